	.target	sm_80

	.elftype	@"ET_EXEC"


//--------------------- .note.nv.tkinfo           --------------------------
	.section	.note.nv.tkinfo,"",@"SHT_NOTE"
	.sectionflags	@"SHF_NOTE_NV_TKINFO"
	.tkinfo
        /*0018*/ 	.word	0x00000002
        /*0030*/ 	.string	""
        /*0030*/ 	.string	"ptxas"
        /*0030*/ 	.string	"Cuda compilation tools, release 13.0, V13.0.88"
        /*0030*/ 	.string	"Build cuda_13.0.r13.0/compiler.36424714_0"
        /*0030*/ 	.string	"-v  -suppress-debug-info  -lineinfo  -arch sm_80 "



//--------------------- .note.nv.cuinfo           --------------------------
	.section	.note.nv.cuinfo,"",@"SHT_NOTE"
	.sectionflags	@"SHF_NOTE_NV_CUINFO"
        /*0018*/ 	.short	0x0002
        /*001a*/ 	.short	0x0050
        /*001c*/ 	.short	0x0082
	.zero		2


//--------------------- .nv.info                  --------------------------
	.section	.nv.info,"",@"SHT_CUDA_INFO"
	.align	4


	//----- nvinfo : EIATTR_REGCOUNT
	.align		4
        /*0000*/ 	.byte	0x04, 0x2f
        /*0002*/ 	.short	(.L_1 - .L_0)
	.align		4
.L_0:
        /*0004*/ 	.word	index@(matmul_kernel)
        /*0008*/ 	.word	0x000000ff


	//----- nvinfo : EIATTR_FRAME_SIZE
	.align		4
.L_1:
        /*000c*/ 	.byte	0x04, 0x11
        /*000e*/ 	.short	(.L_3 - .L_2)
	.align		4
.L_2:
        /*0010*/ 	.word	index@(matmul_kernel)
        /*0014*/ 	.word	0x00001330


	//----- nvinfo : EIATTR_MIN_STACK_SIZE
	.align		4
.L_3:
        /*0018*/ 	.byte	0x04, 0x12
        /*001a*/ 	.short	(.L_5 - .L_4)
	.align		4
.L_4:
        /*001c*/ 	.word	index@(matmul_kernel)
        /*0020*/ 	.word	0x00001330
.L_5:


//--------------------- .nv.info.matmul_kernel    --------------------------
	.section	.nv.info.matmul_kernel,"",@"SHT_CUDA_INFO"
	.sectionflags	@""
	.align	4


	//----- nvinfo : EIATTR_CUDA_API_VERSION
	.align		4
        /*0000*/ 	.byte	0x04, 0x37
        /*0002*/ 	.short	(.L_7 - .L_6)
.L_6:
        /*0004*/ 	.word	0x00000082


	//----- nvinfo : EIATTR_SW2861232_WAR
	.align		4
.L_7:
        /*0008*/ 	.byte	0x01, 0x35
	.zero		2


	//----- nvinfo : EIATTR_PARAM_CBANK
	.align		4
        /*000c*/ 	.byte	0x04, 0x0a
        /*000e*/ 	.short	(.L_9 - .L_8)
	.align		4
.L_8:
        /*0010*/ 	.word	index@(.nv.constant0.matmul_kernel)
        /*0014*/ 	.short	0x0160
        /*0016*/ 	.short	0x0050


	//----- nvinfo : EIATTR_CBANK_PARAM_SIZE
	.align		4
.L_9:
        /*0018*/ 	.byte	0x03, 0x19
        /*001a*/ 	.short	0x0050


	//----- nvinfo : EIATTR_KPARAM_INFO
	.align		4
        /*001c*/ 	.byte	0x04, 0x17
        /*001e*/ 	.short	(.L_11 - .L_10)
.L_10:
        /*0020*/ 	.word	0x00000000
        /*0024*/ 	.short	0x000d
        /*0026*/ 	.short	0x0048
        /*0028*/ 	.byte	0x00, 0xf4, 0x21, 0x00


	//----- nvinfo : EIATTR_KPARAM_INFO
	.align		4
.L_11:
        /*002c*/ 	.byte	0x04, 0x17
        /*002e*/ 	.short	(.L_13 - .L_12)
.L_12:
        /*0030*/ 	.word	0x00000000
        /*0034*/ 	.short	0x000c
        /*0036*/ 	.short	0x0040
        /*0038*/ 	.byte	0x00, 0xf4, 0x21, 0x00


	//----- nvinfo : EIATTR_KPARAM_INFO
	.align		4
.L_13:
        /*003c*/ 	.byte	0x04, 0x17
        /*003e*/ 	.short	(.L_15 - .L_14)
.L_14:
        /*0040*/ 	.word	0x00000000
        /*0044*/ 	.short	0x000b
        /*0046*/ 	.short	0x0038
        /*0048*/ 	.byte	0x00, 0xf0, 0x11, 0x00


	//----- nvinfo : EIATTR_KPARAM_INFO
	.align		4
.L_15:
        /*004c*/ 	.byte	0x04, 0x17
        /*004e*/ 	.short	(.L_17 - .L_16)
.L_16:
        /*0050*/ 	.word	0x00000000
        /*0054*/ 	.short	0x000a
        /*0056*/ 	.short	0x0034
        /*0058*/ 	.byte	0x00, 0xf0, 0x11, 0x00


	//----- nvinfo : EIATTR_KPARAM_INFO
	.align		4
.L_17:
        /*005c*/ 	.byte	0x04, 0x17
        /*005e*/ 	.short	(.L_19 - .L_18)
.L_18:
        /*0060*/ 	.word	0x00000000
        /*0064*/ 	.short	0x0009
        /*0066*/ 	.short	0x0030
        /*0068*/ 	.byte	0x00, 0xf0, 0x11, 0x00


	//----- nvinfo : EIATTR_KPARAM_INFO
	.align		4
.L_19:
        /*006c*/ 	.byte	0x04, 0x17
        /*006e*/ 	.short	(.L_21 - .L_20)
.L_20:
        /*0070*/ 	.word	0x00000000
        /*0074*/ 	.short	0x0008
        /*0076*/ 	.short	0x002c
        /*0078*/ 	.byte	0x00, 0xf0, 0x11, 0x00


	//----- nvinfo : EIATTR_KPARAM_INFO
	.align		4
.L_21:
        /*007c*/ 	.byte	0x04, 0x17
        /*007e*/ 	.short	(.L_23 - .L_22)
.L_22:
        /*0080*/ 	.word	0x00000000
        /*0084*/ 	.short	0x0007
        /*0086*/ 	.short	0x0028
        /*0088*/ 	.byte	0x00, 0xf0, 0x11, 0x00


	//----- nvinfo : EIATTR_KPARAM_INFO
	.align		4
.L_23:
        /*008c*/ 	.byte	0x04, 0x17
        /*008e*/ 	.short	(.L_25 - .L_24)
.L_24:
        /*0090*/ 	.word	0x00000000
        /*0094*/ 	.short	0x0006
        /*0096*/ 	.short	0x0024
        /*0098*/ 	.byte	0x00, 0xf0, 0x11, 0x00


	//----- nvinfo : EIATTR_KPARAM_INFO
	.align		4
.L_25:
        /*009c*/ 	.byte	0x04, 0x17
        /*009e*/ 	.short	(.L_27 - .L_26)
.L_26:
        /*00a0*/ 	.word	0x00000000
        /*00a4*/ 	.short	0x0005
        /*00a6*/ 	.short	0x0020
        /*00a8*/ 	.byte	0x00, 0xf0, 0x11, 0x00


	//----- nvinfo : EIATTR_KPARAM_INFO
	.align		4
.L_27:
        /*00ac*/ 	.byte	0x04, 0x17
        /*00ae*/ 	.short	(.L_29 - .L_28)
.L_28:
        /*00b0*/ 	.word	0x00000000
        /*00b4*/ 	.short	0x0004
        /*00b6*/ 	.short	0x001c
        /*00b8*/ 	.byte	0x00, 0xf0, 0x11, 0x00


	//----- nvinfo : EIATTR_KPARAM_INFO
	.align		4
.L_29:
        /*00bc*/ 	.byte	0x04, 0x17
        /*00be*/ 	.short	(.L_31 - .L_30)
.L_30:
        /*00c0*/ 	.word	0x00000000
        /*00c4*/ 	.short	0x0003
        /*00c6*/ 	.short	0x0018
        /*00c8*/ 	.byte	0x00, 0xf0, 0x11, 0x00


	//----- nvinfo : EIATTR_KPARAM_INFO
	.align		4
.L_31:
        /*00cc*/ 	.byte	0x04, 0x17
        /*00ce*/ 	.short	(.L_33 - .L_32)
.L_32:
        /*00d0*/ 	.word	0x00000000
        /*00d4*/ 	.short	0x0002
        /*00d6*/ 	.short	0x0010
        /*00d8*/ 	.byte	0x00, 0xf4, 0x21, 0x00


	//----- nvinfo : EIATTR_KPARAM_INFO
	.align		4
.L_33:
        /*00dc*/ 	.byte	0x04, 0x17
        /*00de*/ 	.short	(.L_35 - .L_34)
.L_34:
        /*00e0*/ 	.word	0x00000000
        /*00e4*/ 	.short	0x0001
        /*00e6*/ 	.short	0x0008
        /*00e8*/ 	.byte	0x00, 0xf4, 0x21, 0x00


	//----- nvinfo : EIATTR_KPARAM_INFO
	.align		4
.L_35:
        /*00ec*/ 	.byte	0x04, 0x17
        /*00ee*/ 	.short	(.L_37 - .L_36)
.L_36:
        /*00f0*/ 	.word	0x00000000
        /*00f4*/ 	.short	0x0000
        /*00f6*/ 	.short	0x0000
        /*00f8*/ 	.byte	0x00, 0xf4, 0x21, 0x00


	//----- nvinfo : EIATTR_MAXREG_COUNT
	.align		4
.L_37:
        /*00fc*/ 	.byte	0x03, 0x1b
        /*00fe*/ 	.short	0x00ff


	//----- nvinfo : EIATTR_NUM_BARRIERS
	.align		4
        /*0100*/ 	.byte	0x02, 0x4c
        /*0102*/ 	.byte	0x01
	.zero		1


	//----- nvinfo : EIATTR_ANNOTATIONS
	.align		4
        /*0104*/ 	.byte	0x04, 0x55
        /*0106*/ 	.short	(.L_39 - .L_38)


	//   ....[0]....
.L_38:
        /*0108*/ 	.word	0x00000001
        /*010c*/ 	.byte	0x00, 0x06, 0x00, 0x00, 0x01, 0x00, 0x00, 0x00, 0x50, 0x1a, 0x00, 0x00, 0x01, 0x00, 0x00, 0x00
        /* <DEDUP_REMOVED lines=2244> */
        /*8d5c*/ 	.byte	0x50, 0x96, 0x02, 0x00, 0x01, 0x00, 0x00, 0x00, 0x20, 0x97, 0x02, 0x00


	//----- nvinfo : EIATTR_MERCURY_ISA_VERSION
	.align		4
.L_39:
        /*8d68*/ 	.byte	0x03, 0x5f
        /*8d6a*/ 	.short	0x0000


	//----- nvinfo : EIATTR_EXIT_INSTR_OFFSETS
	.align		4
        /*8d6c*/ 	.byte	0x04, 0x1c
        /*8d6e*/ 	.short	(.L_41 - .L_40)


	//   ....[0]....
.L_40:
        /*8d70*/ 	.word	0x0002e130


	//   ....[1]....
        /*8d74*/ 	.word	0x0002e150


	//----- nvinfo : EIATTR_REQNTID
	.align		4
.L_41:
        /*8d78*/ 	.byte	0x04, 0x10
        /*8d7a*/ 	.short	(.L_43 - .L_42)
.L_42:
        /*8d7c*/ 	.word	0x00000080
        /*8d80*/ 	.word	0x00000001
        /*8d84*/ 	.word	0x00000001
.L_43:


//--------------------- .nv.callgraph             --------------------------
	.section	.nv.callgraph,"",@"SHT_CUDA_CALLGRAPH"
	.align	4
	.sectionentsize	8
	.align		4
        /*0000*/ 	.word	0x00000000
	.align		4
        /*0004*/ 	.word	0xffffffff
	.align		4
        /*0008*/ 	.word	0x00000000
	.align		4
        /*000c*/ 	.word	0xfffffffe
	.align		4
        /*0010*/ 	.word	0x00000000
	.align		4
        /*0014*/ 	.word	0xfffffffd
	.align		4
        /*0018*/ 	.word	0x00000000
	.align		4
        /*001c*/ 	.word	0xfffffffc


//--------------------- .nv.rel.action            --------------------------
	.section	.nv.rel.action,"",@"SHT_CUDA_RELOCINFO"
	.align	8
	.sectionentsize	8
        /*0000*/ 	.byte	0x73, 0x00, 0x00, 0x00, 0x00, 0x00, 0x00, 0x00, 0x00, 0x00, 0x00, 0x11, 0x25, 0x00, 0x05, 0x36


//--------------------- .nv.constant0.matmul_kernel --------------------------
	.section	.nv.constant0.matmul_kernel,"a",@progbits
	.sectionflags	@""
	.align	4
.nv.constant0.matmul_kernel:
	.zero		432


//--------------------- .text.matmul_kernel       --------------------------
	.section	.text.matmul_kernel,"ax",@progbits
	.sectioninfo	@"SHI_REGISTERS=255"
	.align	128
        .global         matmul_kernel
        .type           matmul_kernel,@function
        .size           matmul_kernel,(.L_x_4 - matmul_kernel)
        .other          matmul_kernel,@"STO_CUDA_ENTRY STV_DEFAULT"
matmul_kernel:
.text.matmul_kernel:
[----:B------:R-:W-:Y:S02]  /*0000*/  IMAD.MOV.U32 R1, RZ, RZ, c[0x0][0x28] ;  /* 0x00000a00ff017624 */ /* 0x000fe400078e00ff */
[----:B------:R-:W-:Y:S01]  /*0010*/  IMAD.MOV.U32 R6, RZ, RZ, 0xff ;  /* 0x000000ffff067424 */ /* 0x000fe200078e00ff */
[----:B------:R-:W1:Y:S01]  /*0020*/  S2R R5, SR_CTAID.X ;  /* 0x0000000000057919 */ /* 0x000e620000002500 */
[----:B------:R-:W-:Y:S01]  /*0030*/  IMAD.MOV.U32 R252, RZ, RZ, c[0x0][0x180] ;  /* 0x00006000fffc7624 */ /* 0x000fe200078e00ff */
[----:B------:R-:W-:Y:S01]  /*0040*/  IADD3 R1, R1, -0x1330, RZ ;  /* 0xffffecd001017810 */ /* 0x000fe20007ffe0ff */
[----:B------:R-:W-:Y:S01]  /*0050*/  ULDC.64 UR4, c[0x0][0x118] ;  /* 0x0000460000047ab9 */ /* 0x000fe20000000a00 */
[----:B------:R-:W-:Y:S01]  /*0060*/  IADD3 R0, R6, c[0x0][0x17c], RZ ;  /* 0x00005f0006007a10 */ /* 0x000fe20007ffe0ff */
[----:B------:R-:W2:Y:S01]  /*0070*/  S2R R166, SR_TID.X ;  /* 0x0000000000a67919 */ /* 0x000ea20000002100 */
[----:B------:R-:W-:Y:S02]  /*0080*/  LOP3.LUT R244, RZ, c[0x0][0x17c], RZ, 0x33, !PT ;  /* 0x00005f00fff47a12 */ /* 0x000fe400078e33ff */
[----:B------:R-:W-:Y:S02]  /*0090*/  SHF.R.S32.HI R3, RZ, 0x1f, R0 ;  /* 0x0000001fff037819 */ /* 0x000fe40000011400 */
[----:B------:R-:W-:-:S02]  /*00a0*/  IADD3 R164, R252, -0x15, RZ ;  /* 0xffffffebfca47810 */ /* 0x000fc40007ffe0ff */
[----:B------:R-:W-:Y:S02]  /*00b0*/  LEA.HI R3, R3, R0, RZ, 0x8 ;  /* 0x0000000003037211 */ /* 0x000fe400078f40ff */
[----:B------:R-:W-:Y:S02]  /*00c0*/  IADD3 R165, R252, -0x19, RZ ;  /* 0xffffffe7fca57810 */ /* 0x000fe40007ffe0ff */
[----:B------:R-:W-:-:S05]  /*00d0*/  SHF.R.S32.HI R3, RZ, 0x8, R3 ;  /* 0x00000008ff037819 */ /* 0x000fca0000011403 */
[----:B------:R-:W-:Y:S01]  /*00e0*/  IMAD.SHL.U32 R4, R3, 0x4, RZ ;  /* 0x0000000403047824 */ /* 0x000fe200078e00ff */
[----:B-1----:R-:W-:-:S04]  /*00f0*/  IABS R10, R5 ;  /* 0x00000005000a7213 */ /* 0x002fc80000000000 */
[-C--:B------:R-:W-:Y:S02]  /*0100*/  IABS R7, R4.reuse ;  /* 0x0000000400077213 */ /* 0x080fe40000000000 */
[----:B------:R-:W-:Y:S02]  /*0110*/  IABS R11, R4 ;  /* 0x00000004000b7213 */ /* 0x000fe40000000000 */
[----:B------:R-:W1:Y:S01]  /*0120*/  I2F.RP R0, R7 ;  /* 0x0000000700007306 */ /* 0x000e620000209400 */
[C---:B--2---:R-:W-:Y:S02]  /*0130*/  LOP3.LUT R168, R166.reuse, 0x7f, RZ, 0xc0, !PT ;  /* 0x0000007fa6a87812 */ /* 0x044fe400078ec0ff */
[----:B------:R-:W-:-:S05]  /*0140*/  LOP3.LUT R167, R166, 0x1f, RZ, 0xc0, !PT ;  /* 0x0000001fa6a77812 */ /* 0x000fca00078ec0ff */
[----:B-1----:R-:W1:Y:S02]  /*0150*/  MUFU.RCP R0, R0 ;  /* 0x0000000000007308 */ /* 0x002e640000001000 */
[----:B-1----:R-:W-:Y:S01]  /*0160*/  IADD3 R2, R0, 0xffffffe, RZ ;  /* 0x0ffffffe00027810 */ /* 0x002fe20007ffe0ff */
[----:B------:R-:W-:-:S05]  /*0170*/  IMAD.MOV R0, RZ, RZ, -R11 ;  /* 0x000000ffff007224 */ /* 0x000fca00078e0a0b */
[----:B------:R1:W2:Y:S02]  /*0180*/  F2I.FTZ.U32.TRUNC.NTZ R3, R2 ;  /* 0x0000000200037305 */ /* 0x0002a4000021f000 */
[----:B-1----:R-:W-:Y:S02]  /*0190*/  IMAD.MOV.U32 R2, RZ, RZ, RZ ;  /* 0x000000ffff027224 */ /* 0x002fe400078e00ff */
[----:B--2---:R-:W-:-:S04]  /*01a0*/  IMAD.MOV R8, RZ, RZ, -R3 ;  /* 0x000000ffff087224 */ /* 0x004fc800078e0a03 */
[----:B------:R-:W-:Y:S02]  /*01b0*/  IMAD R9, R8, R7, RZ ;  /* 0x0000000708097224 */ /* 0x000fe400078e02ff */
[----:B------:R-:W-:Y:S02]  /*01c0*/  IMAD.MOV.U32 R8, RZ, RZ, R10 ;  /* 0x000000ffff087224 */ /* 0x000fe400078e000a */
[----:B------:R-:W-:-:S06]  /*01d0*/  IMAD.HI.U32 R3, R3, R9, R2 ;  /* 0x0000000903037227 */ /* 0x000fcc00078e0002 */
[----:B------:R-:W-:-:S04]  /*01e0*/  IMAD.HI.U32 R3, R3, R8, RZ ;  /* 0x0000000803037227 */ /* 0x000fc800078e00ff */
[----:B------:R-:W-:-:S05]  /*01f0*/  IMAD R0, R3, R0, R8 ;  /* 0x0000000003007224 */ /* 0x000fca00078e0208 */
[----:B------:R-:W-:-:S13]  /*0200*/  ISETP.GT.U32.AND P1, PT, R7, R0, PT ;  /* 0x000000000700720c */ /* 0x000fda0003f24070 */
[----:B------:R-:W-:Y:S01]  /*0210*/  @!P1 IMAD.IADD R0, R0, 0x1, -R7 ;  /* 0x0000000100009824 */ /* 0x000fe200078e0a07 */
[----:B------:R-:W-:Y:S02]  /*0220*/  @!P1 IADD3 R3, R3, 0x1, RZ ;  /* 0x0000000103039810 */ /* 0x000fe40007ffe0ff */
[----:B------:R-:W-:Y:S02]  /*0230*/  ISETP.NE.AND P1, PT, R4, RZ, PT ;  /* 0x000000ff0400720c */ /* 0x000fe40003f25270 */
[----:B------:R-:W-:Y:S02]  /*0240*/  ISETP.GE.U32.AND P0, PT, R0, R7, PT ;  /* 0x000000070000720c */ /* 0x000fe40003f06070 */
[----:B------:R-:W-:-:S04]  /*0250*/  LOP3.LUT R0, R5, R4, RZ, 0x3c, !PT ;  /* 0x0000000405007212 */ /* 0x000fc800078e3cff */
[----:B------:R-:W-:Y:S02]  /*0260*/  ISETP.GE.AND P2, PT, R0, RZ, PT ;  /* 0x000000ff0000720c */ /* 0x000fe40003f46270 */
[----:B------:R-:W-:-:S05]  /*0270*/  IADD3 R0, R6, c[0x0][0x178], RZ ;  /* 0x00005e0006007a10 */ /* 0x000fca0007ffe0ff */
[----:B------:R-:W-:-:S05]  /*0280*/  @P0 IADD3 R3, R3, 0x1, RZ ;  /* 0x0000000103030810 */ /* 0x000fca0007ffe0ff */
[----:B------:R-:W-:Y:S01]  /*0290*/  IMAD.MOV.U32 R2, RZ, RZ, R3 ;  /* 0x000000ffff027224 */ /* 0x000fe200078e0003 */
[----:B------:R-:W-:-:S03]  /*02a0*/  SHF.R.S32.HI R3, RZ, 0x1f, R0 ;  /* 0x0000001fff037819 */ /* 0x000fc60000011400 */
[----:B------:R-:W-:Y:S01]  /*02b0*/  @!P2 IMAD.MOV R2, RZ, RZ, -R2 ;  /* 0x000000ffff02a224 */ /* 0x000fe200078e0a02 */
[----:B------:R-:W-:Y:S02]  /*02c0*/  @!P1 LOP3.LUT R2, RZ, R4, RZ, 0x33, !PT ;  /* 0x00000004ff029212 */ /* 0x000fe400078e33ff */
[----:B------:R-:W-:-:S03]  /*02d0*/  LEA.HI R3, R3, R0, RZ, 0x8 ;  /* 0x0000000003037211 */ /* 0x000fc600078f40ff */
[----:B------:R-:W-:Y:S02]  /*02e0*/  IMAD.SHL.U32 R12, R2, 0x4, RZ ;  /* 0x00000004020c7824 */ /* 0x000fe400078e00ff */
[----:B------:R-:W-:-:S03]  /*02f0*/  IMAD.MOV R2, RZ, RZ, -R2 ;  /* 0x000000ffff027224 */ /* 0x000fc600078e0a02 */
[----:B------:R-:W-:Y:S01]  /*0300*/  LEA.HI.SX32 R3, R3, -R12, 0x18 ;  /* 0x8000000c03037211 */ /* 0x000fe200078fc2ff */
[----:B------:R-:W-:-:S03]  /*0310*/  IMAD R14, R4, R2, R5 ;  /* 0x00000002040e7224 */ /* 0x000fc600078e0205 */
[----:B------:R-:W-:Y:S02]  /*0320*/  IMNMX R17, R3, 0x4, PT ;  /* 0x0000000403117817 */ /* 0x000fe40003800200 */
[----:B------:R-:W-:Y:S02]  /*0330*/  IABS R4, R14 ;  /* 0x0000000e00047213 */ /* 0x000fe40000000000 */
[----:B------:R-:W-:-:S04]  /*0340*/  IABS R9, R17 ;  /* 0x0000001100097213 */ /* 0x000fc80000000000 */
[----:B------:R-:W1:Y:S08]  /*0350*/  I2F.RP R0, R9 ;  /* 0x0000000900007306 */ /* 0x000e700000209400 */
[----:B-1----:R-:W1:Y:S02]  /*0360*/  MUFU.RCP R0, R0 ;  /* 0x0000000000007308 */ /* 0x002e640000001000 */
[----:B-1----:R-:W-:-:S06]  /*0370*/  IADD3 R3, R0, 0xffffffe, RZ ;  /* 0x0ffffffe00037810 */ /* 0x002fcc0007ffe0ff */
[----:B------:R-:W1:Y:S02]  /*0380*/  F2I.FTZ.U32.TRUNC.NTZ R3, R3 ;  /* 0x0000000300037305 */ /* 0x000e64000021f000 */
[----:B-1----:R-:W-:-:S04]  /*0390*/  IMAD.MOV R6, RZ, RZ, -R3 ;  /* 0x000000ffff067224 */ /* 0x002fc800078e0a03 */
[----:B------:R-:W-:Y:S01]  /*03a0*/  IMAD.MOV.U32 R2, RZ, RZ, R6 ;  /* 0x000000ffff027224 */ /* 0x000fe200078e0006 */
[----:B------:R-:W-:-:S03]  /*03b0*/  IABS R6, R17 ;  /* 0x0000001100067213 */ /* 0x000fc60000000000 */
[----:B------:R-:W-:Y:S02]  /*03c0*/  IMAD R5, R2, R9, RZ ;  /* 0x0000000902057224 */ /* 0x000fe400078e02ff */
[----:B------:R-:W-:Y:S02]  /*03d0*/  IMAD.MOV.U32 R2, RZ, RZ, RZ ;  /* 0x000000ffff027224 */ /* 0x000fe400078e00ff */
[----:B------:R-:W-:Y:S02]  /*03e0*/  IMAD.MOV R0, RZ, RZ, -R6 ;  /* 0x000000ffff007224 */ /* 0x000fe400078e0a06 */
[----:B------:R-:W-:Y:S01]  /*03f0*/  IMAD.HI.U32 R2, R3, R5, R2 ;  /* 0x0000000503027227 */ /* 0x000fe200078e0002 */
[----:B------:R-:W-:-:S05]  /*0400*/  IABS R5, c[0x0][0x17c] ;  /* 0x00005f0000057a13 */ /* 0x000fca0000000000 */
[----:B------:R-:W-:-:S04]  /*0410*/  IMAD.HI.U32 R3, R2, R4, RZ ;  /* 0x0000000402037227 */ /* 0x000fc800078e00ff */
[----:B------:R-:W-:Y:S02]  /*0420*/  IMAD.MOV.U32 R2, RZ, RZ, R5 ;  /* 0x000000ffff027224 */ /* 0x000fe400078e0005 */
[----:B------:R-:W-:Y:S01]  /*0430*/  IMAD R4, R3, R0, R4 ;  /* 0x0000000003047224 */ /* 0x000fe200078e0204 */
[----:B------:R-:W-:Y:S01]  /*0440*/  IABS R0, c[0x0][0x178] ;  /* 0x00005e0000007a13 */ /* 0x000fe20000000000 */
[----:B------:R-:W1:Y:S03]  /*0450*/  I2F.RP R7, R2 ;  /* 0x0000000200077306 */ /* 0x000e660000209400 */
[----:B------:R-:W-:-:S05]  /*0460*/  ISETP.GT.U32.AND P1, PT, R9, R4, PT ;  /* 0x000000040900720c */ /* 0x000fca0003f24070 */
[----:B------:R-:W2:Y:S08]  /*0470*/  I2F.RP R5, R0 ;  /* 0x0000000000057306 */ /* 0x000eb00000209400 */
[----:B------:R-:W-:Y:S01]  /*0480*/  @!P1 IMAD.IADD R4, R4, 0x1, -R9 ;  /* 0x0000000104049824 */ /* 0x000fe200078e0a09 */
[----:B-1----:R-:W1:Y:S01]  /*0490*/  MUFU.RCP R7, R7 ;  /* 0x0000000700077308 */ /* 0x002e620000001000 */
[----:B------:R-:W-:-:S02]  /*04a0*/  @!P1 IADD3 R3, R3, 0x1, RZ ;  /* 0x0000000103039810 */ /* 0x000fc40007ffe0ff */
[----:B------:R-:W-:Y:S02]  /*04b0*/  ISETP.NE.AND P1, PT, R17, RZ, PT ;  /* 0x000000ff1100720c */ /* 0x000fe40003f25270 */
[----:B------:R-:W-:Y:S02]  /*04c0*/  ISETP.GE.U32.AND P0, PT, R4, R9, PT ;  /* 0x000000090400720c */ /* 0x000fe40003f06070 */
[----:B------:R-:W-:Y:S01]  /*04d0*/  LOP3.LUT R4, R14, R17, RZ, 0x3c, !PT ;  /* 0x000000110e047212 */ /* 0x000fe200078e3cff */
[----:B--2---:R-:W2:Y:S03]  /*04e0*/  MUFU.RCP R6, R5 ;  /* 0x0000000500067308 */ /* 0x004ea60000001000 */
[----:B------:R-:W-:Y:S02]  /*04f0*/  ISETP.GE.AND P2, PT, R4, RZ, PT ;  /* 0x000000ff0400720c */ /* 0x000fe40003f46270 */
[----:B-1----:R-:W-:-:S05]  /*0500*/  IADD3 R8, R7, 0xffffffe, RZ ;  /* 0x0ffffffe07087810 */ /* 0x002fca0007ffe0ff */
[----:B------:R-:W-:Y:S01]  /*0510*/  @P0 IADD3 R3, R3, 0x1, RZ ;  /* 0x0000000103030810 */ /* 0x000fe20007ffe0ff */
[----:B------:R1:W3:Y:S04]  /*0520*/  F2I.FTZ.U32.TRUNC.NTZ R9, R8 ;  /* 0x0000000800097305 */ /* 0x0002e8000021f000 */
[----:B------:R-:W-:Y:S01]  /*0530*/  IMAD.MOV.U32 R10, RZ, RZ, R3 ;  /* 0x000000ffff0a7224 */ /* 0x000fe200078e0003 */
[----:B------:R-:W-:Y:S02]  /*0540*/  SHF.R.U32.HI R3, RZ, 0x5, R166 ;  /* 0x00000005ff037819 */ /* 0x000fe400000116a6 */
[----:B--2---:R-:W-:Y:S01]  /*0550*/  IADD3 R6, R6, 0xffffffe, RZ ;  /* 0x0ffffffe06067810 */ /* 0x004fe20007ffe0ff */
[----:B------:R-:W-:Y:S01]  /*0560*/  @!P2 IMAD.MOV R10, RZ, RZ, -R10 ;  /* 0x000000ffff0aa224 */ /* 0x000fe200078e0a0a */
[----:B------:R-:W-:Y:S01]  /*0570*/  @!P1 LOP3.LUT R10, RZ, R17, RZ, 0x33, !PT ;  /* 0x00000011ff0a9212 */ /* 0x000fe200078e33ff */
[----:B-1----:R-:W-:Y:S01]  /*0580*/  IMAD.MOV.U32 R8, RZ, RZ, RZ ;  /* 0x000000ffff087224 */ /* 0x002fe200078e00ff */
[----:B------:R-:W-:Y:S01]  /*0590*/  SGXT.U32 R5, R3, 0x2 ;  /* 0x000000020305781a */ /* 0x000fe20000000000 */
[----:B------:R-:W1:Y:S01]  /*05a0*/  F2I.FTZ.U32.TRUNC.NTZ R7, R6 ;  /* 0x0000000600077305 */ /* 0x000e62000021f000 */
[----:B------:R-:W-:Y:S01]  /*05b0*/  LOP3.LUT R166, R166, 0x60, RZ, 0xc0, !PT ;  /* 0x00000060a6a67812 */ /* 0x000fe200078ec0ff */
[----:B------:R-:W-:-:S02]  /*05c0*/  IMAD.SHL.U32 R13, R10, 0x100, RZ ;  /* 0x000001000a0d7824 */ /* 0x000fc400078e00ff */
[----:B------:R-:W-:Y:S02]  /*05d0*/  IMAD.MOV R10, RZ, RZ, -R10 ;  /* 0x000000ffff0a7224 */ /* 0x000fe400078e0a0a */
[--C-:B---3--:R-:W-:Y:S01]  /*05e0*/  IMAD.MOV R3, RZ, RZ, -R9.reuse ;  /* 0x000000ffff037224 */ /* 0x108fe200078e0a09 */
[----:B------:R-:W-:Y:S01]  /*05f0*/  LOP3.LUT R5, R13, R5, RZ, 0xfc, !PT ;  /* 0x000000050d057212 */ /* 0x000fe200078efcff */
[----:B------:R2:W-:Y:S01]  /*0600*/  STL [R1+0x464], R13 ;  /* 0x0004640d01007387 */ /* 0x0005e20000100800 */
[----:B------:R-:W-:Y:S02]  /*0610*/  IMAD R10, R17, R10, R14 ;  /* 0x0000000a110a7224 */ /* 0x000fe400078e020e */
[----:B------:R-:W-:Y:S01]  /*0620*/  IMAD R3, R3, R2, RZ ;  /* 0x0000000203037224 */ /* 0x000fe200078e02ff */
[----:B------:R-:W-:Y:S01]  /*0630*/  LOP3.LUT R16, R5, 0xfc, RZ, 0xfc, !PT ;  /* 0x000000fc05107812 */ /* 0x000fe200078efcff */
[----:B------:R-:W-:Y:S01]  /*0640*/  IMAD.IADD R10, R12, 0x1, R10 ;  /* 0x000000010c0a7824 */ /* 0x000fe200078e020a */
[----:B------:R-:W-:Y:S01]  /*0650*/  IABS R11, R5 ;  /* 0x00000005000b7213 */ /* 0x000fe20000000000 */
[----:B------:R-:W-:Y:S01]  /*0660*/  IMAD.HI.U32 R4, R9, R3, R8 ;  /* 0x0000000309047227 */ /* 0x000fe200078e0008 */
[----:B------:R-:W-:-:S02]  /*0670*/  IABS R15, R16 ;  /* 0x00000010000f7213 */ /* 0x000fc40000000000 */
[----:B------:R-:W-:Y:S01]  /*0680*/  IADD3 R8, R252, -0x1, RZ ;  /* 0xfffffffffc087810 */ /* 0x000fe20007ffe0ff */
[----:B-1----:R-:W-:Y:S01]  /*0690*/  IMAD.MOV R9, RZ, RZ, -R7 ;  /* 0x000000ffff097224 */ /* 0x002fe200078e0a07 */
[C---:B------:R-:W-:Y:S01]  /*06a0*/  LOP3.LUT R18, R5.reuse, 0x4, RZ, 0xfc, !PT ;  /* 0x0000000405127812 */ /* 0x040fe200078efcff */
[----:B------:R-:W-:Y:S01]  /*06b0*/  IMAD.HI.U32 R3, R4, R15, RZ ;  /* 0x0000000f04037227 */ /* 0x000fe200078e00ff */
[----:B------:R-:W-:Y:S02]  /*06c0*/  ISETP.GE.U32.AND P2, PT, R8, 0x7fffffe0, PT ;  /* 0x7fffffe00800780c */ /* 0x000fe40003f46070 */
[----:B--2---:R-:W-:Y:S01]  /*06d0*/  IABS R13, R18 ;  /* 0x00000012000d7213 */ /* 0x004fe20000000000 */
[----:B------:R-:W-:Y:S01]  /*06e0*/  IMAD.MOV R6, RZ, RZ, -R3 ;  /* 0x000000ffff067224 */ /* 0x000fe200078e0a03 */
[----:B------:R-:W-:Y:S01]  /*06f0*/  ISETP.GE.AND P6, PT, R18, RZ, PT ;  /* 0x000000ff1200720c */ /* 0x000fe20003fc6270 */
[----:B------:R-:W-:Y:S01]  /*0700*/  IMAD.HI.U32 R3, R4, R11, RZ ;  /* 0x0000000b04037227 */ /* 0x000fe200078e00ff */
[----:B------:R-:W-:-:S02]  /*0710*/  LOP3.LUT R18, R5, 0xc, RZ, 0xfc, !PT ;  /* 0x0000000c05127812 */ /* 0x000fc400078efcff */
[C---:B------:R-:W-:Y:S01]  /*0720*/  LOP3.LUT R20, R5.reuse, 0x10, RZ, 0xfc, !PT ;  /* 0x0000001005147812 */ /* 0x040fe200078efcff */
[C---:B------:R-:W-:Y:S01]  /*0730*/  IMAD R15, R2.reuse, R6, R15 ;  /* 0x00000006020f7224 */ /* 0x040fe200078e020f */
[----:B------:R-:W-:Y:S01]  /*0740*/  LOP3.LUT R21, R5, 0x14, RZ, 0xfc, !PT ;  /* 0x0000001405157812 */ /* 0x000fe200078efcff */
[----:B------:R-:W-:Y:S01]  /*0750*/  IMAD R9, R9, R0, RZ ;  /* 0x0000000009097224 */ /* 0x000fe200078e02ff */
[----:B------:R-:W-:Y:S01]  /*0760*/  IABS R17, R20 ;  /* 0x0000001400117213 */ /* 0x000fe20000000000 */
[----:B------:R-:W-:Y:S01]  /*0770*/  IMAD.MOV.U32 R6, RZ, RZ, RZ ;  /* 0x000000ffff067224 */ /* 0x000fe200078e00ff */
[----:B------:R-:W-:Y:S01]  /*0780*/  ISETP.GT.U32.AND P3, PT, R2, R15, PT ;  /* 0x0000000f0200720c */ /* 0x000fe20003f64070 */
[----:B------:R-:W-:Y:S01]  /*0790*/  IMAD.MOV R8, RZ, RZ, -R3 ;  /* 0x000000ffff087224 */ /* 0x000fe200078e0a03 */
[----:B------:R-:W-:Y:S01]  /*07a0*/  IABS R19, R21 ;  /* 0x0000001500137213 */ /* 0x000fe20000000000 */
[----:B------:R-:W-:Y:S01]  /*07b0*/  IMAD.HI.U32 R3, R7, R9, R6 ;  /* 0x0000000907037227 */ /* 0x000fe200078e0006 */
[----:B------:R-:W-:-:S02]  /*07c0*/  LOP3.LUT R22, R5, 0x18, RZ, 0xfc, !PT ;  /* 0x0000001805167812 */ /* 0x000fc400078efcff */
[C---:B------:R-:W-:Y:S01]  /*07d0*/  LOP3.LUT R25, R5.reuse, 0x28, RZ, 0xfc, !PT ;  /* 0x0000002805197812 */ /* 0x040fe200078efcff */
[----:B------:R-:W-:Y:S01]  /*07e0*/  IMAD R7, R2, R8, R11 ;  /* 0x0000000802077224 */ /* 0x000fe200078e020b */
[----:B------:R-:W-:Y:S01]  /*07f0*/  LOP3.LUT R8, R5, 0x8, RZ, 0xfc, !PT ;  /* 0x0000000805087812 */ /* 0x000fe200078efcff */
[----:B------:R-:W-:Y:S01]  /*0800*/  IMAD.HI.U32 R6, R4, R13, RZ ;  /* 0x0000000d04067227 */ /* 0x000fe200078e00ff */
[----:B------:R-:W-:Y:S02]  /*0810*/  IABS R23, R25 ;  /* 0x0000001900177213 */ /* 0x000fe40000000000 */
[----:B------:R-:W-:Y:S01]  /*0820*/  ISETP.GT.U32.AND P1, PT, R2, R7, PT ;  /* 0x000000070200720c */ /* 0x000fe20003f24070 */
[----:B------:R-:W-:Y:S01]  /*0830*/  IMAD.MOV R6, RZ, RZ, -R6 ;  /* 0x000000ffff067224 */ /* 0x000fe200078e0a06 */
[----:B------:R-:W-:Y:S01]  /*0840*/  ISETP.GE.AND P0, PT, R8, RZ, PT ;  /* 0x000000ff0800720c */ /* 0x000fe20003f06270 */
[----:B------:R-:W-:Y:S01]  /*0850*/  @!P3 IMAD.IADD R15, R15, 0x1, -R2 ;  /* 0x000000010f0fb824 */ /* 0x000fe200078e0a02 */
[----:B------:R-:W-:Y:S01]  /*0860*/  IABS R9, R8 ;  /* 0x0000000800097213 */ /* 0x000fe20000000000 */
[----:B------:R-:W-:Y:S01]  /*0870*/  IMAD R8, R2, R6, R13 ;  /* 0x0000000602087224 */ /* 0x000fe200078e020d */
[----:B------:R-:W-:Y:S01]  /*0880*/  IABS R13, R18 ;  /* 0x00000012000d7213 */ /* 0x000fe20000000000 */
[----:B------:R-:W-:Y:S01]  /*0890*/  IMAD.HI.U32 R11, R4, R17, RZ ;  /* 0x00000011040b7227 */ /* 0x000fe200078e00ff */
[----:B------:R-:W-:-:S02]  /*08a0*/  ISETP.GE.AND P3, PT, R16, RZ, PT ;  /* 0x000000ff1000720c */ /* 0x000fc40003f66270 */
[----:B------:R-:W-:Y:S01]  /*08b0*/  ISETP.GT.U32.AND P4, PT, R2, R8, PT ;  /* 0x000000080200720c */ /* 0x000fe20003f84070 */
[----:B------:R-:W-:Y:S01]  /*08c0*/  IMAD.HI.U32 R6, R4, R9, RZ ;  /* 0x0000000904067227 */ /* 0x000fe200078e00ff */
[C---:B------:R-:W-:Y:S02]  /*08d0*/  LOP3.LUT R24, R5.reuse, 0x24, RZ, 0xfc, !PT ;  /* 0x0000002405187812 */ /* 0x040fe400078efcff */
[----:B------:R-:W-:Y:S01]  /*08e0*/  LOP3.LUT R26, R5, 0x30, RZ, 0xfc, !PT ;  /* 0x00000030051a7812 */ /* 0x000fe200078efcff */
[----:B------:R-:W-:Y:S01]  /*08f0*/  @!P1 IMAD.IADD R7, R7, 0x1, -R2 ;  /* 0x0000000107079824 */ /* 0x000fe200078e0a02 */
[----:B------:R-:W-:Y:S01]  /*0900*/  ISETP.GT.U32.AND P1, PT, R2, R15, PT ;  /* 0x0000000f0200720c */ /* 0x000fe20003f24070 */
[----:B------:R-:W-:Y:S01]  /*0910*/  IMAD.MOV R6, RZ, RZ, -R6 ;  /* 0x000000ffff067224 */ /* 0x000fe200078e0a06 */
[----:B------:R-:W-:Y:S01]  /*0920*/  LOP3.LUT R30, R5, 0x3c, RZ, 0xfc, !PT ;  /* 0x0000003c051e7812 */ /* 0x000fe200078efcff */
[----:B------:R-:W-:Y:S01]  /*0930*/  IMAD.HI.U32 R12, R4, R19, RZ ;  /* 0x00000013040c7227 */ /* 0x000fe200078e00ff */
[----:B------:R-:W-:-:S02]  /*0940*/  ISETP.GT.U32.AND P5, PT, R2, R7, PT ;  /* 0x000000070200720c */ /* 0x000fc40003fa4070 */
[----:B------:R-:W-:Y:S01]  /*0950*/  IABS R29, R30 ;  /* 0x0000001e001d7213 */ /* 0x000fe20000000000 */
[----:B------:R-:W-:Y:S01]  /*0960*/  @!P4 IMAD.IADD R8, R8, 0x1, -R2 ;  /* 0x000000010808c824 */ /* 0x000fe200078e0a02 */
[C---:B------:R-:W-:Y:S01]  /*0970*/  LOP3.LUT R32, R5.reuse, 0x40, RZ, 0xfc, !PT ;  /* 0x0000004005207812 */ /* 0x040fe200078efcff */
[----:B------:R-:W-:Y:S01]  /*0980*/  IMAD R9, R2, R6, R9 ;  /* 0x0000000602097224 */ /* 0x000fe200078e0209 */
[C---:B------:R-:W-:Y:S01]  /*0990*/  LOP3.LUT R28, R5.reuse, 0x38, RZ, 0xfc, !PT ;  /* 0x00000038051c7812 */ /* 0x040fe200078efcff */
[----:B------:R-:W-:Y:S01]  /*09a0*/  IMAD.HI.U32 R6, R4, R13, RZ ;  /* 0x0000000d04067227 */ /* 0x000fe200078e00ff */
[C---:B------:R-:W-:Y:S02]  /*09b0*/  ISETP.GT.U32.AND P4, PT, R2.reuse, R8, PT ;  /* 0x000000080200720c */ /* 0x040fe40003f84070 */
[----:B------:R-:W-:Y:S01]  /*09c0*/  IABS R27, R28 ;  /* 0x0000001c001b7213 */ /* 0x000fe20000000000 */
[----:B------:R-:W-:Y:S01]  /*09d0*/  IMAD.MOV R6, RZ, RZ, -R6 ;  /* 0x000000ffff067224 */ /* 0x000fe200078e0a06 */
[----:B------:R-:W-:Y:S01]  /*09e0*/  LOP3.LUT R33, R5, 0x44, RZ, 0xfc, !PT ;  /* 0x0000004405217812 */ /* 0x000fe200078efcff */
[--C-:B------:R-:W-:Y:S01]  /*09f0*/  @!P5 IMAD.IADD R7, R7, 0x1, -R2.reuse ;  /* 0x000000010707d824 */ /* 0x100fe200078e0a02 */
[----:B------:R-:W-:Y:S01]  /*0a00*/  ISETP.GE.AND P5, PT, R5, RZ, PT ;  /* 0x000000ff0500720c */ /* 0x000fe20003fa6270 */
[----:B------:R-:W-:Y:S01]  /*0a10*/  @!P1 IMAD.IADD R15, R15, 0x1, -R2 ;  /* 0x000000010f0f9824 */ /* 0x000fe200078e0a02 */
[C---:B------:R-:W-:Y:S01]  /*0a20*/  ISETP.GT.U32.AND P1, PT, R2.reuse, R9, PT ;  /* 0x000000090200720c */ /* 0x040fe20003f24070 */
[----:B------:R-:W-:Y:S01]  /*0a30*/  IMAD.MOV R14, RZ, RZ, -R11 ;  /* 0x000000ffff0e7224 */ /* 0x000fe200078e0a0b */
[C---:B------:R-:W-:Y:S01]  /*0a40*/  LOP3.LUT R34, R5.reuse, 0x48, RZ, 0xfc, !PT ;  /* 0x0000004805227812 */ /* 0x040fe200078efcff */
[----:B------:R-:W-:Y:S01]  /*0a50*/  IMAD.MOV R16, RZ, RZ, -R12 ;  /* 0x000000ffff107224 */ /* 0x000fe200078e0a0c */
[C---:B------:R-:W-:Y:S01]  /*0a60*/  LOP3.LUT R35, R5.reuse, 0x4c, RZ, 0xfc, !PT ;  /* 0x0000004c05237812 */ /* 0x040fe200078efcff */
[C---:B------:R-:W-:Y:S01]  /*0a70*/  IMAD R11, R2.reuse, R6, R13 ;  /* 0x00000006020b7224 */ /* 0x040fe200078e020d */
[C---:B------:R-:W-:Y:S01]  /*0a80*/  LOP3.LUT R36, R5.reuse, 0x54, RZ, 0xfc, !PT ;  /* 0x0000005405247812 */ /* 0x040fe200078efcff */
[C---:B------:R-:W-:Y:S01]  /*0a90*/  IMAD R12, R2.reuse, R14, R17 ;  /* 0x0000000e020c7224 */ /* 0x040fe200078e0211 */
[----:B------:R-:W-:Y:S01]  /*0aa0*/  IABS R17, R22 ;  /* 0x0000001600117213 */ /* 0x000fe20000000000 */
[----:B------:R-:W-:Y:S01]  /*0ab0*/  IMAD.MOV.U32 R6, RZ, RZ, R15 ;  /* 0x000000ffff067224 */ /* 0x000fe200078e000f */
[----:B------:R-:W-:Y:S01]  /*0ac0*/  IABS R31, R35 ;  /* 0x00000023001f7213 */ /* 0x000fe20000000000 */
[----:B------:R-:W-:Y:S01]  /*0ad0*/  IMAD R13, R2, R16, R19 ;  /* 0x00000010020d7224 */ /* 0x000fe200078e0213 */
[C---:B------:R-:W-:Y:S01]  /*0ae0*/  LOP3.LUT R37, R5.reuse, 0x58, RZ, 0xfc, !PT ;  /* 0x0000005805257812 */ /* 0x040fe200078efcff */
[----:B------:R-:W-:Y:S01]  /*0af0*/  @!P4 IMAD.IADD R8, R8, 0x1, -R2 ;  /* 0x000000010808c824 */ /* 0x000fe200078e0a02 */
[----:B------:R-:W-:Y:S01]  /*0b00*/  ISETP.GE.AND P4, PT, R18, RZ, PT ;  /* 0x000000ff1200720c */ /* 0x000fe20003f86270 */
[----:B------:R-:W-:Y:S01]  /*0b10*/  @!P3 IMAD.MOV R6, RZ, RZ, -R6 ;  /* 0x000000ffff06b224 */ /* 0x000fe200078e0a06 */
[C---:B------:R-:W-:Y:S01]  /*0b20*/  ISETP.GT.U32.AND P3, PT, R2.reuse, R12, PT ;  /* 0x0000000c0200720c */ /* 0x040fe20003f64070 */
[----:B------:R-:W-:Y:S01]  /*0b30*/  @!P5 IMAD.MOV R7, RZ, RZ, -R7 ;  /* 0x000000ffff07d224 */ /* 0x000fe200078e0a07 */
[C---:B------:R-:W-:Y:S01]  /*0b40*/  ISETP.GT.U32.AND P5, PT, R2.reuse, R11, PT ;  /* 0x0000000b0200720c */ /* 0x040fe20003fa4070 */
[----:B------:R-:W-:Y:S01]  /*0b50*/  @!P6 IMAD.MOV R8, RZ, RZ, -R8 ;  /* 0x000000ffff08e224 */ /* 0x000fe200078e0a08 */
[----:B------:R-:W-:Y:S01]  /*0b60*/  ISETP.GT.U32.AND P6, PT, R2, R13, PT ;  /* 0x0000000d0200720c */ /* 0x000fe20003fc4070 */
[----:B------:R-:W-:Y:S01]  /*0b70*/  IMAD.HI.U32 R14, R4, R17, RZ ;  /* 0x00000011040e7227 */ /* 0x000fe200078e00ff */
[----:B------:R-:W-:-:S02]  /*0b80*/  LOP3.LUT R18, R5, 0x1c, RZ, 0xfc, !PT ;  /* 0x0000001c05127812 */ /* 0x000fc400078efcff */
[----:B------:R-:W-:Y:S01]  /*0b90*/  LOP3.LUT R38, R5, 0x68, RZ, 0xfc, !PT ;  /* 0x0000006805267812 */ /* 0x000fe200078efcff */
[----:B------:R-:W-:Y:S01]  /*0ba0*/  IMAD.MOV R14, RZ, RZ, -R14 ;  /* 0x000000ffff0e7224 */ /* 0x000fe200078e0a0e */
[----:B------:R-:W-:Y:S01]  /*0bb0*/  IABS R15, R18 ;  /* 0x00000012000f7213 */ /* 0x000fe20000000000 */
[--C-:B------:R-:W-:Y:S01]  /*0bc0*/  @!P1 IMAD.IADD R9, R9, 0x1, -R2.reuse ;  /* 0x0000000109099824 */ /* 0x100fe200078e0a02 */
[----:B------:R-:W-:Y:S01]  /*0bd0*/  IABS R39, R38 ;  /* 0x0000002600277213 */ /* 0x000fe20000000000 */
[--C-:B------:R-:W-:Y:S01]  /*0be0*/  @!P3 IMAD.IADD R12, R12, 0x1, -R2.reuse ;  /* 0x000000010c0cb824 */ /* 0x100fe200078e0a02 */
[----:B------:R-:W-:Y:S01]  /*0bf0*/  LOP3.LUT R42, R5, 0x70, RZ, 0xfc, !PT ;  /* 0x00000070052a7812 */ /* 0x000fe200078efcff */
[C---:B------:R-:W-:Y:S01]  /*0c00*/  IMAD R14, R2.reuse, R14, R17 ;  /* 0x0000000e020e7224 */ /* 0x040fe200078e0211 */
[C---:B------:R-:W-:Y:S01]  /*0c10*/  ISETP.GT.U32.AND P1, PT, R2.reuse, R9, PT ;  /* 0x000000090200720c */ /* 0x040fe20003f24070 */
[----:B------:R-:W-:Y:S01]  /*0c20*/  IMAD.MOV.U32 R17, RZ, RZ, R15 ;  /* 0x000000ffff117224 */ /* 0x000fe200078e000f */
[----:B------:R-:W-:Y:S01]  /*0c30*/  IABS R41, R42 ;  /* 0x0000002a00297213 */ /* 0x000fe20000000000 */
[--C-:B------:R-:W-:Y:S01]  /*0c40*/  @!P5 IMAD.IADD R11, R11, 0x1, -R2.reuse ;  /* 0x000000010b0bd824 */ /* 0x100fe200078e0a02 */
[----:B------:R-:W-:Y:S01]  /*0c50*/  ISETP.GE.AND P5, PT, R21, RZ, PT ;  /* 0x000000ff1500720c */ /* 0x000fe20003fa6270 */
[----:B------:R-:W-:Y:S01]  /*0c60*/  @!P6 IMAD.IADD R13, R13, 0x1, -R2 ;  /* 0x000000010d0de824 */ /* 0x000fe200078e0a02 */
[----:B------:R-:W-:Y:S01]  /*0c70*/  ISETP.GT.U32.AND P6, PT, R2, R12, PT ;  /* 0x0000000c0200720c */ /* 0x000fe20003fc4070 */
[----:B------:R-:W-:Y:S01]  /*0c80*/  IMAD.HI.U32 R15, R4, R17, RZ ;  /* 0x00000011040f7227 */ /* 0x000fe200078e00ff */
[----:B------:R-:W-:-:S02]  /*0c90*/  ISETP.GT.U32.AND P3, PT, R2, R11, PT ;  /* 0x0000000b0200720c */ /* 0x000fc40003f64070 */
[----:B------:R-:W-:Y:S01]  /*0ca0*/  IABS R21, R24 ;  /* 0x0000001800157213 */ /* 0x000fe20000000000 */
[----:B------:R-:W-:Y:S01]  /*0cb0*/  IMAD.MOV R15, RZ, RZ, -R15 ;  /* 0x000000ffff0f7224 */ /* 0x000fe200078e0a0f */
[----:B------:R-:W-:Y:S01]  /*0cc0*/  LOP3.LUT R40, R5, 0x6c, RZ, 0xfc, !PT ;  /* 0x0000006c05287812 */ /* 0x000fe200078efcff */
[--C-:B------:R-:W-:Y:S01]  /*0cd0*/  @!P1 IMAD.IADD R9, R9, 0x1, -R2.reuse ;  /* 0x0000000109099824 */ /* 0x100fe200078e0a02 */
[----:B------:R-:W-:Y:S01]  /*0ce0*/  ISETP.GE.AND P1, PT, R20, RZ, PT ;  /* 0x000000ff1400720c */ /* 0x000fe20003f26270 */
[C---:B------:R-:W-:Y:S01]  /*0cf0*/  IMAD R15, R2.reuse, R15, R17 ;  /* 0x0000000f020f7224 */ /* 0x040fe200078e0211 */
[----:B------:R-:W-:Y:S01]  /*0d00*/  LOP3.LUT R20, R5, 0x20, RZ, 0xfc, !PT ;  /* 0x0000002005147812 */ /* 0x000fe200078efcff */
[----:B------:R-:W-:Y:S01]  /*0d10*/  @!P0 IMAD.MOV R9, RZ, RZ, -R9 ;  /* 0x000000ffff098224 */ /* 0x000fe200078e0a09 */
[----:B------:R-:W-:Y:S01]  /*0d20*/  ISETP.GT.U32.AND P0, PT, R2, R13, PT ;  /* 0x0000000d0200720c */ /* 0x000fe20003f04070 */
[--C-:B------:R-:W-:Y:S01]  /*0d30*/  @!P6 IMAD.IADD R12, R12, 0x1, -R2.reuse ;  /* 0x000000010c0ce824 */ /* 0x100fe200078e0a02 */
[C---:B------:R-:W-:Y:S01]  /*0d40*/  ISETP.GT.U32.AND P6, PT, R2.reuse, R15, PT ;  /* 0x0000000f0200720c */ /* 0x040fe20003fc4070 */
[----:B------:R-:W-:Y:S01]  /*0d50*/  @!P3 IMAD.IADD R11, R11, 0x1, -R2 ;  /* 0x000000010b0bb824 */ /* 0x000fe200078e0a02 */
[----:B------:R-:W-:Y:S01]  /*0d60*/  ISETP.GT.U32.AND P3, PT, R2, R14, PT ;  /* 0x0000000e0200720c */ /* 0x000fe20003f64070 */
[----:B------:R-:W-:Y:S01]  /*0d70*/  IMAD.HI.U32 R17, R4, R21, RZ ;  /* 0x0000001504117227 */ /* 0x000fe200078e00ff */
[----:B------:R-:W-:-:S02]  /*0d80*/  IABS R19, R20 ;  /* 0x0000001400137213 */ /* 0x000fc40000000000 */
[C---:B------:R-:W-:Y:S01]  /*0d90*/  LOP3.LUT R44, R5.reuse, 0x74, RZ, 0xfc, !PT ;  /* 0x00000074052c7812 */ /* 0x040fe200078efcff */
[----:B------:R-:W-:Y:S01]  /*0da0*/  @!P4 IMAD.MOV R11, RZ, RZ, -R11 ;  /* 0x000000ffff0bc224 */ /* 0x000fe200078e0a0b */
[C---:B------:R-:W-:Y:S01]  /*0db0*/  LOP3.LUT R49, R5.reuse, 0x80, RZ, 0xfc, !PT ;  /* 0x0000008005317812 */ /* 0x040fe200078efcff */
[----:B------:R-:W-:Y:S01]  /*0dc0*/  IMAD.HI.U32 R16, R4, R19, RZ ;  /* 0x0000001304107227 */ /* 0x000fe200078e00ff */
[----:B------:R-:W-:Y:S02]  /*0dd0*/  IABS R43, R44 ;  /* 0x0000002c002b7213 */ /* 0x000fe40000000000 */
[----:B------:R-:W-:Y:S01]  /*0de0*/  LOP3.LUT R48, R5, 0x7c, RZ, 0xfc, !PT ;  /* 0x0000007c05307812 */ /* 0x000fe200078efcff */
[--C-:B------:R-:W-:Y:S01]  /*0df0*/  @!P6 IMAD.IADD R15, R15, 0x1, -R2.reuse ;  /* 0x000000010f0fe824 */ /* 0x100fe200078e0a02 */
[----:B------:R-:W-:Y:S01]  /*0e00*/  LOP3.LUT R46, R5, 0x78, RZ, 0xfc, !PT ;  /* 0x00000078052e7812 */ /* 0x000fe200078efcff */
[----:B------:R-:W-:Y:S01]  /*0e10*/  @!P3 IMAD.IADD R14, R14, 0x1, -R2 ;  /* 0x000000010e0eb824 */ /* 0x000fe200078e0a02 */
[----:B------:R-:W-:Y:S01]  /*0e20*/  ISETP.GE.AND P3, PT, R18, RZ, PT ;  /* 0x000000ff1200720c */ /* 0x000fe20003f66270 */
[----:B------:R-:W-:Y:S01]  /*0e30*/  IMAD.HI.U32 R18, R4, R23, RZ ;  /* 0x0000001704127227 */ /* 0x000fe200078e00ff */
[----:B------:R-:W-:-:S02]  /*0e40*/  ISETP.GT.U32.AND P6, PT, R2, R15, PT ;  /* 0x0000000f0200720c */ /* 0x000fc40003fc4070 */
[C---:B------:R-:W-:Y:S01]  /*0e50*/  ISETP.GT.U32.AND P4, PT, R2.reuse, R14, PT ;  /* 0x0000000e0200720c */ /* 0x040fe20003f84070 */
[----:B------:R-:W-:Y:S01]  /*0e60*/  IMAD.MOV R18, RZ, RZ, -R18 ;  /* 0x000000ffff127224 */ /* 0x000fe200078e0a12 */
[----:B------:R-:W-:Y:S01]  /*0e70*/  IABS R45, R46 ;  /* 0x0000002e002d7213 */ /* 0x000fe20000000000 */
[----:B------:R-:W-:Y:S01]  /*0e80*/  IMAD.MOV R16, RZ, RZ, -R16 ;  /* 0x000000ffff107224 */ /* 0x000fe200078e0a10 */
[C---:B------:R-:W-:Y:S01]  /*0e90*/  LOP3.LUT R50, R5.reuse, 0x84, RZ, 0xfc, !PT ;  /* 0x0000008405327812 */ /* 0x040fe200078efcff */
[C---:B------:R-:W-:Y:S01]  /*0ea0*/  IMAD R18, R2.reuse, R18, R23 ;  /* 0x0000001202127224 */ /* 0x040fe200078e0217 */
[----:B------:R-:W-:Y:S01]  /*0eb0*/  IABS R23, R26 ;  /* 0x0000001a00177213 */ /* 0x000fe20000000000 */
[C---:B------:R-:W-:Y:S01]  /*0ec0*/  IMAD R16, R2.reuse, R16, R19 ;  /* 0x0000001002107224 */ /* 0x040fe200078e0213 */
[C---:B------:R-:W-:Y:S01]  /*0ed0*/  LOP3.LUT R51, R5.reuse, 0x88, RZ, 0xfc, !PT ;  /* 0x0000008805337812 */ /* 0x040fe200078efcff */
[----:B------:R-:W-:Y:S01]  /*0ee0*/  IMAD.MOV R17, RZ, RZ, -R17 ;  /* 0x000000ffff117224 */ /* 0x000fe200078e0a11 */
[----:B------:R-:W-:Y:S01]  /*0ef0*/  LOP3.LUT R53, R5, 0x90, RZ, 0xfc, !PT ;  /* 0x0000009005357812 */ /* 0x000fe200078efcff */
[--C-:B------:R-:W-:Y:S01]  /*0f00*/  @!P6 IMAD.IADD R15, R15, 0x1, -R2.reuse ;  /* 0x000000010f0fe824 */ /* 0x100fe200078e0a02 */
[----:B------:R-:W-:Y:S01]  /*0f10*/  ISETP.GT.U32.AND P6, PT, R2, R18, PT ;  /* 0x000000120200720c */ /* 0x000fe20003fc4070 */
[----:B------:R-:W-:Y:S01]  /*0f20*/  @!P0 IMAD.IADD R13, R13, 0x1, -R2 ;  /* 0x000000010d0d8824 */ /* 0x000fe200078e0a02 */
[----:B------:R-:W-:Y:S01]  /*0f30*/  ISETP.GE.AND P0, PT, R22, RZ, PT ;  /* 0x000000ff1600720c */ /* 0x000fe20003f06270 */
[C---:B------:R-:W-:Y:S01]  /*0f40*/  IMAD R17, R2.reuse, R17, R21 ;  /* 0x0000001102117224 */ /* 0x040fe200078e0215 */
[----:B------:R-:W-:Y:S01]  /*0f50*/  LOP3.LUT R22, R5, 0x2c, RZ, 0xfc, !PT ;  /* 0x0000002c05167812 */ /* 0x000fe200078efcff */
[----:B------:R-:W-:Y:S01]  /*0f60*/  @!P1 IMAD.MOV R12, RZ, RZ, -R12 ;  /* 0x000000ffff0c9224 */ /* 0x000fe200078e0a0c */
[C---:B------:R-:W-:Y:S01]  /*0f70*/  ISETP.GT.U32.AND P1, PT, R2.reuse, R16, PT ;  /* 0x000000100200720c */ /* 0x040fe20003f24070 */
[----:B------:R-:W-:Y:S01]  /*0f80*/  @!P5 IMAD.MOV R13, RZ, RZ, -R13 ;  /* 0x000000ffff0dd224 */ /* 0x000fe200078e0a0d */
[----:B------:R-:W-:Y:S01]  /*0f90*/  ISETP.GT.U32.AND P5, PT, R2, R17, PT ;  /* 0x000000110200720c */ /* 0x000fe20003fa4070 */
[----:B------:R-:W-:Y:S01]  /*0fa0*/  @!P4 IMAD.IADD R14, R14, 0x1, -R2 ;  /* 0x000000010e0ec824 */ /* 0x000fe200078e0a02 */
[----:B------:R-:W-:Y:S01]  /*0fb0*/  ISETP.GE.AND P4, PT, R20, RZ, PT ;  /* 0x000000ff1400720c */ /* 0x000fe20003f86270 */
[----:B------:R-:W-:Y:S01]  /*0fc0*/  IMAD.HI.U32 R20, R4, R23, RZ ;  /* 0x0000001704147227 */ /* 0x000fe200078e00ff */
[----:B------:R-:W-:-:S02]  /*0fd0*/  IABS R21, R22 ;  /* 0x0000001600157213 */ /* 0x000fc40000000000 */
[----:B------:R-:W-:Y:S01]  /*0fe0*/  IABS R47, R51 ;  /* 0x00000033002f7213 */ /* 0x000fe20000000000 */
[----:B------:R-:W-:Y:S01]  /*0ff0*/  @!P6 IMAD.IADD R18, R18, 0x1, -R2 ;  /* 0x000000011212e824 */ /* 0x000fe200078e0a02 */
        /* <DEDUP_REMOVED lines=8> */
[----:B------:R-:W-:Y:S01]  /*1080*/  ISETP.GT.U32.AND P5, PT, R2, R16, PT ;  /* 0x000000100200720c */ /* 0x000fe20003fa4070 */
[----:B------:R-:W-:Y:S01]  /*1090*/  IMAD.HI.U32 R19, R4, R21, RZ ;  /* 0x0000001504137227 */ /* 0x000fe200078e00ff */
[----:B------:R-:W-:-:S02]  /*10a0*/  LOP3.LUT R24, R5, 0x34, RZ, 0xfc, !PT ;  /* 0x0000003405187812 */ /* 0x000fc400078efcff */
[C---:B------:R-:W-:Y:S01]  /*10b0*/  LOP3.LUT R56, R5.reuse, 0xb0, RZ, 0xfc, !PT ;  /* 0x000000b005387812 */ /* 0x040fe200078efcff */
[----:B------:R-:W-:Y:S01]  /*10c0*/  IMAD.MOV R19, RZ, RZ, -R19 ;  /* 0x000000ffff137224 */ /* 0x000fe200078e0a13 */
[----:B------:R-:W-:Y:S01]  /*10d0*/  IABS R57, R54 ;  /* 0x0000003600397213 */ /* 0x000fe20000000000 */
[----:B------:R-:W-:Y:S01]  /*10e0*/  @!P0 IMAD.MOV R14, RZ, RZ, -R14 ;  /* 0x000000ffff0e8224 */ /* 0x000fe200078e0a0e */
[----:B------:R-:W-:Y:S01]  /*10f0*/  ISETP.GT.U32.AND P0, PT, R2, R17, PT ;  /* 0x000000110200720c */ /* 0x000fe20003f04070 */
[--C-:B------:R-:W-:Y:S01]  /*1100*/  @!P6 IMAD.IADD R18, R18, 0x1, -R2.reuse ;  /* 0x000000011212e824 */ /* 0x100fe200078e0a02 */
[C---:B------:R-:W-:Y:S01]  /*1110*/  ISETP.GT.U32.AND P6, PT, R2.reuse, R20, PT ;  /* 0x000000140200720c */ /* 0x040fe20003fc4070 */
[----:B------:R-:W-:Y:S01]  /*1120*/  IMAD R19, R2, R19, R21 ;  /* 0x0000001302137224 */ /* 0x000fe200078e0215 */
[----:B------:R-:W-:Y:S01]  /*1130*/  IABS R59, R56 ;  /* 0x00000038003b7213 */ /* 0x000fe20000000000 */
[----:B------:R-:W-:Y:S01]  /*1140*/  @!P5 IMAD.IADD R16, R16, 0x1, -R2 ;  /* 0x000000011010d824 */ /* 0x000fe200078e0a02 */
[----:B------:R-:W-:Y:S01]  /*1150*/  LOP3.LUT R58, R5, 0xb4, RZ, 0xfc, !PT ;  /* 0x000000b4053a7812 */ /* 0x000fe200078efcff */
[----:B------:R-:W-:Y:S01]  /*1160*/  @!P3 IMAD.MOV R15, RZ, RZ, -R15 ;  /* 0x000000ffff0fb224 */ /* 0x000fe200078e0a0f */
[----:B------:R-:W-:Y:S01]  /*1170*/  ISETP.GT.U32.AND P5, PT, R2, R19, PT ;  /* 0x000000130200720c */ /* 0x000fe20003fa4070 */
[----:B------:R-:W-:Y:S01]  /*1180*/  IMAD.HI.U32 R23, R4, R29, RZ ;  /* 0x0000001d04177227 */ /* 0x000fe200078e00ff */
[----:B------:R-:W-:-:S02]  /*1190*/  ISETP.GE.AND P3, PT, R25, RZ, PT ;  /* 0x000000ff1900720c */ /* 0x000fc40003f66270 */
[----:B------:R-:W-:Y:S01]  /*11a0*/  IABS R25, R24 ;  /* 0x0000001800197213 */ /* 0x000fe20000000000 */
[--C-:B------:R-:W-:Y:S01]  /*11b0*/  @!P0 IMAD.IADD R17, R17, 0x1, -R2.reuse ;  /* 0x0000000111118824 */ /* 0x100fe200078e0a02 */
[----:B------:R-:W-:Y:S01]  /*11c0*/  ISETP.GE.AND P0, PT, R22, RZ, PT ;  /* 0x000000ff1600720c */ /* 0x000fe20003f06270 */
[--C-:B------:R-:W-:Y:S01]  /*11d0*/  @!P6 IMAD.IADD R20, R20, 0x1, -R2.reuse ;  /* 0x000000011414e824 */ /* 0x100fe200078e0a02 */
[----:B------:R-:W-:Y:S01]  /*11e0*/  IABS R22, R32 ;  /* 0x0000002000167213 */ /* 0x000fe20000000000 */
[----:B------:R-:W-:Y:S01]  /*11f0*/  IMAD.HI.U32 R21, R4, R25, RZ ;  /* 0x0000001904157227 */ /* 0x000fe200078e00ff */
[----:B------:R-:W-:Y:S02]  /*1200*/  IABS R61, R58 ;  /* 0x0000003a003d7213 */ /* 0x000fe40000000000 */
[----:B------:R-:W-:Y:S01]  /*1210*/  ISETP.GT.U32.AND P6, PT, R2, R20, PT ;  /* 0x000000140200720c */ /* 0x000fe20003fc4070 */
[----:B------:R-:W-:Y:S01]  /*1220*/  IMAD.MOV R21, RZ, RZ, -R21 ;  /* 0x000000ffff157224 */ /* 0x000fe200078e0a15 */
[----:B------:R-:W-:Y:S01]  /*1230*/  LOP3.LUT R60, R5, 0xb8, RZ, 0xfc, !PT ;  /* 0x000000b8053c7812 */ /* 0x000fe200078efcff */
[----:B------:R-:W-:Y:S01]  /*1240*/  @!P5 IMAD.IADD R19, R19, 0x1, -R2 ;  /* 0x000000011313d824 */ /* 0x000fe200078e0a02 */
[----:B------:R-:W-:Y:S01]  /*1250*/  ISETP.GE.AND P5, PT, R26, RZ, PT ;  /* 0x000000ff1a00720c */ /* 0x000fe20003fa6270 */
[----:B------:R-:W-:Y:S01]  /*1260*/  IMAD.MOV R23, RZ, RZ, -R23 ;  /* 0x000000ffff177224 */ /* 0x000fe200078e0a17 */
[C---:B------:R-:W-:Y:S01]  /*1270*/  LOP3.LUT R62, R5.reuse, 0xbc, RZ, 0xfc, !PT ;  /* 0x000000bc053e7812 */ /* 0x040fe200078efcff */
[C---:B------:R-:W-:Y:S01]  /*1280*/  IMAD R21, R2.reuse, R21, R25 ;  /* 0x0000001502157224 */ /* 0x040fe200078e0219 */
[----:B------:R-:W-:Y:S01]  /*1290*/  LOP3.LUT R64, R5, 0xc0, RZ, 0xfc, !PT ;  /* 0x000000c005407812 */ /* 0x000fe200078efcff */
[----:B------:R-:W-:Y:S01]  /*12a0*/  @!P4 IMAD.MOV R16, RZ, RZ, -R16 ;  /* 0x000000ffff10c224 */ /* 0x000fe200078e0a10 */
[C---:B------:R-:W-:Y:S01]  /*12b0*/  ISETP.GT.U32.AND P4, PT, R2.reuse, R19, PT ;  /* 0x000000130200720c */ /* 0x040fe20003f84070 */
[----:B------:R-:W-:Y:S01]  /*12c0*/  IMAD.MOV.U32 R25, RZ, RZ, R22 ;  /* 0x000000ffff197224 */ /* 0x000fe200078e0016 */
[----:B------:R-:W-:Y:S01]  /*12d0*/  IABS R63, R62 ;  /* 0x0000003e003f7213 */ /* 0x000fe20000000000 */
[----:B------:R-:W-:Y:S01]  /*12e0*/  IMAD R23, R2, R23, R29 ;  /* 0x0000001702177224 */ /* 0x000fe200078e021d */
[----:B------:R-:W-:Y:S01]  /*12f0*/  IABS R29, R34 ;  /* 0x00000022001d7213 */ /* 0x000fe20000000000 */
[----:B------:R-:W-:Y:S01]  /*1300*/  IMAD.HI.U32 R22, R4, R27, RZ ;  /* 0x0000001b04167227 */ /* 0x000fe200078e00ff */
[----:B------:R-:W-:-:S02]  /*1310*/  IABS R65, R64 ;  /* 0x0000004000417213 */ /* 0x000fc40000000000 */
[C---:B------:R-:W-:Y:S01]  /*1320*/  LOP3.LUT R66, R5.reuse, 0xcc, RZ, 0xfc, !PT ;  /* 0x000000cc05427812 */ /* 0x040fe200078efcff */
[----:B------:R-:W-:Y:S01]  /*1330*/  @!P6 IMAD.IADD R20, R20, 0x1, -R2 ;  /* 0x000000011414e824 */ /* 0x000fe200078e0a02 */
[----:B------:R-:W-:Y:S01]  /*1340*/  ISETP.GT.U32.AND P6, PT, R2, R23, PT ;  /* 0x000000170200720c */ /* 0x000fe20003fc4070 */
[----:B------:R-:W-:Y:S01]  /*1350*/  IMAD.MOV R22, RZ, RZ, -R22 ;  /* 0x000000ffff167224 */ /* 0x000fe200078e0a16 */
[----:B------:R-:W-:Y:S01]  /*1360*/  LOP3.LUT R68, R5, 0xd0, RZ, 0xfc, !PT ;  /* 0x000000d005447812 */ /* 0x000fe200078efcff */
[----:B------:R-:W-:Y:S01]  /*1370*/  @!P3 IMAD.MOV R18, RZ, RZ, -R18 ;  /* 0x000000ffff12b224 */ /* 0x000fe200078e0a12 */
[----:B------:R-:W-:Y:S01]  /*1380*/  ISETP.GE.AND P3, PT, R24, RZ, PT ;  /* 0x000000ff1800720c */ /* 0x000fe20003f66270 */
[----:B------:R-:W-:Y:S01]  /*1390*/  IMAD R22, R2, R22, R27 ;  /* 0x0000001602167224 */ /* 0x000fe200078e021b */
[----:B------:R-:W-:Y:S01]  /*13a0*/  IABS R27, R33 ;  /* 0x00000021001b7213 */ /* 0x000fe20000000000 */
[----:B------:R-:W-:Y:S01]  /*13b0*/  @!P4 IMAD.IADD R19, R19, 0x1, -R2 ;  /* 0x000000011313c824 */ /* 0x000fe200078e0a02 */
[----:B------:R-:W-:Y:S01]  /*13c0*/  IABS R71, R66 ;  /* 0x0000004200477213 */ /* 0x000fe20000000000 */
[----:B------:R-:W-:Y:S01]  /*13d0*/  IMAD.HI.U32 R24, R4, R25, RZ ;  /* 0x0000001904187227 */ /* 0x000fe200078e00ff */
[----:B------:R-:W-:-:S02]  /*13e0*/  ISETP.GT.U32.AND P4, PT, R2, R22, PT ;  /* 0x000000160200720c */ /* 0x000fc40003f84070 */
[----:B------:R-:W-:Y:S01]  /*13f0*/  IABS R73, R68 ;  /* 0x0000004400497213 */ /* 0x000fe20000000000 */
[----:B------:R-:W-:Y:S01]  /*1400*/  @!P1 IMAD.MOV R17, RZ, RZ, -R17 ;  /* 0x000000ffff119224 */ /* 0x000fe200078e0a11 */
[C---:B------:R-:W-:Y:S01]  /*1410*/  ISETP.GT.U32.AND P1, PT, R2.reuse, R21, PT ;  /* 0x000000150200720c */ /* 0x040fe20003f24070 */
[----:B------:R-:W-:Y:S01]  /*1420*/  @!P6 IMAD.IADD R23, R23, 0x1, -R2 ;  /* 0x000000011717e824 */ /* 0x000fe200078e0a02 */
[----:B------:R-:W-:Y:S01]  /*1430*/  LOP3.LUT R70, R5, 0xd4, RZ, 0xfc, !PT ;  /* 0x000000d405467812 */ /* 0x000fe200078efcff */
[----:B------:R-:W-:Y:S02]  /*1440*/  IMAD.MOV R24, RZ, RZ, -R24 ;  /* 0x000000ffff187224 */ /* 0x000fe400078e0a18 */
[----:B------:R-:W-:Y:S01]  /*1450*/  @!P0 IMAD.MOV R19, RZ, RZ, -R19 ;  /* 0x000000ffff138224 */ /* 0x000fe200078e0a13 */
[C---:B------:R-:W-:Y:S01]  /*1460*/  ISETP.GT.U32.AND P6, PT, R2.reuse, R23, PT ;  /* 0x000000170200720c */ /* 0x040fe20003fc4070 */
[----:B------:R-:W-:Y:S01]  /*1470*/  IMAD R24, R2, R24, R25 ;  /* 0x0000001802187224 */ /* 0x000fe200078e0219 */
[----:B------:R-:W-:Y:S01]  /*1480*/  IABS R75, R70 ;  /* 0x00000046004b7213 */ /* 0x000fe20000000000 */
[----:B------:R-:W-:-:S04]  /*1490*/  IMAD.HI.U32 R25, R4, R27, RZ ;  /* 0x0000001b04197227 */ /* 0x000fc800078e00ff */
[--C-:B------:R-:W-:Y:S02]  /*14a0*/  @!P4 IMAD.IADD R22, R22, 0x1, -R2.reuse ;  /* 0x000000011616c824 */ /* 0x100fe400078e0a02 */
[----:B------:R-:W-:Y:S02]  /*14b0*/  IMAD.MOV R25, RZ, RZ, -R25 ;  /* 0x000000ffff197224 */ /* 0x000fe400078e0a19 */
[--C-:B------:R-:W-:Y:S01]  /*14c0*/  @!P1 IMAD.IADD R21, R21, 0x1, -R2.reuse ;  /* 0x0000000115159824 */ /* 0x100fe200078e0a02 */
[C---:B------:R-:W-:Y:S01]  /*14d0*/  ISETP.GT.U32.AND P0, PT, R2.reuse, R22, PT ;  /* 0x000000160200720c */ /* 0x040fe20003f04070 */
[----:B------:R-:W-:Y:S01]  /*14e0*/  IMAD R25, R2, R25, R27 ;  /* 0x0000001902197224 */ /* 0x000fe200078e021b */
[----:B------:R-:W-:Y:S01]  /*14f0*/  ISETP.GE.AND P1, PT, R28, RZ, PT ;  /* 0x000000ff1c00720c */ /* 0x000fe20003f26270 */
[----:B------:R-:W-:Y:S01]  /*1500*/  @!P6 IMAD.IADD R23, R23, 0x1, -R2 ;  /* 0x000000011717e824 */ /* 0x000fe200078e0a02 */
[----:B------:R-:W-:Y:S01]  /*1510*/  ISETP.GT.U32.AND P4, PT, R2, R21, PT ;  /* 0x000000150200720c */ /* 0x000fe20003f84070 */
[----:B------:R-:W-:Y:S01]  /*1520*/  IMAD.HI.U32 R26, R4, R29, RZ ;  /* 0x0000001d041a7227 */ /* 0x000fe200078e00ff */
[----:B------:R-:W-:-:S03]  /*1530*/  ISETP.GT.U32.AND P6, PT, R2, R25, PT ;  /* 0x000000190200720c */ /* 0x000fc60003fc4070 */
[----:B------:R-:W-:Y:S01]  /*1540*/  @!P5 IMAD.MOV R20, RZ, RZ, -R20 ;  /* 0x000000ffff14d224 */ /* 0x000fe200078e0a14 */
[----:B------:R-:W-:Y:S01]  /*1550*/  ISETP.GT.U32.AND P5, PT, R2, R24, PT ;  /* 0x000000180200720c */ /* 0x000fe20003fa4070 */
[----:B------:R-:W-:Y:S02]  /*1560*/  IMAD.MOV R26, RZ, RZ, -R26 ;  /* 0x000000ffff1a7224 */ /* 0x000fe400078e0a1a */
[--C-:B------:R-:W-:Y:S01]  /*1570*/  @!P0 IMAD.IADD R22, R22, 0x1, -R2.reuse ;  /* 0x0000000116168824 */ /* 0x100fe200078e0a02 */
[----:B------:R-:W-:Y:S01]  /*1580*/  ISETP.GE.AND P0, PT, R32, RZ, PT ;  /* 0x000000ff2000720c */ /* 0x000fe20003f06270 */
[----:B------:R-:W-:Y:S01]  /*1590*/  IMAD R26, R2, R26, R29 ;  /* 0x0000001a021a7224 */ /* 0x000fe200078e021d */
[----:B------:R-:W-:Y:S01]  /*15a0*/  LOP3.LUT R32, R5, 0x50, RZ, 0xfc, !PT ;  /* 0x0000005005207812 */ /* 0x000fe200078efcff */
[--C-:B------:R-:W-:Y:S01]  /*15b0*/  @!P4 IMAD.IADD R21, R21, 0x1, -R2.reuse ;  /* 0x000000011515c824 */ /* 0x100fe200078e0a02 */
[----:B------:R-:W-:Y:S01]  /*15c0*/  ISETP.GE.AND P4, PT, R30, RZ, PT ;  /* 0x000000ff1e00720c */ /* 0x000fe20003f86270 */
[----:B------:R-:W-:Y:S01]  /*15d0*/  @!P6 IMAD.IADD R25, R25, 0x1, -R2 ;  /* 0x000000011919e824 */ /* 0x000fe200078e0a02 */
[----:B------:R-:W-:Y:S01]  /*15e0*/  IABS R29, R32 ;  /* 0x00000020001d7213 */ /* 0x000fe20000000000 */
[----:B------:R-:W-:-:S04]  /*15f0*/  IMAD.HI.U32 R27, R4, R31, RZ ;  /* 0x0000001f041b7227 */ /* 0x000fc800078e00ff */
[----:B------:R-:W-:Y:S01]  /*1600*/  @!P3 IMAD.MOV R21, RZ, RZ, -R21 ;  /* 0x000000ffff15b224 */ /* 0x000fe200078e0a15 */
[C---:B------:R-:W-:Y:S01]  /*1610*/  ISETP.GT.U32.AND P3, PT, R2.reuse, R26, PT ;  /* 0x0000001a0200720c */ /* 0x040fe20003f64070 */
[----:B------:R-:W-:Y:S01]  /*1620*/  @!P1 IMAD.MOV R22, RZ, RZ, -R22 ;  /* 0x000000ffff169224 */ /* 0x000fe200078e0a16 */
[----:B------:R-:W-:Y:S01]  /*1630*/  ISETP.GT.U32.AND P1, PT, R2, R25, PT ;  /* 0x000000190200720c */ /* 0x000fe20003f24070 */
[----:B------:R-:W-:Y:S02]  /*1640*/  IMAD.MOV R27, RZ, RZ, -R27 ;  /* 0x000000ffff1b7224 */ /* 0x000fe400078e0a1b */
[----:B------:R-:W-:-:S04]  /*1650*/  IMAD.HI.U32 R28, R4, R29, RZ ;  /* 0x0000001d041c7227 */ /* 0x000fc800078e00ff */
[----:B------:R-:W-:Y:S01]  /*1660*/  @!P5 IMAD.IADD R24, R24, 0x1, -R2 ;  /* 0x000000011818d824 */ /* 0x000fe200078e0a02 */
[----:B------:R-:W-:Y:S01]  /*1670*/  ISETP.GE.AND P5, PT, R33, RZ, PT ;  /* 0x000000ff2100720c */ /* 0x000fe20003fa6270 */
[C---:B------:R-:W-:Y:S01]  /*1680*/  IMAD R27, R2.reuse, R27, R31 ;  /* 0x0000001b021b7224 */ /* 0x040fe200078e021f */
[----:B------:R-:W-:Y:S01]  /*1690*/  IABS R31, R36 ;  /* 0x00000024001f7213 */ /* 0x000fe20000000000 */
[----:B------:R-:W-:Y:S01]  /*16a0*/  IMAD.MOV R28, RZ, RZ, -R28 ;  /* 0x000000ffff1c7224 */ /* 0x000fe200078e0a1c */
[C---:B------:R-:W-:Y:S01]  /*16b0*/  ISETP.GT.U32.AND P6, PT, R2.reuse, R24, PT ;  /* 0x000000180200720c */ /* 0x040fe20003fc4070 */
[----:B------:R-:W-:Y:S01]  /*16c0*/  @!P4 IMAD.MOV R23, RZ, RZ, -R23 ;  /* 0x000000ffff17c224 */ /* 0x000fe200078e0a17 */
[C---:B------:R-:W-:Y:S01]  /*16d0*/  ISETP.GT.U32.AND P4, PT, R2.reuse, R27, PT ;  /* 0x0000001b0200720c */ /* 0x040fe20003f84070 */
[----:B------:R-:W-:Y:S01]  /*16e0*/  IMAD R28, R2, R28, R29 ;  /* 0x0000001c021c7224 */ /* 0x000fe200078e021d */
[----:B------:R-:W-:Y:S01]  /*16f0*/  IABS R33, R37 ;  /* 0x0000002500217213 */ /* 0x000fe20000000000 */
[----:B------:R-:W-:-:S02]  /*1700*/  @!P1 IMAD.IADD R25, R25, 0x1, -R2 ;  /* 0x0000000119199824 */ /* 0x000fc400078e0a02 */
[----:B------:R-:W-:Y:S01]  /*1710*/  @!P3 IMAD.IADD R26, R26, 0x1, -R2 ;  /* 0x000000011a1ab824 */ /* 0x000fe200078e0a02 */
[----:B------:R-:W-:Y:S01]  /*1720*/  ISETP.GT.U32.AND P1, PT, R2, R28, PT ;  /* 0x0000001c0200720c */ /* 0x000fe20003f24070 */
[----:B------:R-:W-:-:S03]  /*1730*/  IMAD.HI.U32 R29, R4, R31, RZ ;  /* 0x0000001f041d7227 */ /* 0x000fc600078e00ff */
[----:B------:R-:W-:Y:S01]  /*1740*/  ISETP.GT.U32.AND P3, PT, R2, R26, PT ;  /* 0x0000001a0200720c */ /* 0x000fe20003f64070 */
[--C-:B------:R-:W-:Y:S01]  /*1750*/  @!P6 IMAD.IADD R24, R24, 0x1, -R2.reuse ;  /* 0x000000011818e824 */ /* 0x100fe200078e0a02 */
[----:B------:R-:W-:Y:S01]  /*1760*/  ISETP.GE.AND P6, PT, R34, RZ, PT ;  /* 0x000000ff2200720c */ /* 0x000fe20003fc6270 */
[----:B------:R-:W-:Y:S01]  /*1770*/  IMAD.MOV R29, RZ, RZ, -R29 ;  /* 0x000000ffff1d7224 */ /* 0x000fe200078e0a1d */
[----:B------:R-:W-:Y:S01]  /*1780*/  LOP3.LUT R34, R5, 0x5c, RZ, 0xfc, !PT ;  /* 0x0000005c05227812 */ /* 0x000fe200078efcff */
[--C-:B------:R-:W-:Y:S01]  /*1790*/  @!P4 IMAD.IADD R27, R27, 0x1, -R2.reuse ;  /* 0x000000011b1bc824 */ /* 0x100fe200078e0a02 */
[----:B------:R-:W-:Y:S01]  /*17a0*/  ISETP.GE.AND P4, PT, R35, RZ, PT ;  /* 0x000000ff2300720c */ /* 0x000fe20003f86270 */
[----:B------:R-:W-:Y:S01]  /*17b0*/  IMAD R29, R2, R29, R31 ;  /* 0x0000001d021d7224 */ /* 0x000fe200078e021f */
[----:B------:R-:W-:Y:S01]  /*17c0*/  IABS R35, R34 ;  /* 0x0000002200237213 */ /* 0x000fe20000000000 */
[----:B------:R-:W-:Y:S01]  /*17d0*/  @!P1 IMAD.IADD R28, R28, 0x1, -R2 ;  /* 0x000000011c1c9824 */ /* 0x000fe200078e0a02 */
[----:B------:R-:W-:Y:S01]  /*17e0*/  ISETP.GT.U32.AND P1, PT, R2, R27, PT ;  /* 0x0000001b0200720c */ /* 0x000fe20003f24070 */
[----:B------:R-:W-:-:S04]  /*17f0*/  IMAD.HI.U32 R30, R4, R33, RZ ;  /* 0x00000021041e7227 */ /* 0x000fc800078e00ff */
[----:B------:R-:W-:Y:S01]  /*1800*/  @!P3 IMAD.IADD R26, R26, 0x1, -R2 ;  /* 0x000000011a1ab824 */ /* 0x000fe200078e0a02 */
[----:B------:R-:W-:Y:S01]  /*1810*/  ISETP.GT.U32.AND P3, PT, R2, R29, PT ;  /* 0x0000001d0200720c */ /* 0x000fe20003f64070 */
[----:B------:R-:W-:-:S04]  /*1820*/  IMAD.HI.U32 R31, R4, R35, RZ ;  /* 0x00000023041f7227 */ /* 0x000fc800078e00ff */
[----:B------:R-:W-:Y:S02]  /*1830*/  IMAD.MOV R30, RZ, RZ, -R30 ;  /* 0x000000ffff1e7224 */ /* 0x000fe400078e0a1e */
[----:B------:R-:W-:Y:S02]  /*1840*/  IMAD.MOV R31, RZ, RZ, -R31 ;  /* 0x000000ffff1f7224 */ /* 0x000fe400078e0a1f */
[----:B------:R-:W-:Y:S01]  /*1850*/  IMAD R30, R2, R30, R33 ;  /* 0x0000001e021e7224 */ /* 0x000fe200078e0221 */
[----:B------:R-:W-:Y:S01]  /*1860*/  LOP3.LUT R33, R5, 0x60, RZ, 0xfc, !PT ;  /* 0x0000006005217812 */ /* 0x000fe200078efcff */
[----:B------:R-:W-:Y:S01]  /*1870*/  @!P1 IMAD.IADD R27, R27, 0x1, -R2 ;  /* 0x000000011b1b9824 */ /* 0x000fe200078e0a02 */
[----:B------:R-:W-:Y:S01]  /*1880*/  ISETP.GE.AND P1, PT, R36, RZ, PT ;  /* 0x000000ff2400720c */ /* 0x000fe20003f26270 */
[C---:B------:R-:W-:Y:S01]  /*1890*/  IMAD R31, R2.reuse, R31, R35 ;  /* 0x0000001f021f7224 */ /* 0x040fe200078e0223 */
[----:B------:R-:W-:Y:S01]  /*18a0*/  LOP3.LUT R36, R5, 0x64, RZ, 0xfc, !PT ;  /* 0x0000006405247812 */ /* 0x000fe200078efcff */
[----:B------:R-:W-:Y:S01]  /*18b0*/  @!P0 IMAD.MOV R24, RZ, RZ, -R24 ;  /* 0x000000ffff188224 */ /* 0x000fe200078e0a18 */
[C---:B------:R-:W-:Y:S01]  /*18c0*/  ISETP.GT.U32.AND P0, PT, R2.reuse, R28, PT ;  /* 0x0000001c0200720c */ /* 0x040fe20003f04070 */
[----:B------:R-:W-:Y:S01]  /*18d0*/  @!P6 IMAD.MOV R26, RZ, RZ, -R26 ;  /* 0x000000ffff1ae224 */ /* 0x000fe200078e0a1a */
[C---:B------:R-:W-:Y:S01]  /*18e0*/  ISETP.GT.U32.AND P6, PT, R2.reuse, R30, PT ;  /* 0x0000001e0200720c */ /* 0x040fe20003fc4070 */
[----:B------:R-:W-:Y:S01]  /*18f0*/  @!P3 IMAD.IADD R29, R29, 0x1, -R2 ;  /* 0x000000011d1db824 */ /* 0x000fe200078e0a02 */
[----:B------:R-:W-:Y:S01]  /*1900*/  IABS R35, R33 ;  /* 0x0000002100237213 */ /* 0x000fe20000000000 */
[----:B------:R-:W-:Y:S01]  /*1910*/  @!P4 IMAD.MOV R27, RZ, RZ, -R27 ;  /* 0x000000ffff1bc224 */ /* 0x000fe200078e0a1b */
[C---:B------:R-:W-:Y:S01]  /*1920*/  ISETP.GT.U32.AND P4, PT, R2.reuse, R31, PT ;  /* 0x0000001f0200720c */ /* 0x040fe20003f84070 */
[----:B------:R-:W-:Y:S01]  /*1930*/  @!P5 IMAD.MOV R25, RZ, RZ, -R25 ;  /* 0x000000ffff19d224 */ /* 0x000fe200078e0a19 */
[----:B------:R-:W-:Y:S01]  /*1940*/  ISETP.GT.U32.AND P3, PT, R2, R29, PT ;  /* 0x0000001d0200720c */ /* 0x000fe20003f64070 */
[----:B------:R-:W-:Y:S01]  /*1950*/  IMAD R74, R10, 0x100, R168 ;  /* 0x000001000a4a7824 */ /* 0x000fe200078e02a8 */
[----:B------:R-:W-:Y:S01]  /*1960*/  ISETP.GE.AND P5, PT, R32, RZ, PT ;  /* 0x000000ff2000720c */ /* 0x000fe20003fa6270 */
[----:B------:R-:W-:-:S03]  /*1970*/  IMAD.HI.U32 R32, R4, R35, RZ ;  /* 0x0000002304207227 */ /* 0x000fc600078e00ff */
[----:B------:R-:W-:Y:S01]  /*1980*/  IADD3 R72, R74, 0x80, RZ ;  /* 0x000000804a487810 */ /* 0x000fe20007ffe0ff */
[--C-:B------:R-:W-:Y:S01]  /*1990*/  @!P0 IMAD.IADD R28, R28, 0x1, -R2.reuse ;  /* 0x000000011c1c8824 */ /* 0x100fe200078e0a02 */
[----:B------:R-:W-:Y:S01]  /*19a0*/  ISETP.GE.AND P0, PT, R37, RZ, PT ;  /* 0x000000ff2500720c */ /* 0x000fe20003f06270 */
[--C-:B------:R-:W-:Y:S01]  /*19b0*/  @!P6 IMAD.IADD R30, R30, 0x1, -R2.reuse ;  /* 0x000000011e1ee824 */ /* 0x100fe200078e0a02 */
[----:B------:R-:W-:Y:S01]  /*19c0*/  IABS R37, R36 ;  /* 0x0000002400257213 */ /* 0x000fe20000000000 */
[--C-:B------:R-:W-:Y:S01]  /*19d0*/  @!P4 IMAD.IADD R31, R31, 0x1, -R2.reuse ;  /* 0x000000011f1fc824 */ /* 0x100fe200078e0a02 */
[----:B------:R-:W-:Y:S01]  /*19e0*/  IABS R10, R74 ;  /* 0x0000004a000a7213 */ /* 0x000fe20000000000 */
[----:B------:R-:W-:Y:S01]  /*19f0*/  @!P3 IMAD.IADD R29, R29, 0x1, -R2 ;  /* 0x000000011d1db824 */ /* 0x000fe200078e0a02 */
[----:B------:R-:W-:Y:S01]  /*1a00*/  ISETP.GT.U32.AND P6, PT, R2, R30, PT ;  /* 0x0000001e0200720c */ /* 0x000fe20003fc4070 */
[----:B------:R-:W-:Y:S01]  /*1a10*/  IMAD.MOV R32, RZ, RZ, -R32 ;  /* 0x000000ffff207224 */ /* 0x000fe200078e0a20 */
[----:B------:R-:W-:Y:S01]  /*1a20*/  ISETP.GE.AND P3, PT, R33, RZ, PT ;  /* 0x000000ff2100720c */ /* 0x000fe20003f66270 */
[----:B------:R-:W-:Y:S01]  /*1a30*/  IMAD.HI.U32 R33, R4, R37, RZ ;  /* 0x0000002504217227 */ /* 0x000fe200078e00ff */
[----:B------:R-:W-:Y:S01]  /*1a40*/  ISETP.GT.U32.AND P4, PT, R2, R31, PT ;  /* 0x0000001f0200720c */ /* 0x000fe20003f84070 */
[----:B------:R-:W-:Y:S02]  /*1a50*/  STL [R1+0x468], R74 ;  /* 0x0004684a01007387 */ /* 0x000fe40000100800 */
[----:B------:R-:W-:-:S02]  /*1a60*/  IMAD.MOV R33, RZ, RZ, -R33 ;  /* 0x000000ffff217224 */ /* 0x000fc400078e0a21 */
[----:B------:R-:W-:Y:S01]  /*1a70*/  @!P5 IMAD.MOV R28, RZ, RZ, -R28 ;  /* 0x000000ffff1cd224 */ /* 0x000fe200078e0a1c */
[----:B------:R-:W-:Y:S01]  /*1a80*/  ISETP.GE.AND P5, PT, R34, RZ, PT ;  /* 0x000000ff2200720c */ /* 0x000fe20003fa6270 */
[----:B------:R-:W-:Y:S01]  /*1a90*/  IMAD R33, R2, R33, R37 ;  /* 0x0000002102217224 */ /* 0x000fe200078e0225 */
[----:B------:R-:W-:Y:S01]  /*1aa0*/  STL [R1+0x46c], R72 ;  /* 0x00046c4801007387 */ /* 0x000fe20000100800 */
[--C-:B------:R-:W-:Y:S01]  /*1ab0*/  @!P6 IMAD.IADD R30, R30, 0x1, -R2.reuse ;  /* 0x000000011e1ee824 */ /* 0x100fe200078e0a02 */
[----:B------:R-:W-:Y:S01]  /*1ac0*/  ISETP.GE.AND P6, PT, R36, RZ, PT ;  /* 0x000000ff2400720c */ /* 0x000fe20003fc6270 */
[C---:B------:R-:W-:Y:S02]  /*1ad0*/  IMAD R32, R2.reuse, R32, R35 ;  /* 0x0000002002207224 */ /* 0x040fe400078e0223 */
[----:B------:R-:W-:Y:S01]  /*1ae0*/  @!P4 IMAD.IADD R31, R31, 0x1, -R2 ;  /* 0x000000011f1fc824 */ /* 0x000fe200078e0a02 */
[----:B------:R-:W-:Y:S01]  /*1af0*/  ISETP.GT.U32.AND P4, PT, R2, R33, PT ;  /* 0x000000210200720c */ /* 0x000fe20003f84070 */
[----:B------:R-:W-:-:S04]  /*1b00*/  IMAD.HI.U32 R34, R4, R39, RZ ;  /* 0x0000002704227227 */ /* 0x000fc800078e00ff */
[----:B------:R-:W-:Y:S01]  /*1b10*/  @!P0 IMAD.MOV R30, RZ, RZ, -R30 ;  /* 0x000000ffff1e8224 */ /* 0x000fe200078e0a1e */
[C---:B------:R-:W-:Y:S01]  /*1b20*/  ISETP.GT.U32.AND P0, PT, R2.reuse, R32, PT ;  /* 0x000000200200720c */ /* 0x040fe20003f04070 */
[----:B------:R-:W-:Y:S02]  /*1b30*/  IMAD.MOV R34, RZ, RZ, -R34 ;  /* 0x000000ffff227224 */ /* 0x000fe400078e0a22 */
[----:B------:R-:W-:Y:S02]  /*1b40*/  @!P5 IMAD.MOV R31, RZ, RZ, -R31 ;  /* 0x000000ffff1fd224 */ /* 0x000fe400078e0a1f */
[----:B------:R-:W-:Y:S01]  /*1b50*/  IMAD R34, R2, R34, R39 ;  /* 0x0000002202227224 */ /* 0x000fe200078e0227 */
[----:B------:R-:W-:Y:S01]  /*1b60*/  IABS R39, R40 ;  /* 0x0000002800277213 */ /* 0x000fe20000000000 */
[----:B------:R-:W-:Y:S02]  /*1b70*/  @!P4 IMAD.IADD R33, R33, 0x1, -R2 ;  /* 0x000000012121c824 */ /* 0x000fe400078e0a02 */
[----:B------:R-:W-:Y:S01]  /*1b80*/  IMAD.HI.U32 R36, R4, R41, RZ ;  /* 0x0000002904247227 */ /* 0x000fe200078e00ff */
[----:B------:R-:W-:-:S02]  /*1b90*/  ISETP.GT.U32.AND P5, PT, R2, R34, PT ;  /* 0x000000220200720c */ /* 0x000fc40003fa4070 */
[----:B------:R-:W-:Y:S01]  /*1ba0*/  ISETP.GT.U32.AND P4, PT, R2, R33, PT ;  /* 0x000000210200720c */ /* 0x000fe20003f84070 */
[----:B------:R-:W-:Y:S02]  /*1bb0*/  @!P0 IMAD.IADD R32, R32, 0x1, -R2 ;  /* 0x0000000120208824 */ /* 0x000fe400078e0a02 */
[----:B------:R-:W-:Y:S02]  /*1bc0*/  IMAD.MOV R36, RZ, RZ, -R36 ;  /* 0x000000ffff247224 */ /* 0x000fe400078e0a24 */
[----:B------:R-:W-:Y:S01]  /*1bd0*/  IMAD.HI.U32 R35, R4, R39, RZ ;  /* 0x0000002704237227 */ /* 0x000fe200078e00ff */
[----:B------:R-:W-:-:S03]  /*1be0*/  ISETP.GT.U32.AND P0, PT, R2, R32, PT ;  /* 0x000000200200720c */ /* 0x000fc60003f04070 */
[----:B------:R-:W-:Y:S01]  /*1bf0*/  IMAD R36, R2, R36, R41 ;  /* 0x0000002402247224 */ /* 0x000fe200078e0229 */
[----:B------:R-:W-:Y:S01]  /*1c00*/  IABS R41, R48 ;  /* 0x0000003000297213 */ /* 0x000fe20000000000 */
[----:B------:R-:W-:-:S04]  /*1c10*/  IMAD.HI.U32 R37, R4, R43, RZ ;  /* 0x0000002b04257227 */ /* 0x000fc800078e00ff */
[----:B------:R-:W-:Y:S02]  /*1c20*/  IMAD.MOV R35, RZ, RZ, -R35 ;  /* 0x000000ffff237224 */ /* 0x000fe400078e0a23 */
[--C-:B------:R-:W-:Y:S01]  /*1c30*/  @!P5 IMAD.IADD R34, R34, 0x1, -R2.reuse ;  /* 0x000000012222d824 */ /* 0x100fe200078e0a02 */
[C---:B------:R-:W-:Y:S01]  /*1c40*/  ISETP.GT.U32.AND P5, PT, R2.reuse, R36, PT ;  /* 0x000000240200720c */ /* 0x040fe20003fa4070 */
[----:B------:R-:W-:Y:S02]  /*1c50*/  IMAD.MOV R37, RZ, RZ, -R37 ;  /* 0x000000ffff257224 */ /* 0x000fe400078e0a25 */
[C---:B------:R-:W-:Y:S02]  /*1c60*/  IMAD R35, R2.reuse, R35, R39 ;  /* 0x0000002302237224 */ /* 0x040fe400078e0227 */
[C---:B------:R-:W-:Y:S01]  /*1c70*/  IMAD R37, R2.reuse, R37, R43 ;  /* 0x0000002502257224 */ /* 0x040fe200078e022b */
[----:B------:R-:W-:Y:S01]  /*1c80*/  IABS R43, R49 ;  /* 0x00000031002b7213 */ /* 0x000fe20000000000 */
[--C-:B------:R-:W-:Y:S01]  /*1c90*/  @!P4 IMAD.IADD R33, R33, 0x1, -R2.reuse ;  /* 0x000000012121c824 */ /* 0x100fe200078e0a02 */
[----:B------:R-:W-:Y:S01]  /*1ca0*/  ISETP.GT.U32.AND P4, PT, R2, R35, PT ;  /* 0x000000230200720c */ /* 0x000fe20003f84070 */
[----:B------:R-:W-:Y:S01]  /*1cb0*/  @!P0 IMAD.IADD R32, R32, 0x1, -R2 ;  /* 0x0000000120208824 */ /* 0x000fe200078e0a02 */
[----:B------:R-:W-:Y:S01]  /*1cc0*/  ISETP.GE.AND P0, PT, R40, RZ, PT ;  /* 0x000000ff2800720c */ /* 0x000fe20003f06270 */
[----:B------:R-:W-:Y:S01]  /*1cd0*/  @!P6 IMAD.MOV R33, RZ, RZ, -R33 ;  /* 0x000000ffff21e224 */ /* 0x000fe200078e0a21 */
[----:B------:R-:W-:Y:S01]  /*1ce0*/  ISETP.GT.U32.AND P6, PT, R2, R37, PT ;  /* 0x000000250200720c */ /* 0x000fe20003fc4070 */
[----:B------:R-:W-:-:S04]  /*1cf0*/  IMAD.HI.U32 R40, R4, R43, RZ ;  /* 0x0000002b04287227 */ /* 0x000fc800078e00ff */
[----:B------:R-:W-:Y:S02]  /*1d00*/  @!P5 IMAD.IADD R36, R36, 0x1, -R2 ;  /* 0x000000012424d824 */ /* 0x000fe400078e0a02 */
[----:B------:R-:W-:Y:S02]  /*1d10*/  IMAD.MOV R40, RZ, RZ, -R40 ;  /* 0x000000ffff287224 */ /* 0x000fe400078e0a28 */
[----:B------:R-:W-:Y:S01]  /*1d20*/  @!P4 IMAD.IADD R35, R35, 0x1, -R2 ;  /* 0x000000012323c824 */ /* 0x000fe200078e0a02 */
[C---:B------:R-:W-:Y:S01]  /*1d30*/  ISETP.GT.U32.AND P5, PT, R2.reuse, R36, PT ;  /* 0x000000240200720c */ /* 0x040fe20003fa4070 */
[----:B------:R-:W-:Y:S02]  /*1d40*/  IMAD R40, R2, R40, R43 ;  /* 0x0000002802287224 */ /* 0x000fe400078e022b */
[----:B------:R-:W-:Y:S01]  /*1d50*/  IMAD.HI.U32 R39, R4, R41, RZ ;  /* 0x0000002904277227 */ /* 0x000fe200078e00ff */
[----:B------:R-:W-:-:S03]  /*1d60*/  ISETP.GT.U32.AND P4, PT, R2, R35, PT ;  /* 0x000000230200720c */ /* 0x000fc60003f84070 */
[----:B------:R-:W-:Y:S01]  /*1d70*/  @!P1 IMAD.MOV R29, RZ, RZ, -R29 ;  /* 0x000000ffff1d9224 */ /* 0x000fe200078e0a1d */
[----:B------:R-:W-:Y:S01]  /*1d80*/  ISETP.GE.AND P1, PT, R38, RZ, PT ;  /* 0x000000ff2600720c */ /* 0x000fe20003f26270 */
[----:B------:R-:W-:Y:S01]  /*1d90*/  @!P3 IMAD.MOV R32, RZ, RZ, -R32 ;  /* 0x000000ffff20b224 */ /* 0x000fe200078e0a20 */
[C---:B------:R-:W-:Y:S01]  /*1da0*/  ISETP.GT.U32.AND P3, PT, R2.reuse, R34, PT ;  /* 0x000000220200720c */ /* 0x040fe20003f64070 */
[----:B------:R-:W-:Y:S01]  /*1db0*/  @!P6 IMAD.IADD R37, R37, 0x1, -R2 ;  /* 0x000000012525e824 */ /* 0x000fe200078e0a02 */
[----:B------:R-:W-:Y:S01]  /*1dc0*/  ISETP.GT.U32.AND P6, PT, R2, R40, PT ;  /* 0x000000280200720c */ /* 0x000fe20003fc4070 */
[----:B------:R-:W-:-:S04]  /*1dd0*/  IMAD.HI.U32 R38, R4, R45, RZ ;  /* 0x0000002d04267227 */ /* 0x000fc800078e00ff */
[----:B------:R-:W-:Y:S02]  /*1de0*/  IMAD.MOV R39, RZ, RZ, -R39 ;  /* 0x000000ffff277224 */ /* 0x000fe400078e0a27 */
[----:B------:R-:W-:Y:S02]  /*1df0*/  IMAD.MOV R38, RZ, RZ, -R38 ;  /* 0x000000ffff267224 */ /* 0x000fe400078e0a26 */
[C---:B------:R-:W-:Y:S02]  /*1e00*/  IMAD R39, R2.reuse, R39, R41 ;  /* 0x0000002702277224 */ /* 0x040fe400078e0229 */
[----:B------:R-:W-:Y:S01]  /*1e10*/  IMAD R38, R2, R38, R45 ;  /* 0x0000002602267224 */ /* 0x000fe200078e022d */
[----:B------:R-:W-:Y:S01]  /*1e20*/  IABS R45, R50 ;  /* 0x00000032002d7213 */ /* 0x000fe20000000000 */
[--C-:B------:R-:W-:Y:S01]  /*1e30*/  @!P5 IMAD.IADD R36, R36, 0x1, -R2.reuse ;  /* 0x000000012424d824 */ /* 0x100fe200078e0a02 */
[----:B------:R-:W-:Y:S01]  /*1e40*/  ISETP.GT.U32.AND P5, PT, R2, R39, PT ;  /* 0x000000270200720c */ /* 0x000fe20003fa4070 */
[--C-:B------:R-:W-:Y:S01]  /*1e50*/  @!P3 IMAD.IADD R34, R34, 0x1, -R2.reuse ;  /* 0x000000012222b824 */ /* 0x100fe200078e0a02 */
[----:B------:R-:W-:Y:S01]  /*1e60*/  ISETP.GT.U32.AND P3, PT, R2, R38, PT ;  /* 0x000000260200720c */ /* 0x000fe20003f64070 */
[--C-:B------:R-:W-:Y:S01]  /*1e70*/  @!P4 IMAD.IADD R35, R35, 0x1, -R2.reuse ;  /* 0x000000012323c824 */ /* 0x100fe200078e0a02 */
[----:B------:R-:W-:Y:S01]  /*1e80*/  ISETP.GE.AND P4, PT, R42, RZ, PT ;  /* 0x000000ff2a00720c */ /* 0x000fe20003f86270 */
[----:B------:R-:W-:-:S02]  /*1e90*/  @!P6 IMAD.IADD R40, R40, 0x1, -R2 ;  /* 0x000000012828e824 */ /* 0x000fc400078e0a02 */
[----:B------:R-:W-:-:S04]  /*1ea0*/  IMAD.HI.U32 R41, R4, R45, RZ ;  /* 0x0000002d04297227 */ /* 0x000fc800078e00ff */
[----:B------:R-:W-:Y:S01]  /*1eb0*/  @!P1 IMAD.MOV R34, RZ, RZ, -R34 ;  /* 0x000000ffff229224 */ /* 0x000fe200078e0a22 */
[----:B------:R-:W-:Y:S01]  /*1ec0*/  ISETP.GT.U32.AND P1, PT, R2, R40, PT ;  /* 0x000000280200720c */ /* 0x000fe20003f24070 */
[----:B------:R-:W-:-:S04]  /*1ed0*/  IMAD.HI.U32 R42, R4, R47, RZ ;  /* 0x0000002f042a7227 */ /* 0x000fc800078e00ff */
[----:B------:R-:W-:Y:S02]  /*1ee0*/  IMAD.MOV R41, RZ, RZ, -R41 ;  /* 0x000000ffff297224 */ /* 0x000fe400078e0a29 */
[----:B------:R-:W-:Y:S01]  /*1ef0*/  @!P5 IMAD.IADD R39, R39, 0x1, -R2 ;  /* 0x000000012727d824 */ /* 0x000fe200078e0a02 */
[C---:B------:R-:W-:Y:S01]  /*1f00*/  ISETP.GT.U32.AND P5, PT, R2.reuse, R37, PT ;  /* 0x000000250200720c */ /* 0x040fe20003fa4070 */
[----:B------:R-:W-:Y:S02]  /*1f10*/  IMAD.MOV R42, RZ, RZ, -R42 ;  /* 0x000000ffff2a7224 */ /* 0x000fe400078e0a2a */
[----:B------:R-:W-:Y:S01]  /*1f20*/  IMAD R41, R2, R41, R45 ;  /* 0x0000002902297224 */ /* 0x000fe200078e022d */
[----:B------:R-:W-:Y:S01]  /*1f30*/  IABS R45, R52 ;  /* 0x00000034002d7213 */ /* 0x000fe20000000000 */
[----:B------:R-:W-:Y:S01]  /*1f40*/  @!P3 IMAD.IADD R38, R38, 0x1, -R2 ;  /* 0x000000012626b824 */ /* 0x000fe200078e0a02 */
[----:B------:R-:W-:Y:S01]  /*1f50*/  ISETP.GE.AND P3, PT, R44, RZ, PT ;  /* 0x000000ff2c00720c */ /* 0x000fe20003f66270 */
[----:B------:R-:W-:Y:S01]  /*1f60*/  @!P0 IMAD.MOV R35, RZ, RZ, -R35 ;  /* 0x000000ffff238224 */ /* 0x000fe200078e0a23 */
[C---:B------:R-:W-:Y:S01]  /*1f70*/  ISETP.GT.U32.AND P0, PT, R2.reuse, R39, PT ;  /* 0x000000270200720c */ /* 0x040fe20003f04070 */
[C---:B------:R-:W-:Y:S01]  /*1f80*/  IMAD R42, R2.reuse, R42, R47 ;  /* 0x0000002a022a7224 */ /* 0x040fe200078e022f */
[----:B------:R-:W-:Y:S01]  /*1f90*/  IABS R47, R53 ;  /* 0x00000035002f7213 */ /* 0x000fe20000000000 */
[----:B------:R-:W-:Y:S01]  /*1fa0*/  @!P4 IMAD.MOV R36, RZ, RZ, -R36 ;  /* 0x000000ffff24c224 */ /* 0x000fe200078e0a24 */
[----:B------:R-:W-:Y:S01]  /*1fb0*/  ISETP.GT.U32.AND P4, PT, R2, R41, PT ;  /* 0x000000290200720c */ /* 0x000fe20003f84070 */
[----:B------:R-:W-:Y:S01]  /*1fc0*/  @!P1 IMAD.IADD R40, R40, 0x1, -R2 ;  /* 0x0000000128289824 */ /* 0x000fe200078e0a02 */
[----:B------:R-:W-:Y:S01]  /*1fd0*/  ISETP.GT.U32.AND P6, PT, R2, R38, PT ;  /* 0x000000260200720c */ /* 0x000fe20003fc4070 */
[----:B------:R-:W-:Y:S01]  /*1fe0*/  IMAD.HI.U32 R44, R4, R47, RZ ;  /* 0x0000002f042c7227 */ /* 0x000fe200078e00ff */
[----:B------:R-:W-:-:S03]  /*1ff0*/  ISETP.GE.AND P1, PT, R49, RZ, PT ;  /* 0x000000ff3100720c */ /* 0x000fc60003f26270 */
[----:B------:R-:W-:Y:S02]  /*2000*/  IMAD.MOV R44, RZ, RZ, -R44 ;  /* 0x000000ffff2c7224 */ /* 0x000fe400078e0a2c */
[--C-:B------:R-:W-:Y:S01]  /*2010*/  @!P0 IMAD.IADD R39, R39, 0x1, -R2.reuse ;  /* 0x0000000127278824 */ /* 0x100fe200078e0a02 */
[----:B------:R-:W-:Y:S01]  /*2020*/  ISETP.GE.AND P0, PT, R48, RZ, PT ;  /* 0x000000ff3000720c */ /* 0x000fe20003f06270 */
[--C-:B------:R-:W-:Y:S01]  /*2030*/  @!P5 IMAD.IADD R37, R37, 0x1, -R2.reuse ;  /* 0x000000012525d824 */ /* 0x100fe200078e0a02 */
[----:B------:R-:W-:Y:S01]  /*2040*/  LOP3.LUT R48, R5, 0x94, RZ, 0xfc, !PT ;  /* 0x0000009405307812 */ /* 0x000fe200078efcff */
[----:B------:R-:W-:Y:S01]  /*2050*/  @!P4 IMAD.IADD R41, R41, 0x1, -R2 ;  /* 0x000000012929c824 */ /* 0x000fe200078e0a02 */
[----:B------:R-:W-:Y:S01]  /*2060*/  ISETP.GE.AND P4, PT, R50, RZ, PT ;  /* 0x000000ff3200720c */ /* 0x000fe20003f86270 */
[----:B------:R-:W-:Y:S01]  /*2070*/  IMAD R44, R2, R44, R47 ;  /* 0x0000002c022c7224 */ /* 0x000fe200078e022f */
[----:B------:R-:W-:Y:S01]  /*2080*/  IABS R47, R48 ;  /* 0x00000030002f7213 */ /* 0x000fe20000000000 */
[----:B------:R-:W-:Y:S01]  /*2090*/  IMAD.HI.U32 R43, R4, R45, RZ ;  /* 0x0000002d042b7227 */ /* 0x000fe200078e00ff */
[----:B------:R-:W-:-:S02]  /*20a0*/  LOP3.LUT R50, R5, 0x98, RZ, 0xfc, !PT ;  /* 0x0000009805327812 */ /* 0x000fc400078efcff */
[----:B------:R-:W-:Y:S01]  /*20b0*/  ISETP.GE.AND P5, PT, R46, RZ, PT ;  /* 0x000000ff2e00720c */ /* 0x000fe20003fa6270 */
[----:B------:R-:W-:Y:S01]  /*20c0*/  @!P6 IMAD.IADD R38, R38, 0x1, -R2 ;  /* 0x000000012626e824 */ /* 0x000fe200078e0a02 */
[C---:B------:R-:W-:Y:S01]  /*20d0*/  ISETP.GT.U32.AND P6, PT, R2.reuse, R42, PT ;  /* 0x0000002a0200720c */ /* 0x040fe20003fc4070 */
[----:B------:R-:W-:Y:S01]  /*20e0*/  @!P3 IMAD.MOV R37, RZ, RZ, -R37 ;  /* 0x000000ffff25b224 */ /* 0x000fe200078e0a25 */
[C---:B------:R-:W-:Y:S01]  /*20f0*/  ISETP.GT.U32.AND P3, PT, R2.reuse, R41, PT ;  /* 0x000000290200720c */ /* 0x040fe20003f64070 */
[----:B------:R-:W-:Y:S01]  /*2100*/  @!P1 IMAD.MOV R40, RZ, RZ, -R40 ;  /* 0x000000ffff289224 */ /* 0x000fe200078e0a28 */
[C---:B------:R-:W-:Y:S01]  /*2110*/  ISETP.GT.U32.AND P1, PT, R2.reuse, R44, PT ;  /* 0x0000002c0200720c */ /* 0x040fe20003f24070 */
[----:B------:R-:W-:Y:S01]  /*2120*/  IMAD.MOV R43, RZ, RZ, -R43 ;  /* 0x000000ffff2b7224 */ /* 0x000fe200078e0a2b */
[----:B------:R-:W-:Y:S01]  /*2130*/  IABS R46, R50 ;  /* 0x00000032002e7213 */ /* 0x000fe20000000000 */
[----:B------:R-:W-:Y:S01]  /*2140*/  @!P0 IMAD.MOV R39, RZ, RZ, -R39 ;  /* 0x000000ffff278224 */ /* 0x000fe200078e0a27 */
[----:B------:R-:W-:Y:S01]  /*2150*/  ISETP.GE.AND P0, PT, R51, RZ, PT ;  /* 0x000000ff3300720c */ /* 0x000fe20003f06270 */
[----:B------:R-:W-:-:S02]  /*2160*/  IMAD R43, R2, R43, R45 ;  /* 0x0000002b022b7224 */ /* 0x000fc400078e022d */
[----:B------:R-:W-:-:S04]  /*2170*/  IMAD.HI.U32 R45, R4, R47, RZ ;  /* 0x0000002f042d7227 */ /* 0x000fc800078e00ff */
[----:B------:R-:W-:Y:S02]  /*2180*/  IMAD.MOV R45, RZ, RZ, -R45 ;  /* 0x000000ffff2d7224 */ /* 0x000fe400078e0a2d */
[--C-:B------:R-:W-:Y:S01]  /*2190*/  @!P6 IMAD.IADD R42, R42, 0x1, -R2.reuse ;  /* 0x000000012a2ae824 */ /* 0x100fe200078e0a02 */
[----:B------:R-:W-:Y:S01]  /*21a0*/  ISETP.GT.U32.AND P6, PT, R2, R43, PT ;  /* 0x0000002b0200720c */ /* 0x000fe20003fc4070 */
[--C-:B------:R-:W-:Y:S01]  /*21b0*/  @!P3 IMAD.IADD R41, R41, 0x1, -R2.reuse ;  /* 0x000000012929b824 */ /* 0x100fe200078e0a02 */
[----:B------:R-:W-:Y:S01]  /*21c0*/  ISETP.GE.AND P3, PT, R52, RZ, PT ;  /* 0x000000ff3400720c */ /* 0x000fe20003f66270 */
[----:B------:R-:W-:Y:S01]  /*21d0*/  IMAD R45, R2, R45, R47 ;  /* 0x0000002d022d7224 */ /* 0x000fe200078e022f */
[----:B------:R-:W-:Y:S01]  /*21e0*/  LOP3.LUT R52, R5, 0x9c, RZ, 0xfc, !PT ;  /* 0x0000009c05347812 */ /* 0x000fe200078efcff */
[----:B------:R-:W-:Y:S02]  /*21f0*/  @!P1 IMAD.IADD R44, R44, 0x1, -R2 ;  /* 0x000000012c2c9824 */ /* 0x000fe400078e0a02 */
[----:B------:R-:W-:Y:S01]  /*2200*/  IMAD.MOV.U32 R47, RZ, RZ, R46 ;  /* 0x000000ffff2f7224 */ /* 0x000fe200078e002e */
[----:B------:R-:W-:Y:S01]  /*2210*/  IABS R49, R52 ;  /* 0x0000003400317213 */ /* 0x000fe20000000000 */
[----:B------:R-:W-:Y:S01]  /*2220*/  @!P4 IMAD.MOV R41, RZ, RZ, -R41 ;  /* 0x000000ffff29c224 */ /* 0x000fe200078e0a29 */
[----:B------:R-:W-:Y:S01]  /*2230*/  ISETP.GT.U32.AND P1, PT, R2, R44, PT ;  /* 0x0000002c0200720c */ /* 0x000fe20003f24070 */
[----:B------:R-:W-:Y:S01]  /*2240*/  IMAD.HI.U32 R46, R4, R47, RZ ;  /* 0x0000002f042e7227 */ /* 0x000fe200078e00ff */
[----:B------:R-:W-:-:S03]  /*2250*/  ISETP.GT.U32.AND P4, PT, R2, R45, PT ;  /* 0x0000002d0200720c */ /* 0x000fc60003f84070 */
[----:B------:R-:W-:Y:S01]  /*2260*/  @!P5 IMAD.MOV R38, RZ, RZ, -R38 ;  /* 0x000000ffff26d224 */ /* 0x000fe200078e0a26 */
[C---:B------:R-:W-:Y:S01]  /*2270*/  ISETP.GT.U32.AND P5, PT, R2.reuse, R42, PT ;  /* 0x0000002a0200720c */ /* 0x040fe20003fa4070 */
[----:B------:R-:W-:Y:S02]  /*2280*/  IMAD.MOV R46, RZ, RZ, -R46 ;  /* 0x000000ffff2e7224 */ /* 0x000fe400078e0a2e */
[--C-:B------:R-:W-:Y:S02]  /*2290*/  @!P6 IMAD.IADD R43, R43, 0x1, -R2.reuse ;  /* 0x000000012b2be824 */ /* 0x100fe400078e0a02 */
[----:B------:R-:W-:Y:S02]  /*22a0*/  IMAD R46, R2, R46, R47 ;  /* 0x0000002e022e7224 */ /* 0x000fe400078e022f */
[--C-:B------:R-:W-:Y:S01]  /*22b0*/  @!P1 IMAD.IADD R44, R44, 0x1, -R2.reuse ;  /* 0x000000012c2c9824 */ /* 0x100fe200078e0a02 */
[C---:B------:R-:W-:Y:S01]  /*22c0*/  ISETP.GT.U32.AND P6, PT, R2.reuse, R43, PT ;  /* 0x0000002b0200720c */ /* 0x040fe20003fc4070 */
[----:B------:R-:W-:Y:S01]  /*22d0*/  @!P4 IMAD.IADD R45, R45, 0x1, -R2 ;  /* 0x000000012d2dc824 */ /* 0x000fe200078e0a02 */
[----:B------:R-:W-:Y:S01]  /*22e0*/  ISETP.GT.U32.AND P1, PT, R2, R46, PT ;  /* 0x0000002e0200720c */ /* 0x000fe20003f24070 */
[----:B------:R-:W-:-:S03]  /*22f0*/  IMAD.HI.U32 R47, R4, R49, RZ ;  /* 0x00000031042f7227 */ /* 0x000fc600078e00ff */
[----:B------:R-:W-:Y:S01]  /*2300*/  ISETP.GT.U32.AND P4, PT, R2, R45, PT ;  /* 0x0000002d0200720c */ /* 0x000fe20003f84070 */
[----:B------:R-:W-:Y:S01]  /*2310*/  @!P5 IMAD.IADD R42, R42, 0x1, -R2 ;  /* 0x000000012a2ad824 */ /* 0x000fe200078e0a02 */
[----:B------:R-:W-:Y:S01]  /*2320*/  ISETP.GE.AND P5, PT, R53, RZ, PT ;  /* 0x000000ff3500720c */ /* 0x000fe20003fa6270 */
[----:B------:R-:W-:Y:S01]  /*2330*/  IMAD.MOV R47, RZ, RZ, -R47 ;  /* 0x000000ffff2f7224 */ /* 0x000fe200078e0a2f */
[----:B------:R-:W-:Y:S01]  /*2340*/  LOP3.LUT R53, R5, 0xa0, RZ, 0xfc, !PT ;  /* 0x000000a005357812 */ /* 0x000fe200078efcff */
[----:B------:R-:W-:Y:S01]  /*2350*/  @!P0 IMAD.MOV R42, RZ, RZ, -R42 ;  /* 0x000000ffff2a8224 */ /* 0x000fe200078e0a2a */
[----:B------:R-:W-:Y:S01]  /*2360*/  ISETP.GE.AND P0, PT, R48, RZ, PT ;  /* 0x000000ff3000720c */ /* 0x000fe20003f06270 */
[--C-:B------:R-:W-:Y:S01]  /*2370*/  @!P6 IMAD.IADD R43, R43, 0x1, -R2.reuse ;  /* 0x000000012b2be824 */ /* 0x100fe200078e0a02 */
[----:B------:R-:W-:Y:S01]  /*2380*/  IABS R51, R53 ;  /* 0x0000003500337213 */ /* 0x000fe20000000000 */
[----:B------:R-:W-:Y:S01]  /*2390*/  @!P1 IMAD.IADD R46, R46, 0x1, -R2 ;  /* 0x000000012e2e9824 */ /* 0x000fe200078e0a02 */
[----:B------:R-:W-:Y:S01]  /*23a0*/  ISETP.GE.AND P6, PT, R50, RZ, PT ;  /* 0x000000ff3200720c */ /* 0x000fe20003fc6270 */
[----:B------:R-:W-:Y:S01]  /*23b0*/  IMAD R47, R2, R47, R49 ;  /* 0x0000002f022f7224 */ /* 0x000fe200078e0231 */
[----:B------:R-:W-:Y:S01]  /*23c0*/  LOP3.LUT R50, R5, 0xa4, RZ, 0xfc, !PT ;  /* 0x000000a405327812 */ /* 0x000fe200078efcff */
[----:B------:R-:W-:Y:S01]  /*23d0*/  IMAD.HI.U32 R48, R4, R51, RZ ;  /* 0x0000003304307227 */ /* 0x000fe200078e00ff */
[----:B------:R-:W-:-:S03]  /*23e0*/  ISETP.GT.U32.AND P1, PT, R2, R46, PT ;  /* 0x0000002e0200720c */ /* 0x000fc60003f24070 */
[----:B------:R-:W-:Y:S01]  /*23f0*/  @!P5 IMAD.MOV R44, RZ, RZ, -R44 ;  /* 0x000000ffff2cd224 */ /* 0x000fe200078e0a2c */
[----:B------:R-:W-:Y:S01]  /*2400*/  ISETP.GE.AND P5, PT, R53, RZ, PT ;  /* 0x000000ff3500720c */ /* 0x000fe20003fa6270 */
[----:B------:R-:W-:Y:S01]  /*2410*/  @!P4 IMAD.IADD R45, R45, 0x1, -R2 ;  /* 0x000000012d2dc824 */ /* 0x000fe200078e0a02 */
[----:B------:R-:W-:Y:S01]  /*2420*/  IABS R53, R50 ;  /* 0x0000003200357213 */ /* 0x000fe20000000000 */
[----:B------:R-:W-:Y:S01]  /*2430*/  IMAD.MOV R48, RZ, RZ, -R48 ;  /* 0x000000ffff307224 */ /* 0x000fe200078e0a30 */
[----:B------:R-:W-:Y:S01]  /*2440*/  ISETP.GT.U32.AND P4, PT, R2, R47, PT ;  /* 0x0000002f0200720c */ /* 0x000fe20003f84070 */
[----:B------:R-:W-:Y:S01]  /*2450*/  @!P3 IMAD.MOV R43, RZ, RZ, -R43 ;  /* 0x000000ffff2bb224 */ /* 0x000fe200078e0a2b */
[----:B------:R-:W-:Y:S01]  /*2460*/  ISETP.GE.AND P3, PT, R52, RZ, PT ;  /* 0x000000ff3400720c */ /* 0x000fe20003f66270 */
[----:B------:R-:W-:Y:S01]  /*2470*/  IMAD R49, R2, R48, R51 ;  /* 0x0000003002317224 */ /* 0x000fe200078e0233 */
[----:B------:R-:W-:Y:S01]  /*2480*/  LOP3.LUT R52, R5, 0xa8, RZ, 0xfc, !PT ;  /* 0x000000a805347812 */ /* 0x000fe200078efcff */
[----:B------:R-:W-:-:S03]  /*2490*/  IMAD.HI.U32 R48, R4, R53, RZ ;  /* 0x0000003504307227 */ /* 0x000fc600078e00ff */
[----:B------:R-:W-:Y:S01]  /*24a0*/  IABS R55, R52 ;  /* 0x0000003400377213 */ /* 0x000fe20000000000 */
[----:B------:R-:W-:Y:S02]  /*24b0*/  IMAD.MOV R48, RZ, RZ, -R48 ;  /* 0x000000ffff307224 */ /* 0x000fe400078e0a30 */
[----:B------:R-:W-:Y:S01]  /*24c0*/  @!P0 IMAD.MOV R45, RZ, RZ, -R45 ;  /* 0x000000ffff2d8224 */ /* 0x000fe200078e0a2d */
[----:B------:R-:W-:Y:S01]  /*24d0*/  ISETP.GT.U32.AND P0, PT, R2, R49, PT ;  /* 0x000000310200720c */ /* 0x000fe20003f04070 */
[--C-:B------:R-:W-:Y:S01]  /*24e0*/  @!P1 IMAD.IADD R46, R46, 0x1, -R2.reuse ;  /* 0x000000012e2e9824 */ /* 0x100fe200078e0a02 */
[----:B------:R-:W-:Y:S01]  /*24f0*/  ISETP.GE.AND P1, PT, R50, RZ, PT ;  /* 0x000000ff3200720c */ /* 0x000fe20003f26270 */
[C---:B------:R-:W-:Y:S02]  /*2500*/  IMAD R51, R2.reuse, R48, R53 ;  /* 0x0000003002337224 */ /* 0x040fe400078e0235 */
[----:B------:R-:W-:Y:S02]  /*2510*/  @!P4 IMAD.IADD R47, R47, 0x1, -R2 ;  /* 0x000000012f2fc824 */ /* 0x000fe400078e0a02 */
[----:B------:R-:W-:Y:S01]  /*2520*/  @!P6 IMAD.MOV R46, RZ, RZ, -R46 ;  /* 0x000000ffff2ee224 */ /* 0x000fe200078e0a2e */
[----:B------:R-:W-:Y:S01]  /*2530*/  ISETP.GT.U32.AND P6, PT, R2, R51, PT ;  /* 0x000000330200720c */ /* 0x000fe20003fc4070 */
[----:B------:R-:W-:Y:S01]  /*2540*/  IMAD.HI.U32 R48, R4, R55, RZ ;  /* 0x0000003704307227 */ /* 0x000fe200078e00ff */
[----:B------:R-:W-:-:S03]  /*2550*/  ISETP.GT.U32.AND P4, PT, R2, R47, PT ;  /* 0x0000002f0200720c */ /* 0x000fc60003f84070 */
[----:B------:R-:W-:Y:S02]  /*2560*/  IMAD.MOV R48, RZ, RZ, -R48 ;  /* 0x000000ffff307224 */ /* 0x000fe400078e0a30 */
[----:B------:R-:W-:Y:S02]  /*2570*/  @!P0 IMAD.IADD R49, R49, 0x1, -R2 ;  /* 0x0000000131318824 */ /* 0x000fe400078e0a02 */
[----:B------:R-:W-:-:S03]  /*2580*/  IMAD.HI.U32 R50, R4, R57, RZ ;  /* 0x0000003904327227 */ /* 0x000fc600078e00ff */
[C---:B------:R-:W-:Y:S01]  /*2590*/  ISETP.GT.U32.AND P0, PT, R2.reuse, R49, PT ;  /* 0x000000310200720c */ /* 0x040fe20003f04070 */
[----:B------:R-:W-:Y:S02]  /*25a0*/  IMAD R53, R2, R48, R55 ;  /* 0x0000003002357224 */ /* 0x000fe400078e0237 */
[----:B------:R-:W-:-:S04]  /*25b0*/  IMAD.HI.U32 R48, R4, R59, RZ ;  /* 0x0000003b04307227 */ /* 0x000fc800078e00ff */
[----:B------:R-:W-:Y:S02]  /*25c0*/  IMAD.MOV R50, RZ, RZ, -R50 ;  /* 0x000000ffff327224 */ /* 0x000fe400078e0a32 */
[--C-:B------:R-:W-:Y:S01]  /*25d0*/  @!P4 IMAD.IADD R47, R47, 0x1, -R2.reuse ;  /* 0x000000012f2fc824 */ /* 0x100fe200078e0a02 */
[C---:B------:R-:W-:Y:S01]  /*25e0*/  ISETP.GT.U32.AND P4, PT, R2.reuse, R53, PT ;  /* 0x000000350200720c */ /* 0x040fe20003f84070 */
[----:B------:R-:W-:Y:S02]  /*25f0*/  @!P6 IMAD.IADD R51, R51, 0x1, -R2 ;  /* 0x000000013333e824 */ /* 0x000fe400078e0a02 */
[----:B------:R-:W-:Y:S02]  /*2600*/  IMAD.MOV R48, RZ, RZ, -R48 ;  /* 0x000000ffff307224 */ /* 0x000fe400078e0a30 */
[C---:B------:R-:W-:Y:S02]  /*2610*/  IMAD R55, R2.reuse, R50, R57 ;  /* 0x0000003202377224 */ /* 0x040fe400078e0239 */
[----:B------:R-:W-:Y:S01]  /*2620*/  @!P3 IMAD.MOV R47, RZ, RZ, -R47 ;  /* 0x000000ffff2fb224 */ /* 0x000fe200078e0a2f */
[C---:B------:R-:W-:Y:S01]  /*2630*/  ISETP.GT.U32.AND P3, PT, R2.reuse, R51, PT ;  /* 0x000000330200720c */ /* 0x040fe20003f64070 */
[C---:B------:R-:W-:Y:S01]  /*2640*/  IMAD R57, R2.reuse, R48, R59 ;  /* 0x0000003002397224 */ /* 0x040fe200078e023b */
[----:B------:R-:W-:Y:S01]  /*2650*/  ISETP.GT.U32.AND P6, PT, R2, R55, PT ;  /* 0x000000370200720c */ /* 0x000fe20003fc4070 */
[----:B------:R-:W-:-:S04]  /*2660*/  IMAD.HI.U32 R48, R4, R61, RZ ;  /* 0x0000003d04307227 */ /* 0x000fc800078e00ff */
[----:B------:R-:W-:Y:S02]  /*2670*/  IMAD.MOV R48, RZ, RZ, -R48 ;  /* 0x000000ffff307224 */ /* 0x000fe400078e0a30 */
[--C-:B------:R-:W-:Y:S01]  /*2680*/  @!P0 IMAD.IADD R49, R49, 0x1, -R2.reuse ;  /* 0x0000000131318824 */ /* 0x100fe200078e0a02 */
[----:B------:R-:W-:Y:S01]  /*2690*/  ISETP.GE.AND P0, PT, R52, RZ, PT ;  /* 0x000000ff3400720c */ /* 0x000fe20003f06270 */
[C---:B------:R-:W-:Y:S01]  /*26a0*/  IMAD R59, R2.reuse, R48, R61 ;  /* 0x00000030023b7224 */ /* 0x040fe200078e023d */
[----:B------:R-:W-:Y:S01]  /*26b0*/  IABS R61, R60 ;  /* 0x0000003c003d7213 */ /* 0x000fe20000000000 */
[----:B------:R-:W-:Y:S01]  /*26c0*/  @!P5 IMAD.MOV R49, RZ, RZ, -R49 ;  /* 0x000000ffff31d224 */ /* 0x000fe200078e0a31 */
[C---:B------:R-:W-:Y:S01]  /*26d0*/  ISETP.GT.U32.AND P5, PT, R2.reuse, R57, PT ;  /* 0x000000390200720c */ /* 0x040fe20003fa4070 */
[--C-:B------:R-:W-:Y:S01]  /*26e0*/  @!P3 IMAD.IADD R51, R51, 0x1, -R2.reuse ;  /* 0x000000013333b824 */ /* 0x100fe200078e0a02 */
[----:B------:R-:W-:Y:S01]  /*26f0*/  ISETP.GT.U32.AND P3, PT, R2, R59, PT ;  /* 0x0000003b0200720c */ /* 0x000fe20003f64070 */
[----:B------:R-:W-:-:S02]  /*2700*/  @!P4 IMAD.IADD R53, R53, 0x1, -R2 ;  /* 0x000000013535c824 */ /* 0x000fc400078e0a02 */
[----:B------:R-:W-:Y:S02]  /*2710*/  @!P6 IMAD.IADD R55, R55, 0x1, -R2 ;  /* 0x000000013737e824 */ /* 0x000fe400078e0a02 */
[----:B------:R-:W-:Y:S01]  /*2720*/  IMAD.HI.U32 R48, R4, R61, RZ ;  /* 0x0000003d04307227 */ /* 0x000fe200078e00ff */
[C---:B------:R-:W-:Y:S02]  /*2730*/  ISETP.GT.U32.AND P4, PT, R2.reuse, R53, PT ;  /* 0x000000350200720c */ /* 0x040fe40003f84070 */
[----:B------:R-:W-:Y:S01]  /*2740*/  ISETP.GT.U32.AND P6, PT, R2, R55, PT ;  /* 0x000000370200720c */ /* 0x000fe20003fc4070 */
[----:B------:R-:W-:Y:S02]  /*2750*/  IMAD.MOV R52, RZ, RZ, -R48 ;  /* 0x000000ffff347224 */ /* 0x000fe400078e0a30 */
[--C-:B------:R-:W-:Y:S02]  /*2760*/  @!P5 IMAD.IADD R57, R57, 0x1, -R2.reuse ;  /* 0x000000013939d824 */ /* 0x100fe400078e0a02 */
[----:B------:R-:W-:-:S02]  /*2770*/  @!P3 IMAD.IADD R59, R59, 0x1, -R2 ;  /* 0x000000013b3bb824 */ /* 0x000fc400078e0a02 */
[----:B------:R-:W-:Y:S01]  /*2780*/  IMAD.HI.U32 R48, R4, R63, RZ ;  /* 0x0000003f04307227 */ /* 0x000fe200078e00ff */
[C---:B------:R-:W-:Y:S02]  /*2790*/  ISETP.GT.U32.AND P5, PT, R2.reuse, R57, PT ;  /* 0x000000390200720c */ /* 0x040fe40003fa4070 */
[----:B------:R-:W-:Y:S01]  /*27a0*/  ISETP.GT.U32.AND P3, PT, R2, R59, PT ;  /* 0x0000003b0200720c */ /* 0x000fe20003f64070 */
[----:B------:R-:W-:Y:S01]  /*27b0*/  @!P4 IMAD.IADD R53, R53, 0x1, -R2 ;  /* 0x000000013535c824 */ /* 0x000fe200078e0a02 */
[----:B------:R-:W-:Y:S01]  /*27c0*/  ISETP.GE.AND P4, PT, R54, RZ, PT ;  /* 0x000000ff3600720c */ /* 0x000fe20003f86270 */
[----:B------:R-:W-:Y:S01]  /*27d0*/  IMAD.MOV R48, RZ, RZ, -R48 ;  /* 0x000000ffff307224 */ /* 0x000fe200078e0a30 */
[----:B------:R-:W-:Y:S01]  /*27e0*/  LOP3.LUT R54, R5, 0xc4, RZ, 0xfc, !PT ;  /* 0x000000c405367812 */ /* 0x000fe200078efcff */
[C---:B------:R-:W-:Y:S02]  /*27f0*/  IMAD R61, R2.reuse, R52, R61 ;  /* 0x00000034023d7224 */ /* 0x040fe400078e023d */
[----:B------:R-:W-:Y:S01]  /*2800*/  IMAD R63, R2, R48, R63 ;  /* 0x00000030023f7224 */ /* 0x000fe200078e023f */
[----:B------:R-:W-:Y:S01]  /*2810*/  IABS R67, R54 ;  /* 0x0000003600437213 */ /* 0x000fe20000000000 */
[--C-:B------:R-:W-:Y:S01]  /*2820*/  @!P6 IMAD.IADD R55, R55, 0x1, -R2.reuse ;  /* 0x000000013737e824 */ /* 0x100fe200078e0a02 */
[----:B------:R-:W-:Y:S01]  /*2830*/  ISETP.GE.AND P6, PT, R56, RZ, PT ;  /* 0x000000ff3800720c */ /* 0x000fe20003fc6270 */
[----:B------:R-:W-:Y:S01]  /*2840*/  @!P5 IMAD.IADD R57, R57, 0x1, -R2 ;  /* 0x000000013939d824 */ /* 0x000fe200078e0a02 */
[----:B------:R-:W-:Y:S01]  /*2850*/  ISETP.GT.U32.AND P5, PT, R2, R61, PT ;  /* 0x0000003d0200720c */ /* 0x000fe20003fa4070 */
[----:B------:R-:W-:Y:S01]  /*2860*/  IMAD.HI.U32 R50, R4, R65, RZ ;  /* 0x0000004104327227 */ /* 0x000fe200078e00ff */
[----:B------:R-:W-:-:S03]  /*2870*/  LOP3.LUT R56, R5, 0xc8, RZ, 0xfc, !PT ;  /* 0x000000c805387812 */ /* 0x000fc600078efcff */
[----:B------:R-:W-:Y:S01]  /*2880*/  @!P3 IMAD.IADD R59, R59, 0x1, -R2 ;  /* 0x000000013b3bb824 */ /* 0x000fe200078e0a02 */
[----:B------:R-:W-:Y:S01]  /*2890*/  ISETP.GT.U32.AND P3, PT, R2, R63, PT ;  /* 0x0000003f0200720c */ /* 0x000fe20003f64070 */
[----:B------:R-:W-:Y:S01]  /*28a0*/  IMAD.HI.U32 R48, R4, R67, RZ ;  /* 0x0000004304307227 */ /* 0x000fe200078e00ff */
[----:B------:R-:W-:-:S03]  /*28b0*/  IABS R69, R56 ;  /* 0x0000003800457213 */ /* 0x000fc60000000000 */
[----:B------:R-:W-:Y:S02]  /*28c0*/  IMAD.MOV R50, RZ, RZ, -R50 ;  /* 0x000000ffff327224 */ /* 0x000fe400078e0a32 */
[----:B------:R-:W-:Y:S02]  /*28d0*/  IMAD.MOV R48, RZ, RZ, -R48 ;  /* 0x000000ffff307224 */ /* 0x000fe400078e0a30 */
[C---:B------:R-:W-:Y:S02]  /*28e0*/  IMAD R65, R2.reuse, R50, R65 ;  /* 0x0000003202417224 */ /* 0x040fe400078e0241 */
[----:B------:R-:W-:Y:S02]  /*28f0*/  IMAD R67, R2, R48, R67 ;  /* 0x0000003002437224 */ /* 0x000fe400078e0243 */
[----:B------:R-:W-:-:S04]  /*2900*/  IMAD.HI.U32 R48, R4, R69, RZ ;  /* 0x0000004504307227 */ /* 0x000fc800078e00ff */
[--C-:B------:R-:W-:Y:S01]  /*2910*/  @!P5 IMAD.IADD R61, R61, 0x1, -R2.reuse ;  /* 0x000000013d3dd824 */ /* 0x100fe200078e0a02 */
[C---:B------:R-:W-:Y:S01]  /*2920*/  ISETP.GT.U32.AND P5, PT, R2.reuse, R65, PT ;  /* 0x000000410200720c */ /* 0x040fe20003fa4070 */
[----:B------:R-:W-:Y:S01]  /*2930*/  @!P3 IMAD.IADD R63, R63, 0x1, -R2 ;  /* 0x000000013f3fb824 */ /* 0x000fe200078e0a02 */
[C---:B------:R-:W-:Y:S01]  /*2940*/  ISETP.GT.U32.AND P3, PT, R2.reuse, R67, PT ;  /* 0x000000430200720c */ /* 0x040fe20003f64070 */
[----:B------:R-:W-:Y:S02]  /*2950*/  IMAD.MOV R52, RZ, RZ, -R48 ;  /* 0x000000ffff347224 */ /* 0x000fe400078e0a30 */
[----:B------:R-:W-:Y:S01]  /*2960*/  @!P1 IMAD.MOV R51, RZ, RZ, -R51 ;  /* 0x000000ffff339224 */ /* 0x000fe200078e0a33 */
[C---:B------:R-:W-:Y:S01]  /*2970*/  ISETP.GT.U32.AND P1, PT, R2.reuse, R61, PT ;  /* 0x0000003d0200720c */ /* 0x040fe20003f24070 */
[----:B------:R-:W-:Y:S01]  /*2980*/  IMAD R69, R2, R52, R69 ;  /* 0x0000003402457224 */ /* 0x000fe200078e0245 */
[----:B------:R-:W-:Y:S01]  /*2990*/  LOP3.LUT R52, R5, 0xd8, RZ, 0xfc, !PT ;  /* 0x000000d805347812 */ /* 0x000fe200078efcff */
[----:B------:R-:W-:-:S02]  /*29a0*/  @!P6 IMAD.MOV R57, RZ, RZ, -R57 ;  /* 0x000000ffff39e224 */ /* 0x000fc400078e0a39 */
[----:B------:R-:W-:Y:S01]  /*29b0*/  IMAD.HI.U32 R50, R4, R71, RZ ;  /* 0x0000004704327227 */ /* 0x000fe200078e00ff */
[----:B------:R-:W-:Y:S02]  /*29c0*/  ISETP.GT.U32.AND P6, PT, R2, R69, PT ;  /* 0x000000450200720c */ /* 0x000fe40003fc4070 */
[----:B------:R-:W-:Y:S01]  /*29d0*/  IABS R77, R52 ;  /* 0x00000034004d7213 */ /* 0x000fe20000000000 */
[--C-:B------:R-:W-:Y:S01]  /*29e0*/  @!P5 IMAD.IADD R65, R65, 0x1, -R2.reuse ;  /* 0x000000014141d824 */ /* 0x100fe200078e0a02 */
[----:B------:R-:W-:Y:S01]  /*29f0*/  ISETP.GE.AND P5, PT, R58, RZ, PT ;  /* 0x000000ff3a00720c */ /* 0x000fe20003fa6270 */
[----:B------:R-:W-:Y:S01]  /*2a00*/  @!P3 IMAD.IADD R67, R67, 0x1, -R2 ;  /* 0x000000014343b824 */ /* 0x000fe200078e0a02 */
[----:B------:R-:W-:Y:S01]  /*2a10*/  LOP3.LUT R58, R5, 0xec, RZ, 0xfc, !PT ;  /* 0x000000ec053a7812 */ /* 0x000fe200078efcff */
[----:B------:R-:W-:Y:S01]  /*2a20*/  IMAD.HI.U32 R48, R4, R73, RZ ;  /* 0x0000004904307227 */ /* 0x000fe200078e00ff */
[----:B------:R-:W-:Y:S02]  /*2a30*/  ISETP.GT.U32.AND P3, PT, R2, R65, PT ;  /* 0x000000410200720c */ /* 0x000fe40003f64070 */
[----:B------:R-:W-:Y:S01]  /*2a40*/  IABS R87, R58 ;  /* 0x0000003a00577213 */ /* 0x000fe20000000000 */
[----:B------:R-:W-:-:S02]  /*2a50*/  IMAD.MOV R50, RZ, RZ, -R50 ;  /* 0x000000ffff327224 */ /* 0x000fc400078e0a32 */
[----:B------:R-:W-:Y:S01]  /*2a60*/  @!P4 IMAD.MOV R55, RZ, RZ, -R55 ;  /* 0x000000ffff37c224 */ /* 0x000fe200078e0a37 */
[C---:B------:R-:W-:Y:S01]  /*2a70*/  ISETP.GT.U32.AND P4, PT, R2.reuse, R67, PT ;  /* 0x000000430200720c */ /* 0x040fe20003f84070 */
[----:B------:R-:W-:Y:S02]  /*2a80*/  IMAD.MOV R48, RZ, RZ, -R48 ;  /* 0x000000ffff307224 */ /* 0x000fe400078e0a30 */
[----:B------:R-:W-:Y:S01]  /*2a90*/  @!P0 IMAD.MOV R53, RZ, RZ, -R53 ;  /* 0x000000ffff358224 */ /* 0x000fe200078e0a35 */
[C---:B------:R-:W-:Y:S01]  /*2aa0*/  ISETP.GT.U32.AND P0, PT, R2.reuse, R63, PT ;  /* 0x0000003f0200720c */ /* 0x040fe20003f04070 */
[----:B------:R-:W-:Y:S02]  /*2ab0*/  IMAD R71, R2, R50, R71 ;  /* 0x0000003202477224 */ /* 0x000fe400078e0247 */
[--C-:B------:R-:W-:Y:S01]  /*2ac0*/  @!P1 IMAD.IADD R61, R61, 0x1, -R2.reuse ;  /* 0x000000013d3d9824 */ /* 0x100fe200078e0a02 */
[----:B------:R-:W-:Y:S01]  /*2ad0*/  ISETP.GE.AND P1, PT, R60, RZ, PT ;  /* 0x000000ff3c00720c */ /* 0x000fe20003f26270 */
[----:B------:R-:W-:Y:S01]  /*2ae0*/  @!P6 IMAD.IADD R69, R69, 0x1, -R2 ;  /* 0x000000014545e824 */ /* 0x000fe200078e0a02 */
[----:B------:R-:W-:Y:S01]  /*2af0*/  ISETP.GE.AND P6, PT, R54, RZ, PT ;  /* 0x000000ff3600720c */ /* 0x000fe20003fc6270 */
[----:B------:R-:W-:Y:S01]  /*2b00*/  IMAD R73, R2, R48, R73 ;  /* 0x0000003002497224 */ /* 0x000fe200078e0249 */
[C---:B------:R-:W-:Y:S01]  /*2b10*/  LOP3.LUT R54, R5.reuse, 0xdc, RZ, 0xfc, !PT ;  /* 0x000000dc05367812 */ /* 0x040fe200078efcff */
[----:B------:R-:W-:Y:S01]  /*2b20*/  IMAD.HI.U32 R48, R4, R75, RZ ;  /* 0x0000004b04307227 */ /* 0x000fe200078e00ff */
[----:B------:R-:W-:-:S02]  /*2b30*/  LOP3.LUT R60, R5, 0xf0, RZ, 0xfc, !PT ;  /* 0x000000f0053c7812 */ /* 0x000fc400078efcff */
[----:B------:R-:W-:Y:S01]  /*2b40*/  IABS R79, R54 ;  /* 0x00000036004f7213 */ /* 0x000fe20000000000 */
[----:B------:R-:W-:Y:S01]  /*2b50*/  @!P5 IMAD.MOV R59, RZ, RZ, -R59 ;  /* 0x000000ffff3bd224 */ /* 0x000fe200078e0a3b */
[----:B------:R-:W-:Y:S01]  /*2b60*/  ISETP.GT.U32.AND P5, PT, R2, R71, PT ;  /* 0x000000470200720c */ /* 0x000fe20003fa4070 */
[----:B------:R-:W-:Y:S01]  /*2b70*/  IMAD.MOV R48, RZ, RZ, -R48 ;  /* 0x000000ffff307224 */ /* 0x000fe200078e0a30 */
[----:B------:R-:W-:Y:S01]  /*2b80*/  IABS R89, R60 ;  /* 0x0000003c00597213 */ /* 0x000fe20000000000 */
[--C-:B------:R-:W-:Y:S01]  /*2b90*/  @!P4 IMAD.IADD R67, R67, 0x1, -R2.reuse ;  /* 0x000000014343c824 */ /* 0x100fe200078e0a02 */
[----:B------:R-:W-:Y:S01]  /*2ba0*/  ISETP.GE.AND P4, PT, R64, RZ, PT ;  /* 0x000000ff4000720c */ /* 0x000fe20003f86270 */
[----:B------:R-:W-:Y:S02]  /*2bb0*/  IMAD R75, R2, R48, R75 ;  /* 0x00000030024b7224 */ /* 0x000fe400078e024b */
[--C-:B------:R-:W-:Y:S01]  /*2bc0*/  @!P0 IMAD.IADD R63, R63, 0x1, -R2.reuse ;  /* 0x000000013f3f8824 */ /* 0x100fe200078e0a02 */
[----:B------:R-:W-:Y:S01]  /*2bd0*/  ISETP.GE.AND P0, PT, R62, RZ, PT ;  /* 0x000000ff3e00720c */ /* 0x000fe20003f06270 */
[----:B------:R-:W-:Y:S01]  /*2be0*/  @!P1 IMAD.MOV R61, RZ, RZ, -R61 ;  /* 0x000000ffff3d9224 */ /* 0x000fe200078e0a3d */
[C---:B------:R-:W-:Y:S01]  /*2bf0*/  ISETP.GT.U32.AND P1, PT, R2.reuse, R69, PT ;  /* 0x000000450200720c */ /* 0x040fe20003f24070 */
[----:B------:R-:W-:Y:S01]  /*2c00*/  @!P6 IMAD.MOV R67, RZ, RZ, -R67 ;  /* 0x000000ffff43e224 */ /* 0x000fe200078e0a43 */
[----:B------:R-:W-:Y:S01]  /*2c10*/  ISETP.GT.U32.AND P6, PT, R2, R75, PT ;  /* 0x0000004b0200720c */ /* 0x000fe20003fc4070 */
[--C-:B------:R-:W-:Y:S01]  /*2c20*/  @!P5 IMAD.IADD R71, R71, 0x1, -R2.reuse ;  /* 0x000000014747d824 */ /* 0x100fe200078e0a02 */
[----:B------:R-:W-:Y:S01]  /*2c30*/  ISETP.GE.AND P5, PT, R56, RZ, PT ;  /* 0x000000ff3800720c */ /* 0x000fe20003fa6270 */
[----:B------:R-:W-:Y:S01]  /*2c40*/  @!P3 IMAD.IADD R65, R65, 0x1, -R2 ;  /* 0x000000014141b824 */ /* 0x000fe200078e0a02 */
[----:B------:R-:W-:Y:S01]  /*2c50*/  ISETP.GT.U32.AND P3, PT, R2, R73, PT ;  /* 0x000000490200720c */ /* 0x000fe20003f64070 */
[----:B------:R-:W-:Y:S01]  /*2c60*/  IMAD.HI.U32 R48, R4, R77, RZ ;  /* 0x0000004d04307227 */ /* 0x000fe200078e00ff */
[----:B------:R-:W-:-:S03]  /*2c70*/  LOP3.LUT R56, R5, 0xe8, RZ, 0xfc, !PT ;  /* 0x000000e805387812 */ /* 0x000fc600078efcff */
[----:B------:R-:W-:Y:S01]  /*2c80*/  @!P0 IMAD.MOV R63, RZ, RZ, -R63 ;  /* 0x000000ffff3f8224 */ /* 0x000fe200078e0a3f */
[----:B------:R-:W-:Y:S01]  /*2c90*/  ISETP.GT.U32.AND P0, PT, R2, R71, PT ;  /* 0x000000470200720c */ /* 0x000fe20003f04070 */
[--C-:B------:R-:W-:Y:S01]  /*2ca0*/  @!P1 IMAD.IADD R69, R69, 0x1, -R2.reuse ;  /* 0x0000000145459824 */ /* 0x100fe200078e0a02 */
[----:B------:R-:W-:Y:S01]  /*2cb0*/  ISETP.GE.AND P1, PT, R68, RZ, PT ;  /* 0x000000ff4400720c */ /* 0x000fe20003f26270 */
[----:B------:R-:W-:Y:S01]  /*2cc0*/  @!P6 IMAD.IADD R75, R75, 0x1, -R2 ;  /* 0x000000014b4be824 */ /* 0x000fe200078e0a02 */
[----:B------:R-:W-:Y:S01]  /*2cd0*/  IABS R85, R56 ;  /* 0x0000003800557213 */ /* 0x000fe20000000000 */
[----:B------:R-:W-:Y:S01]  /*2ce0*/  @!P5 IMAD.MOV R69, RZ, RZ, -R69 ;  /* 0x000000ffff45d224 */ /* 0x000fe200078e0a45 */
[----:B------:R-:W-:Y:S01]  /*2cf0*/  ISETP.GE.AND P6, PT, R54, RZ, PT ;  /* 0x000000ff3600720c */ /* 0x000fe20003fc6270 */
[----:B------:R-:W-:Y:S01]  /*2d00*/  IMAD.MOV R48, RZ, RZ, -R48 ;  /* 0x000000ffff307224 */ /* 0x000fe200078e0a30 */
[----:B------:R-:W-:Y:S01]  /*2d10*/  ISETP.GT.U32.AND P5, PT, R2, R75, PT ;  /* 0x0000004b0200720c */ /* 0x000fe20003fa4070 */
[----:B------:R-:W-:-:S04]  /*2d20*/  IMAD.HI.U32 R50, R4, R79, RZ ;  /* 0x0000004f04327227 */ /* 0x000fc800078e00ff */
[--C-:B------:R-:W-:Y:S01]  /*2d30*/  @!P0 IMAD.IADD R71, R71, 0x1, -R2.reuse ;  /* 0x0000000147478824 */ /* 0x100fe200078e0a02 */
[----:B------:R-:W-:Y:S01]  /*2d40*/  ISETP.GE.AND P0, PT, R70, RZ, PT ;  /* 0x000000ff4600720c */ /* 0x000fe20003f06270 */
[C---:B------:R-:W-:Y:S01]  /*2d50*/  IMAD R77, R2.reuse, R48, R77 ;  /* 0x00000030024d7224 */ /* 0x040fe200078e024d */
[----:B------:R-:W-:Y:S01]  /*2d60*/  LOP3.LUT R48, R5, 0xe0, RZ, 0xfc, !PT ;  /* 0x000000e005307812 */ /* 0x000fe200078efcff */
[----:B------:R-:W-:Y:S02]  /*2d70*/  @!P3 IMAD.IADD R73, R73, 0x1, -R2 ;  /* 0x000000014949b824 */ /* 0x000fe400078e0a02 */
[----:B------:R-:W-:Y:S01]  /*2d80*/  IMAD.MOV R50, RZ, RZ, -R50 ;  /* 0x000000ffff327224 */ /* 0x000fe200078e0a32 */
[----:B------:R-:W-:Y:S01]  /*2d90*/  IABS R81, R48 ;  /* 0x0000003000517213 */ /* 0x000fe20000000000 */
[----:B------:R-:W-:Y:S01]  /*2da0*/  @!P5 IMAD.IADD R75, R75, 0x1, -R2 ;  /* 0x000000014b4bd824 */ /* 0x000fe200078e0a02 */
[----:B------:R-:W-:Y:S01]  /*2db0*/  ISETP.GT.U32.AND P5, PT, R2, R77, PT ;  /* 0x0000004d0200720c */ /* 0x000fe20003fa4070 */
[----:B------:R-:W-:Y:S01]  /*2dc0*/  @!P4 IMAD.MOV R65, RZ, RZ, -R65 ;  /* 0x000000ffff41c224 */ /* 0x000fe200078e0a41 */
[----:B------:R-:W-:Y:S01]  /*2dd0*/  ISETP.GE.AND P4, PT, R66, RZ, PT ;  /* 0x000000ff4200720c */ /* 0x000fe20003f86270 */
[C---:B------:R-:W-:Y:S01]  /*2de0*/  IMAD R79, R2.reuse, R50, R79 ;  /* 0x00000032024f7224 */ /* 0x040fe200078e024f */
[----:B------:R-:W-:Y:S01]  /*2df0*/  ISETP.GT.U32.AND P3, PT, R2, R73, PT ;  /* 0x000000490200720c */ /* 0x000fe20003f64070 */
[----:B------:R-:W-:Y:S01]  /*2e00*/  @!P0 IMAD.MOV R75, RZ, RZ, -R75 ;  /* 0x000000ffff4b8224 */ /* 0x000fe200078e0a4b */
[----:B------:R-:W-:-:S02]  /*2e10*/  LOP3.LUT R50, R5, 0xe4, RZ, 0xfc, !PT ;  /* 0x000000e405327812 */ /* 0x000fc400078efcff */
[----:B------:R-:W-:Y:S02]  /*2e20*/  ISETP.GT.U32.AND P0, PT, R2, R79, PT ;  /* 0x0000004f0200720c */ /* 0x000fe40003f04070 */
[----:B------:R-:W-:-:S03]  /*2e30*/  IABS R83, R50 ;  /* 0x0000003200537213 */ /* 0x000fc60000000000 */
[--C-:B------:R-:W-:Y:S02]  /*2e40*/  @!P5 IMAD.IADD R77, R77, 0x1, -R2.reuse ;  /* 0x000000014d4dd824 */ /* 0x100fe400078e0a02 */
[----:B------:R-:W-:Y:S01]  /*2e50*/  @!P4 IMAD.MOV R71, RZ, RZ, -R71 ;  /* 0x000000ffff47c224 */ /* 0x000fe200078e0a47 */
[----:B------:R-:W-:Y:S01]  /*2e60*/  ISETP.GE.AND P4, PT, R48, RZ, PT ;  /* 0x000000ff3000720c */ /* 0x000fe20003f86270 */
[----:B------:R-:W-:Y:S01]  /*2e70*/  @!P3 IMAD.IADD R73, R73, 0x1, -R2 ;  /* 0x000000014949b824 */ /* 0x000fe200078e0a02 */
[----:B------:R-:W-:Y:S01]  /*2e80*/  ISETP.GT.U32.AND P5, PT, R2, R77, PT ;  /* 0x0000004d0200720c */ /* 0x000fe20003fa4070 */
[----:B------:R-:W-:Y:S01]  /*2e90*/  IMAD.HI.U32 R48, R4, R81, RZ ;  /* 0x0000005104307227 */ /* 0x000fe200078e00ff */
[----:B------:R-:W-:-:S03]  /*2ea0*/  ISETP.GE.AND P3, PT, R52, RZ, PT ;  /* 0x000000ff3400720c */ /* 0x000fc60003f66270 */
[----:B------:R-:W-:Y:S01]  /*2eb0*/  @!P1 IMAD.MOV R73, RZ, RZ, -R73 ;  /* 0x000000ffff499224 */ /* 0x000fe200078e0a49 */
[----:B------:R-:W-:Y:S01]  /*2ec0*/  ISETP.GE.AND P1, PT, R50, RZ, PT ;  /* 0x000000ff3200720c */ /* 0x000fe20003f26270 */
[----:B------:R-:W-:Y:S02]  /*2ed0*/  @!P0 IMAD.IADD R79, R79, 0x1, -R2 ;  /* 0x000000014f4f8824 */ /* 0x000fe400078e0a02 */
[----:B------:R-:W-:Y:S02]  /*2ee0*/  IMAD.MOV R52, RZ, RZ, -R48 ;  /* 0x000000ffff347224 */ /* 0x000fe400078e0a30 */
[----:B------:R-:W-:Y:S01]  /*2ef0*/  IMAD.HI.U32 R50, R4, R83, RZ ;  /* 0x0000005304327227 */ /* 0x000fe200078e00ff */
[----:B------:R-:W-:-:S03]  /*2f00*/  ISETP.GT.U32.AND P0, PT, R2, R79, PT ;  /* 0x0000004f0200720c */ /* 0x000fc60003f04070 */
[----:B------:R-:W-:Y:S02]  /*2f10*/  IMAD R81, R2, R52, R81 ;  /* 0x0000003402517224 */ /* 0x000fe400078e0251 */
[----:B------:R-:W-:-:S04]  /*2f20*/  IMAD.HI.U32 R48, R4, R85, RZ ;  /* 0x0000005504307227 */ /* 0x000fc800078e00ff */
[----:B------:R-:W-:Y:S02]  /*2f30*/  IMAD.MOV R54, RZ, RZ, -R50 ;  /* 0x000000ffff367224 */ /* 0x000fe400078e0a32 */
[----:B------:R-:W-:Y:S01]  /*2f40*/  @!P5 IMAD.IADD R77, R77, 0x1, -R2 ;  /* 0x000000014d4dd824 */ /* 0x000fe200078e0a02 */
[C---:B------:R-:W-:Y:S01]  /*2f50*/  ISETP.GT.U32.AND P5, PT, R2.reuse, R81, PT ;  /* 0x000000510200720c */ /* 0x040fe20003fa4070 */
[----:B------:R-:W-:Y:S02]  /*2f60*/  IMAD.MOV R48, RZ, RZ, -R48 ;  /* 0x000000ffff307224 */ /* 0x000fe400078e0a30 */
[C---:B------:R-:W-:Y:S02]  /*2f70*/  IMAD R83, R2.reuse, R54, R83 ;  /* 0x0000003602537224 */ /* 0x040fe400078e0253 */
[C---:B------:R-:W-:Y:S01]  /*2f80*/  IMAD R85, R2.reuse, R48, R85 ;  /* 0x0000003002557224 */ /* 0x040fe200078e0255 */
[----:B------:R-:W-:Y:S01]  /*2f90*/  IABS R48, R72 ;  /* 0x0000004800307213 */ /* 0x000fe20000000000 */
[----:B------:R-:W-:Y:S01]  /*2fa0*/  @!P3 IMAD.MOV R77, RZ, RZ, -R77 ;  /* 0x000000ffff4db224 */ /* 0x000fe200078e0a4d */
[----:B------:R-:W-:Y:S01]  /*2fb0*/  ISETP.GT.U32.AND P3, PT, R2, R83, PT ;  /* 0x000000530200720c */ /* 0x000fe20003f64070 */
[----:B------:R-:W-:-:S04]  /*2fc0*/  IMAD.HI.U32 R52, R4, R89, RZ ;  /* 0x0000005904347227 */ /* 0x000fc800078e00ff */
[----:B------:R-:W-:Y:S01]  /*2fd0*/  @!P0 IMAD.IADD R79, R79, 0x1, -R2 ;  /* 0x000000014f4f8824 */ /* 0x000fe200078e0a02 */
[----:B------:R-:W-:Y:S01]  /*2fe0*/  ISETP.GT.U32.AND P0, PT, R2, R85, PT ;  /* 0x000000550200720c */ /* 0x000fe20003f04070 */
[----:B------:R-:W-:-:S04]  /*2ff0*/  IMAD.HI.U32 R50, R4, R87, RZ ;  /* 0x0000005704327227 */ /* 0x000fc800078e00ff */
[----:B------:R-:W-:Y:S02]  /*3000*/  IMAD.MOV R52, RZ, RZ, -R52 ;  /* 0x000000ffff347224 */ /* 0x000fe400078e0a34 */
[----:B------:R-:W-:Y:S02]  /*3010*/  @!P5 IMAD.IADD R81, R81, 0x1, -R2 ;  /* 0x000000015151d824 */ /* 0x000fe400078e0a02 */
[----:B------:R-:W-:Y:S02]  /*3020*/  IMAD.MOV R50, RZ, RZ, -R50 ;  /* 0x000000ffff327224 */ /* 0x000fe400078e0a32 */
[C---:B------:R-:W-:Y:S01]  /*3030*/  IMAD R89, R2.reuse, R52, R89 ;  /* 0x0000003402597224 */ /* 0x040fe200078e0259 */
[----:B------:R-:W-:Y:S01]  /*3040*/  LOP3.LUT R52, R5, 0xf4, RZ, 0xfc, !PT ;  /* 0x000000f405347812 */ /* 0x000fe200078efcff */
[C---:B------:R-:W-:Y:S01]  /*3050*/  IMAD R87, R2.reuse, R50, R87 ;  /* 0x0000003202577224 */ /* 0x040fe200078e0257 */
[C---:B------:R-:W-:Y:S01]  /*3060*/  ISETP.GT.U32.AND P5, PT, R2.reuse, R81, PT ;  /* 0x000000510200720c */ /* 0x040fe20003fa4070 */
[--C-:B------:R-:W-:Y:S01]  /*3070*/  @!P3 IMAD.IADD R83, R83, 0x1, -R2.reuse ;  /* 0x000000015353b824 */ /* 0x100fe200078e0a02 */
[----:B------:R-:W-:Y:S01]  /*3080*/  IABS R91, R52 ;  /* 0x00000034005b7213 */ /* 0x000fe20000000000 */
[----:B------:R-:W-:Y:S01]  /*3090*/  @!P0 IMAD.IADD R85, R85, 0x1, -R2 ;  /* 0x0000000155558824 */ /* 0x000fe200078e0a02 */
[----:B------:R-:W-:Y:S01]  /*30a0*/  LOP3.LUT R50, R5, 0xf8, RZ, 0xfc, !PT ;  /* 0x000000f805327812 */ /* 0x000fe200078efcff */
[----:B------:R-:W-:Y:S01]  /*30b0*/  @!P6 IMAD.MOV R79, RZ, RZ, -R79 ;  /* 0x000000ffff4fe224 */ /* 0x000fe200078e0a4f */
[----:B------:R-:W-:Y:S01]  /*30c0*/  ISETP.GT.U32.AND P3, PT, R2, R87, PT ;  /* 0x000000570200720c */ /* 0x000fe20003f64070 */
[----:B------:R-:W-:Y:S01]  /*30d0*/  IMAD.HI.U32 R5, R4, R91, RZ ;  /* 0x0000005b04057227 */ /* 0x000fe200078e00ff */
[----:B------:R-:W-:-:S02]  /*30e0*/  ISETP.GT.U32.AND P0, PT, R2, R83, PT ;  /* 0x000000530200720c */ /* 0x000fc40003f04070 */
[----:B------:R-:W-:Y:S01]  /*30f0*/  IABS R93, R50 ;  /* 0x00000032005d7213 */ /* 0x000fe20000000000 */
[----:B------:R-:W-:Y:S01]  /*3100*/  IMAD.MOV R5, RZ, RZ, -R5 ;  /* 0x000000ffff057224 */ /* 0x000fe200078e0a05 */
[C---:B------:R-:W-:Y:S01]  /*3110*/  ISETP.GT.U32.AND P6, PT, R2.reuse, R85, PT ;  /* 0x000000550200720c */ /* 0x040fe20003fc4070 */
[----:B------:R-:W-:Y:S01]  /*3120*/  @!P5 IMAD.IADD R81, R81, 0x1, -R2 ;  /* 0x000000015151d824 */ /* 0x000fe200078e0a02 */
[C---:B------:R-:W-:Y:S01]  /*3130*/  ISETP.GT.U32.AND P5, PT, R2.reuse, R89, PT ;  /* 0x000000590200720c */ /* 0x040fe20003fa4070 */
[----:B------:R-:W-:Y:S02]  /*3140*/  IMAD R91, R2, R5, R91 ;  /* 0x00000005025b7224 */ /* 0x000fe400078e025b */
[----:B------:R-:W-:-:S04]  /*3150*/  IMAD.HI.U32 R4, R4, R93, RZ ;  /* 0x0000005d04047227 */ /* 0x000fc800078e00ff */
[--C-:B------:R-:W-:Y:S02]  /*3160*/  @!P3 IMAD.IADD R87, R87, 0x1, -R2.reuse ;  /* 0x000000015757b824 */ /* 0x100fe400078e0a02 */
[----:B------:R-:W-:Y:S01]  /*3170*/  @!P0 IMAD.IADD R83, R83, 0x1, -R2 ;  /* 0x0000000153538824 */ /* 0x000fe200078e0a02 */
[C---:B------:R-:W-:Y:S01]  /*3180*/  ISETP.GT.U32.AND P0, PT, R2.reuse, R91, PT ;  /* 0x0000005b0200720c */ /* 0x040fe20003f04070 */
[----:B------:R-:W-:Y:S01]  /*3190*/  IMAD.MOV R4, RZ, RZ, -R4 ;  /* 0x000000ffff047224 */ /* 0x000fe200078e0a04 */
[C---:B------:R-:W-:Y:S01]  /*31a0*/  ISETP.GT.U32.AND P3, PT, R2.reuse, R87, PT ;  /* 0x000000570200720c */ /* 0x040fe20003f64070 */
[--C-:B------:R-:W-:Y:S02]  /*31b0*/  @!P5 IMAD.IADD R89, R89, 0x1, -R2.reuse ;  /* 0x000000015959d824 */ /* 0x100fe400078e0a02 */
[C---:B------:R-:W-:Y:S02]  /*31c0*/  IMAD R93, R2.reuse, R4, R93 ;  /* 0x00000004025d7224 */ /* 0x040fe400078e025d */
[----:B------:R-:W-:Y:S01]  /*31d0*/  @!P6 IMAD.IADD R85, R85, 0x1, -R2 ;  /* 0x000000015555e824 */ /* 0x000fe200078e0a02 */
[C---:B------:R-:W-:Y:S01]  /*31e0*/  ISETP.GT.U32.AND P5, PT, R2.reuse, R89, PT ;  /* 0x000000590200720c */ /* 0x040fe20003fa4070 */
[----:B------:R-:W-:Y:S01]  /*31f0*/  IMAD.HI.U32 R4, R3, R10, RZ ;  /* 0x0000000a03047227 */ /* 0x000fe200078e00ff */
[----:B------:R-:W-:-:S03]  /*3200*/  ISETP.GT.U32.AND P6, PT, R2, R93, PT ;  /* 0x0000005d0200720c */ /* 0x000fc60003fc4070 */
[----:B------:R-:W-:Y:S01]  /*3210*/  @!P0 IMAD.IADD R91, R91, 0x1, -R2 ;  /* 0x000000015b5b8824 */ /* 0x000fe200078e0a02 */
[----:B------:R-:W-:Y:S01]  /*3220*/  ISETP.GE.AND P0, PT, R60, RZ, PT ;  /* 0x000000ff3c00720c */ /* 0x000fe20003f06270 */
[----:B------:R-:W-:Y:S01]  /*3230*/  @!P4 IMAD.MOV R81, RZ, RZ, -R81 ;  /* 0x000000ffff51c224 */ /* 0x000fe200078e0a51 */
[----:B------:R-:W-:Y:S01]  /*3240*/  ISETP.GE.AND P4, PT, R56, RZ, PT ;  /* 0x000000ff3800720c */ /* 0x000fe20003f86270 */
[----:B------:R-:W-:-:S04]  /*3250*/  IMAD.HI.U32 R3, R3, R48, RZ ;  /* 0x0000003003037227 */ /* 0x000fc800078e00ff */
[----:B------:R-:W-:Y:S01]  /*3260*/  @!P3 IMAD.IADD R87, R87, 0x1, -R2 ;  /* 0x000000015757b824 */ /* 0x000fe200078e0a02 */
[----:B------:R-:W-:Y:S01]  /*3270*/  ISETP.GE.AND P3, PT, R58, RZ, PT ;  /* 0x000000ff3a00720c */ /* 0x000fe20003f66270 */
[----:B------:R-:W-:Y:S01]  /*3280*/  @!P1 IMAD.MOV R83, RZ, RZ, -R83 ;  /* 0x000000ffff539224 */ /* 0x000fe200078e0a53 */
[----:B------:R-:W-:Y:S01]  /*3290*/  ISETP.GT.U32.AND P1, PT, R2, R91, PT ;  /* 0x0000005b0200720c */ /* 0x000fe20003f24070 */
[----:B------:R-:W-:Y:S01]  /*32a0*/  IMAD.MOV R5, RZ, RZ, -R4 ;  /* 0x000000ffff057224 */ /* 0x000fe200078e0a04 */
[----:B------:R-:W-:Y:S01]  /*32b0*/  IADD3 R4, R252, -0x5, RZ ;  /* 0xfffffffbfc047810 */ /* 0x000fe20007ffe0ff */
[----:B------:R-:W-:Y:S02]  /*32c0*/  IMAD.MOV R95, RZ, RZ, -R3 ;  /* 0x000000ffff5f7224 */ /* 0x000fe400078e0a03 */
[----:B------:R-:W-:Y:S02]  /*32d0*/  IMAD R3, R0, R5, R10 ;  /* 0x0000000500037224 */ /* 0x000fe400078e020a */
[----:B------:R-:W-:-:S02]  /*32e0*/  @!P6 IMAD.IADD R93, R93, 0x1, -R2 ;  /* 0x000000015d5de824 */ /* 0x000fc400078e0a02 */
[C---:B------:R-:W-:Y:S02]  /*32f0*/  IMAD R5, R0.reuse, R95, R48 ;  /* 0x0000005f00057224 */ /* 0x040fe400078e0230 */
[--C-:B------:R-:W-:Y:S01]  /*3300*/  @!P5 IMAD.IADD R89, R89, 0x1, -R2.reuse ;  /* 0x000000015959d824 */ /* 0x100fe200078e0a02 */
[----:B------:R-:W-:Y:S01]  /*3310*/  ISETP.GT.U32.AND P5, PT, R0, R3, PT ;  /* 0x000000030000720c */ /* 0x000fe20003fa4070 */
[----:B------:R-:W-:Y:S01]  /*3320*/  @!P4 IMAD.MOV R85, RZ, RZ, -R85 ;  /* 0x000000ffff55c224 */ /* 0x000fe200078e0a55 */
[----:B------:R-:W-:Y:S01]  /*3330*/  ISETP.GT.U32.AND P6, PT, R2, R93, PT ;  /* 0x0000005d0200720c */ /* 0x000fe20003fc4070 */
[----:B------:R-:W-:Y:S01]  /*3340*/  @!P3 IMAD.MOV R87, RZ, RZ, -R87 ;  /* 0x000000ffff57b224 */ /* 0x000fe200078e0a57 */
[----:B------:R-:W-:Y:S01]  /*3350*/  ISETP.GT.U32.AND P4, PT, R0, R5, PT ;  /* 0x000000050000720c */ /* 0x000fe20003f84070 */
[----:B------:R-:W-:Y:S01]  /*3360*/  @!P1 IMAD.IADD R91, R91, 0x1, -R2 ;  /* 0x000000015b5b9824 */ /* 0x000fe200078e0a02 */
[----:B------:R-:W-:Y:S01]  /*3370*/  ISETP.GE.AND P3, PT, R52, RZ, PT ;  /* 0x000000ff3400720c */ /* 0x000fe20003f66270 */
[----:B------:R-:W-:Y:S01]  /*3380*/  @!P0 IMAD.MOV R89, RZ, RZ, -R89 ;  /* 0x000000ffff598224 */ /* 0x000fe200078e0a59 */
[----:B------:R-:W-:-:S02]  /*3390*/  ISETP.GE.AND P1, PT, R50, RZ, PT ;  /* 0x000000ff3200720c */ /* 0x000fc40003f26270 */
[----:B------:R-:W-:Y:S02]  /*33a0*/  ISETP.GE.U32.AND P0, PT, R4, 0x7fffffdc, PT ;  /* 0x7fffffdc0400780c */ /* 0x000fe40003f06070 */
[C---:B------:R-:W-:Y:S01]  /*33b0*/  IADD3 R4, R252.reuse, -0x9, RZ ;  /* 0xfffffff7fc047810 */ /* 0x040fe20007ffe0ff */
[----:B------:R-:W-:Y:S01]  /*33c0*/  @!P5 IMAD.IADD R3, R3, 0x1, -R0 ;  /* 0x000000010303d824 */ /* 0x000fe200078e0a00 */
[----:B------:R-:W-:Y:S01]  /*33d0*/  ISETP.NE.AND P5, PT, RZ, c[0x0][0x17c], PT ;  /* 0x00005f00ff007a0c */ /* 0x000fe20003fa5270 */
[----:B------:R-:W-:Y:S01]  /*33e0*/  @!P6 IMAD.IADD R93, R93, 0x1, -R2 ;  /* 0x000000015d5de824 */ /* 0x000fe200078e0a02 */
[----:B------:R-:W-:Y:S01]  /*33f0*/  IADD3 R2, R252, -0xd, RZ ;  /* 0xfffffff3fc027810 */ /* 0x000fe20007ffe0ff */
[----:B------:R-:W-:Y:S01]  /*3400*/  @!P4 IMAD.IADD R5, R5, 0x1, -R0 ;  /* 0x000000010505c824 */ /* 0x000fe200078e0a00 */
[C---:B------:R-:W-:Y:S01]  /*3410*/  SEL R10, R244.reuse, R15, !P5 ;  /* 0x0000000ff40a7207 */ /* 0x040fe20006800000 */
[----:B------:R-:W-:Y:S01]  /*3420*/  @!P3 IMAD.MOV R91, RZ, RZ, -R91 ;  /* 0x000000ffff5bb224 */ /* 0x000fe200078e0a5b */
[----:B------:R-:W-:Y:S01]  /*3430*/  SEL R15, R244, R20, !P5 ;  /* 0x00000014f40f7207 */ /* 0x000fe20006800000 */
[----:B------:R-:W-:Y:S01]  /*3440*/  @!P1 IMAD.MOV R93, RZ, RZ, -R93 ;  /* 0x000000ffff5d9224 */ /* 0x000fe200078e0a5d */
[----:B------:R-:W-:Y:S01]  /*3450*/  ISETP.GT.U32.AND P4, PT, R0, R3, PT ;  /* 0x000000030000720c */ /* 0x000fe20003f84070 */
[----:B------:R-:W-:Y:S01]  /*3460*/  IMAD R10, R10, c[0x0][0x190], RZ ;  /* 0x000064000a0a7a24 */ /* 0x000fe200078e02ff */
[----:B------:R-:W-:Y:S01]  /*3470*/  SEL R20, R244, R25, !P5 ;  /* 0x00000019f4147207 */ /* 0x000fe20006800000 */
[----:B------:R-:W-:Y:S01]  /*3480*/  IMAD R15, R15, c[0x0][0x190], RZ ;  /* 0x000064000f0f7a24 */ /* 0x000fe200078e02ff */
[----:B------:R-:W-:-:S02]  /*3490*/  ISETP.GT.U32.AND P3, PT, R0, R5, PT ;  /* 0x000000050000720c */ /* 0x000fc40003f64070 */
[----:B------:R-:W-:Y:S01]  /*34a0*/  SEL R25, R244, R30, !P5 ;  /* 0x0000001ef4197207 */ /* 0x000fe20006800000 */
[----:B------:R-:W-:Y:S01]  /*34b0*/  IMAD R20, R20, c[0x0][0x190], RZ ;  /* 0x0000640014147a24 */ /* 0x000fe200078e02ff */
[C---:B------:R-:W-:Y:S02]  /*34c0*/  SEL R30, R244.reuse, R35, !P5 ;  /* 0x00000023f41e7207 */ /* 0x040fe40006800000 */
[C---:B------:R-:W-:Y:S01]  /*34d0*/  SEL R7, R244.reuse, R7, !P5 ;  /* 0x00000007f4077207 */ /* 0x040fe20006800000 */
[----:B------:R-:W-:Y:S01]  /*34e0*/  IMAD R25, R25, c[0x0][0x190], RZ ;  /* 0x0000640019197a24 */ /* 0x000fe200078e02ff */
[C---:B------:R-:W-:Y:S01]  /*34f0*/  SEL R8, R244.reuse, R8, !P5 ;  /* 0x00000008f4087207 */ /* 0x040fe20006800000 */
[--C-:B------:R-:W-:Y:S01]  /*3500*/  @!P4 IMAD.IADD R3, R3, 0x1, -R0.reuse ;  /* 0x000000010303c824 */ /* 0x100fe200078e0a00 */
[----:B------:R-:W-:Y:S01]  /*3510*/  SEL R9, R244, R9, !P5 ;  /* 0x00000009f4097207 */ /* 0x000fe20006800000 */
[----:B------:R-:W-:Y:S01]  /*3520*/  IMAD R30, R30, c[0x0][0x190], RZ ;  /* 0x000064001e1e7a24 */ /* 0x000fe200078e02ff */
[C---:B------:R-:W-:Y:S01]  /*3530*/  SEL R11, R244.reuse, R11, !P5 ;  /* 0x0000000bf40b7207 */ /* 0x040fe20006800000 */
[----:B------:R-:W-:Y:S01]  /*3540*/  @!P3 IMAD.IADD R5, R5, 0x1, -R0 ;  /* 0x000000010505b824 */ /* 0x000fe200078e0a00 */
[----:B------:R-:W-:-:S02]  /*3550*/  SEL R12, R244, R12, !P5 ;  /* 0x0000000cf40c7207 */ /* 0x000fc40006800000 */
[C---:B------:R-:W-:Y:S02]  /*3560*/  SEL R13, R244.reuse, R13, !P5 ;  /* 0x0000000df40d7207 */ /* 0x040fe40006800000 */
[C---:B------:R-:W-:Y:S02]  /*3570*/  SEL R14, R244.reuse, R14, !P5 ;  /* 0x0000000ef40e7207 */ /* 0x040fe40006800000 */
[C---:B------:R-:W-:Y:S02]  /*3580*/  SEL R16, R244.reuse, R16, !P5 ;  /* 0x00000010f4107207 */ /* 0x040fe40006800000 */
[C---:B------:R-:W-:Y:S02]  /*3590*/  SEL R17, R244.reuse, R17, !P5 ;  /* 0x00000011f4117207 */ /* 0x040fe40006800000 */
[C---:B------:R-:W-:Y:S02]  /*35a0*/  SEL R18, R244.reuse, R18, !P5 ;  /* 0x00000012f4127207 */ /* 0x040fe40006800000 */
        /* <DEDUP_REMOVED lines=18> */
[----:B------:R-:W-:Y:S01]  /*36d0*/  SEL R214, R244, R41, !P5 ;  /* 0x00000029f4d67207 */ /* 0x000fe20006800000 */
[----:B------:R-:W-:Y:S01]  /*36e0*/  IMAD R212, R212, c[0x0][0x190], RZ ;  /* 0x00006400d4d47a24 */ /* 0x000fe200078e02ff */
[C---:B------:R-:W-:Y:S01]  /*36f0*/  SEL R215, R244.reuse, R42, !P5 ;  /* 0x0000002af4d77207 */ /* 0x040fe20006800000 */
[----:B------:R-:W-:Y:S01]  /*3700*/  IMAD R213, R213, c[0x0][0x190], RZ ;  /* 0x00006400d5d57a24 */ /* 0x000fe200078e02ff */
        /* <DEDUP_REMOVED lines=58> */
[----:B------:R-:W-:Y:S01]  /*3ab0*/  ISETP.GE.AND P1, PT, R74, RZ, PT ;  /* 0x000000ff4a00720c */ /* 0x000fe20003f26270 */
[----:B------:R-:W-:Y:S01]  /*3ac0*/  IMAD R242, R242, c[0x0][0x190], RZ ;  /* 0x00006400f2f27a24 */ /* 0x000fe200078e02ff */
[----:B------:R-:W-:Y:S01]  /*3ad0*/  ISETP.GE.AND P5, PT, R72, RZ, PT ;  /* 0x000000ff4800720c */ /* 0x000fe20003fa6270 */
[----:B------:R-:W-:Y:S01]  /*3ae0*/  IMAD.SHL.U32 R0, R6, 0x4, RZ ;  /* 0x0000000406007824 */ /* 0x000fe200078e00ff */
[----:B------:R-:W-:Y:S01]  /*3af0*/  ISETP.GE.U32.AND P4, PT, R2, 0x7fffffd4, PT ;  /* 0x7fffffd40200780c */ /* 0x000fe20003f86070 */
[----:B------:R-:W-:Y:S01]  /*3b00*/  IMAD R243, R243, c[0x0][0x190], RZ ;  /* 0x00006400f3f37a24 */ /* 0x000fe200078e02ff */
[----:B------:R-:W-:Y:S01]  /*3b10*/  ISETP.GE.U32.AND P6, PT, R4, 0x7fffffd8, PT ;  /* 0x7fffffd80400780c */ /* 0x000fe20003fc6070 */
[----:B------:R-:W-:Y:S01]  /*3b20*/  IMAD R244, R244, c[0x0][0x190], RZ ;  /* 0x00006400f4f47a24 */ /* 0x000fe200078e02ff */
[----:B------:R-:W-:Y:S01]  /*3b30*/  IADD3 R2, R252, -0x11, RZ ;  /* 0xffffffeffc027810 */ /* 0x000fe20007ffe0ff */
[----:B------:R1:W-:Y:S01]  /*3b40*/  STL [R1+0xec0], R0 ;  /* 0x000ec00001007387 */ /* 0x0003e20000100800 */
[----:B------:R-:W-:-:S02]  /*3b50*/  ISETP.NE.AND P3, PT, RZ, c[0x0][0x178], PT ;  /* 0x00005e00ff007a0c */ /* 0x000fc40003f65270 */
[----:B------:R-:W-:Y:S01]  /*3b60*/  LOP3.LUT R4, RZ, c[0x0][0x178], RZ, 0x33, !PT ;  /* 0x00005e00ff047a12 */ /* 0x000fe200078e33ff */
[----:B------:R-:W-:Y:S01]  /*3b70*/  @!P1 IMAD.MOV R3, RZ, RZ, -R3 ;  /* 0x000000ffff039224 */ /* 0x000fe200078e0a03 */
[----:B------:R-:W-:Y:S01]  /*3b80*/  ISETP.GE.U32.AND P1, PT, R2, 0x7fffffd0, PT ;  /* 0x7fffffd00200780c */ /* 0x000fe20003f26070 */
[----:B------:R-:W-:Y:S01]  /*3b90*/  @!P5 IMAD.MOV R5, RZ, RZ, -R5 ;  /* 0x000000ffff05d224 */ /* 0x000fe200078e0a05 */
[----:B------:R-:W-:Y:S02]  /*3ba0*/  IADD3 R36, P5, R0, c[0x0][0x168], RZ ;  /* 0x00005a0000247a10 */ /* 0x000fe40007fbe0ff */
[C---:B------:R-:W-:Y:S01]  /*3bb0*/  SEL R2, R4.reuse, R3, !P3 ;  /* 0x0000000304027207 */ /* 0x040fe20005800000 */
[----:B------:R-:W-:Y:S01]  /*3bc0*/  IMAD R3, R7, c[0x0][0x190], RZ ;  /* 0x0000640007037a24 */ /* 0x000fe200078e02ff */
[----:B------:R-:W-:Y:S01]  /*3bd0*/  SEL R245, R4, R5, !P3 ;  /* 0x0000000504f57207 */ /* 0x000fe20005800000 */
[----:B------:R-:W-:Y:S01]  /*3be0*/  IMAD R4, R8, c[0x0][0x190], RZ ;  /* 0x0000640008047a24 */ /* 0x000fe200078e02ff */
[----:B------:R-:W-:Y:S01]  /*3bf0*/  LEA.HI.X.SX32 R37, R6, c[0x0][0x16c], 0x2, P5 ;  /* 0x00005b0006257a11 */ /* 0x000fe200028f16ff */
[----:B------:R-:W-:Y:S01]  /*3c00*/  IMAD R5, R9, c[0x0][0x190], RZ ;  /* 0x0000640009057a24 */ /* 0x000fe200078e02ff */
[-C--:B------:R-:W-:Y:S01]  /*3c10*/  LEA R160, P5, R3, R36.reuse, 0x2 ;  /* 0x0000002403a07211 */ /* 0x080fe200078a10ff */
[----:B------:R-:W-:Y:S01]  /*3c20*/  IMAD R6, R11, c[0x0][0x190], RZ ;  /* 0x000064000b067a24 */ /* 0x000fe200078e02ff */
[-C--:B------:R-:W-:Y:S01]  /*3c30*/  LEA R98, P3, R4, R36.reuse, 0x2 ;  /* 0x0000002404627211 */ /* 0x080fe200078610ff */
[----:B------:R-:W-:Y:S01]  /*3c40*/  IMAD R7, R12, c[0x0][0x190], RZ ;  /* 0x000064000c077a24 */ /* 0x000fe200078e02ff */
[-C--:B------:R-:W-:Y:S01]  /*3c50*/  LEA.HI.X.SX32 R161, R3, R37.reuse, 0x2, P5 ;  /* 0x0000002503a17211 */ /* 0x080fe200028f16ff */
        /* <DEDUP_REMOVED lines=9> */
[-C--:B------:R-:W-:Y:S01]  /*3cf0*/  LEA.HI.X.SX32 R97, R6, R37.reuse, 0x2, P3 ;  /* 0x0000002506617211 */ /* 0x080fe200018f16ff */
        /* <DEDUP_REMOVED lines=9> */
[----:B------:R-:W-:Y:S01]  /*3d90*/  STL [R1+0xf04], R98 ;  /* 0x000f046201007387 */ /* 0x000fe20000100800 */
[----:B------:R-:W-:Y:S01]  /*3da0*/  IMAD R31, R35, c[0x0][0x190], RZ ;  /* 0x00006400231f7a24 */ /* 0x000fe200078e02ff */
[-C--:B------:R-:W-:Y:S01]  /*3db0*/  LEA.HI.X.SX32 R35, R7, R37.reuse, 0x2, P5 ;  /* 0x0000002507237211 */ /* 0x080fe200028f16ff */
[----:B------:R-:W-:Y:S01]  /*3dc0*/  IMAD R12, R17, c[0x0][0x190], RZ ;  /* 0x00006400110c7a24 */ /* 0x000fe200078e02ff */
[CC--:B------:R-:W-:Y:S01]  /*3dd0*/  LEA R156, P5, R9.reuse, R36.reuse, 0x2 ;  /* 0x00000024099c7211 */ /* 0x0c0fe200078a10ff */
        /* <DEDUP_REMOVED lines=18> */
[----:B------:R-:W-:Y:S01]  /*3f00*/  STL [R1+0xf00], R99 ;  /* 0x000f006301007387 */ /* 0x000fe20000100800 */
[-C--:B------:R-:W-:Y:S01]  /*3f10*/  LEA R150, P5, R15, R36.reuse, 0x2 ;  /* 0x000000240f967211 */ /* 0x080fe200078a10ff */
[----:B------:R-:W-:Y:S01]  /*3f20*/  IMAD R2, R2, c[0x0][0x184], RZ ;  /* 0x0000610002027a24 */ /* 0x000fe200078e02ff */
[-C--:B------:R-:W-:Y:S01]  /*3f30*/  LEA.HI.X.SX32 R89, R14, R37.reuse, 0x2, P3 ;  /* 0x000000250e597211 */ /* 0x080fe200018f16ff */
[----:B------:R2:W-:Y:S01]  /*3f40*/  STL.64 [R1+0xde0], R4 ;  /* 0x000de00401007387 */ /* 0x0005e20000100a00 */
[-C--:B------:R-:W-:Y:S01]  /*3f50*/  LEA R86, P3, R16, R36.reuse, 0x2 ;  /* 0x0000002410567211 */ /* 0x080fe200078610ff */
[----:B------:R-:W-:Y:S01]  /*3f60*/  IMAD R245, R245, c[0x0][0x184], RZ ;  /* 0x00006100f5f57a24 */ /* 0x000fe200078e02ff */
[-C--:B------:R-:W-:Y:S01]  /*3f70*/  LEA.HI.X.SX32 R151, R15, R37.reuse, 0x2, P5 ;  /* 0x000000250f977211 */ /* 0x080fe200028f16ff */
[----:B------:R-:W-:Y:S01]  /*3f80*/  STL.64 [R1+0xde8], R6 ;  /* 0x000de80601007387 */ /* 0x000fe20000100a00 */
[-C--:B------:R-:W-:Y:S01]  /*3f90*/  LEA R148, P5, R17, R36.reuse, 0x2 ;  /* 0x0000002411947211 */ /* 0x080fe200078a10ff */
[----:B------:R-:W-:Y:S01]  /*3fa0*/  IMAD.SHL.U32 R162, R2, 0x4, RZ ;  /* 0x0000000402a27824 */ /* 0x000fe200078e00ff */
[-C--:B------:R-:W-:Y:S01]  /*3fb0*/  LEA.HI.X.SX32 R87, R16, R37.reuse, 0x2, P3 ;  /* 0x0000002510577211 */ /* 0x080fe200018f16ff */
[----:B------:R-:W-:Y:S01]  /*3fc0*/  STL.64 [R1+0xdf0], R8 ;  /* 0x000df00801007387 */ /* 0x000fe20000100a00 */
[-C--:B------:R-:W-:Y:S01]  /*3fd0*/  LEA R84, P3, R18, R36.reuse, 0x2 ;  /* 0x0000002412547211 */ /* 0x080fe200078610ff */
[----:B-1----:R-:W-:Y:S01]  /*3fe0*/  IMAD.SHL.U32 R0, R245, 0x4, RZ ;  /* 0x00000004f5007824 */ /* 0x002fe200078e00ff */
[-C--:B------:R-:W-:Y:S01]  /*3ff0*/  LEA.HI.X.SX32 R149, R17, R37.reuse, 0x2, P5 ;  /* 0x0000002511957211 */ /* 0x080fe200028f16ff */
[----:B------:R-:W-:Y:S01]  /*4000*/  STL.64 [R1+0xdf8], R10 ;  /* 0x000df80a01007387 */ /* 0x000fe20000100a00 */
[-C--:B------:R-:W-:Y:S01]  /*4010*/  LEA R146, P5, R19, R36.reuse, 0x2 ;  /* 0x0000002413927211 */ /* 0x080fe200078a10ff */
[----:B--2---:R-:W-:Y:S01]  /*4020*/  IMAD.SHL.U32 R4, R168, 0x4, RZ ;  /* 0x00000004a8047824 */ /* 0x004fe200078e00ff */
[----:B------:R-:W-:Y:S01]  /*4030*/  LEA.HI.X.SX32 R85, R18, R37, 0x2, P3 ;  /* 0x0000002512557211 */ /* 0x000fe200018f16ff */
[----:B------:R-:W-:Y:S01]  /*4040*/  STL.64 [R1+0xe00], R12 ;  /* 0x000e000c01007387 */ /* 0x000fe20000100a00 */
[----:B------:R-:W-:-:S02]  /*4050*/  LEA R82, P3, R20, R36, 0x2 ;  /* 0x0000002414527211 */ /* 0x000fc400078610ff */
[-C--:B------:R-:W-:Y:S01]  /*4060*/  LEA.HI.X.SX32 R147, R19, R37.reuse, 0x2, P5 ;  /* 0x0000002513937211 */ /* 0x080fe200028f16ff */
[----:B------:R-:W-:Y:S01]  /*4070*/  STL.64 [R1+0xe08], R14 ;  /* 0x000e080e01007387 */ /* 0x000fe20000100a00 */
[CC--:B------:R-:W-:Y:S02]  /*4080*/  LEA R144, P5, R21.reuse, R36.reuse, 0x2 ;  /* 0x0000002415907211 */ /* 0x0c0fe400078a10ff */
[-C--:B------:R-:W-:Y:S01]  /*4090*/  LEA.HI.X.SX32 R83, R20, R37.reuse, 0x2, P3 ;  /* 0x0000002514537211 */ /* 0x080fe200018f16ff */
[----:B------:R-:W-:Y:S01]  /*40a0*/  STL.64 [R1+0xe10], R16 ;  /* 0x000e101001007387 */ /* 0x000fe20000100a00 */
[-C--:B------:R-:W-:Y:S02]  /*40b0*/  LEA R80, P3, R22, R36.reuse, 0x2 ;  /* 0x0000002416507211 */ /* 0x080fe400078610ff */
        /* <DEDUP_REMOVED lines=73> */
[----:B------:R1:W-:Y:S01]  /*4550*/  STL [R1+0xbb0], R162 ;  /* 0x000bb0a201007387 */ /* 0x0003e20000100800 */
[----:B------:R-:W-:-:S02]  /*4560*/  LEA R118, P5, R225, R36, 0x2 ;  /* 0x00000024e1767211 */ /* 0x000fc400078a10ff */
[-C--:B------:R-:W-:Y:S01]  /*4570*/  LEA.HI.X.SX32 R57, R224, R37.reuse, 0x2, P3 ;  /* 0x00000025e0397211 */ /* 0x080fe200018f16ff */
[----:B------:R2:W-:Y:S01]  /*4580*/  STL [R1+0xbac], R0 ;  /* 0x000bac0001007387 */ /* 0x0005e20000100800 */
[CC--:B------:R-:W-:Y:S02]  /*4590*/  LEA R54, P3, R226.reuse, R36.reuse, 0x2 ;  /* 0x00000024e2367211 */ /* 0x0c0fe400078610ff */
[-C--:B------:R-:W-:Y:S01]  /*45a0*/  LEA.HI.X.SX32 R119, R225, R37.reuse, 0x2, P5 ;  /* 0x00000025e1777211 */ /* 0x080fe200028f16ff */
[----:B------:R3:W-:Y:S01]  /*45b0*/  STL.64 [R1+0xee0], R2 ;  /* 0x000ee00201007387 */ /* 0x0007e20000100a00 */
[-C--:B------:R-:W-:Y:S02]  /*45c0*/  LEA R116, P5, R227, R36.reuse, 0x2 ;  /* 0x00000024e3747211 */ /* 0x080fe400078a10ff */
[----:B------:R-:W-:Y:S01]  /*45d0*/  LEA.HI.X.SX32 R55, R226, R37, 0x2, P3 ;  /* 0x00000025e2377211 */ /* 0x000fe200018f16ff */
[----:B------:R4:W-:Y:S01]  /*45e0*/  STL.64 [R1+0xee8], R244 ;  /* 0x000ee8f401007387 */ /* 0x0009e20000100a00 */
[----:B------:R-:W-:-:S02]  /*45f0*/  LEA R52, P3, R228, R36, 0x2 ;  /* 0x00000024e4347211 */ /* 0x000fc400078610ff */
[-C--:B------:R-:W-:Y:S02]  /*4600*/  LEA.HI.X.SX32 R117, R227, R37.reuse, 0x2, P5 ;  /* 0x00000025e3757211 */ /* 0x080fe400028f16ff */
[CC--:B------:R-:W-:Y:S02]  /*4610*/  LEA R114, P5, R229.reuse, R36.reuse, 0x2 ;  /* 0x00000024e5727211 */ /* 0x0c0fe400078a10ff */
[-C--:B------:R-:W-:Y:S02]  /*4620*/  LEA.HI.X.SX32 R53, R228, R37.reuse, 0x2, P3 ;  /* 0x00000025e4357211 */ /* 0x080fe400018f16ff */
[-C--:B------:R-:W-:Y:S02]  /*4630*/  LEA R50, P3, R230, R36.reuse, 0x2 ;  /* 0x00000024e6327211 */ /* 0x080fe400078610ff */
[----:B------:R-:W-:Y:S02]  /*4640*/  LEA.HI.X.SX32 R115, R229, R37, 0x2, P5 ;  /* 0x00000025e5737211 */ /* 0x000fe400028f16ff */
        /* <DEDUP_REMOVED lines=26> */
[C---:B------:R-:W-:Y:S02]  /*47f0*/  LEA R36, P3, R244.reuse, R36, 0x2 ;  /* 0x00000024f4247211 */ /* 0x040fe400078610ff */
[-C--:B------:R-:W-:Y:S02]  /*4800*/  LEA.HI.X.SX32 R101, R243, R37.reuse, 0x2, P5 ;  /* 0x00000025f3657211 */ /* 0x080fe400028f16ff */
[----:B------:R-:W-:Y:S02]  /*4810*/  LEA.HI.X.SX32 R37, R244, R37, 0x2, P3 ;  /* 0x00000025f4257211 */ /* 0x000fe400018f16ff */
[----:B-1----:R-:W-:Y:S02]  /*4820*/  IADD3 R162, P5, R162, c[0x0][0x160], RZ ;  /* 0x00005800a2a27a10 */ /* 0x002fe40007fbe0ff */
[----:B------:R-:W-:Y:S01]  /*4830*/  IADD3 R170, P3, R0, c[0x0][0x160], RZ ;  /* 0x0000580000aa7a10 */ /* 0x000fe20007f7e0ff */
[----:B--2---:R-:W-:Y:S01]  /*4840*/  IMAD.MOV.U32 R0, RZ, RZ, c[0x0][0x188] ;  /* 0x00006200ff007624 */ /* 0x004fe200078e00ff */
[----:B------:R-:W-:-:S02]  /*4850*/  LEA.HI.X.SX32 R163, R2, c[0x0][0x164], 0x2, P5 ;  /* 0x0000590002a37a11 */ /* 0x000fc400028f16ff */
[----:B------:R-:W-:Y:S01]  /*4860*/  LEA.HI.X.SX32 R171, R245, c[0x0][0x164], 0x2, P3 ;  /* 0x00005900f5ab7a11 */ /* 0x000fe200018f16ff */
[----:B------:R-:W-:Y:S01]  /*4870*/  IMAD.SHL.U32 R5, R0, 0x4, RZ ;  /* 0x0000000400057824 */ /* 0x000fe200078e00ff */
[----:B------:R-:W-:Y:S01]  /*4880*/  ISETP.GE.U32.AND P5, PT, R164, 0x7fffffcc, PT ;  /* 0x7fffffcca400780c */ /* 0x000fe20003fa6070 */
[----:B---3--:R-:W-:Y:S01]  /*4890*/  IMAD.SHL.U32 R2, R0, 0x8, RZ ;  /* 0x0000000800027824 */ /* 0x008fe200078e00ff */
[----:B------:R-:W-:Y:S01]  /*48a0*/  IADD3 R164, R252, -0x1d, RZ ;  /* 0xffffffe3fca47810 */ /* 0x000fe20007ffe0ff */
[----:B------:R-:W-:Y:S01]  /*48b0*/  IMAD.WIDE R8, R5, 0x4, R162 ;  /* 0x0000000405087825 */ /* 0x000fe200078e02a2 */
[----:B------:R1:W-:Y:S01]  /*48c0*/  LDGSTS.E [R4], [R162.64], !P2 ;  /* 0x00000000a2047fae */ /* 0x0003e2000d121844 */
[----:B------:R-:W-:Y:S02]  /*48d0*/  ISETP.GE.U32.AND P3, PT, R165, 0x7fffffc8, PT ;  /* 0x7fffffc8a500780c */ /* 0x000fe40003f66070 */
[----:B------:R-:W-:Y:S01]  /*48e0*/  IMAD.WIDE R6, R5, 0x4, R170 ;  /* 0x0000000405067825 */ /* 0x000fe200078e02aa */
[----:B------:R1:W-:Y:S01]  /*48f0*/  LDGSTS.E [R4+0x200], [R170.64], !P2 ;  /* 0x00200000aa047fae */ /* 0x0003e2000d121844 */
[----:B------:R-:W-:-:S02]  /*4900*/  ISETP.GE.U32.AND P2, PT, R164, 0x7fffffc4, PT ;  /* 0x7fffffc4a400780c */ /* 0x000fc40003f46070 */
[----:B----4-:R-:W-:Y:S01]  /*4910*/  IMAD.WIDE R244, R2, 0x4, R162 ;  /* 0x0000000402f47825 */ /* 0x010fe200078e02a2 */
[----:B------:R-:W-:Y:S01]  /*4920*/  STL.64 [R1+0xc0], R8 ;  /* 0x0000c00801007387 */ /* 0x000fe20000100a00 */
[----:B------:R-:W-:Y:S02]  /*4930*/  IADD3 R164, R252, -0x2, RZ ;  /* 0xfffffffefca47810 */ /* 0x000fe40007ffe0ff */
[----:B------:R-:W-:Y:S01]  /*4940*/  IMAD R5, R0, 0xc, RZ ;  /* 0x0000000c00057824 */ /* 0x000fe200078e02ff */
[----:B------:R1:W-:Y:S01]  /*4950*/  LDGSTS.E [R4+0x1000], [R8.64], !P0 ;  /* 0x0100000008047fae */ /* 0x0003e2000c121844 */
[----:B------:R-:W-:Y:S01]  /*4960*/  IMAD.WIDE R2, R2, 0x4, R170 ;  /* 0x0000000402027825 */ /* 0x000fe200078e02aa */
[----:B------:R-:W-:Y:S02]  /*4970*/  IADD3 R165, R252, -0x1a, RZ ;  /* 0xffffffe6fca57810 */ /* 0x000fe40007ffe0ff */
[----:B------:R-:W-:Y:S01]  /*4980*/  STL.64 [R1+0xb8], R6 ;  /* 0x0000b80601007387 */ /* 0x000fe20000100a00 */
[----:B------:R-:W-:-:S03]  /*4990*/  IMAD.WIDE R242, R5, 0x4, R162 ;  /* 0x0000000405f27825 */ /* 0x000fc600078e02a2 */
[----:B------:R1:W-:Y:S01]  /*49a0*/  LDGSTS.E [R4+0x1200], [R6.64], !P0 ;  /* 0x0120000006047fae */ /* 0x0003e2000c121844 */
[----:B------:R-:W-:Y:S01]  /*49b0*/  ISETP.GE.U32.AND P0, PT, R164, 0x7fffffdf, PT ;  /* 0x7fffffdfa400780c */ /* 0x000fe20003f06070 */
[----:B------:R-:W-:Y:S01]  /*49c0*/  IMAD.WIDE R240, R5, 0x4, R170 ;  /* 0x0000000405f07825 */ /* 0x000fe200078e02aa */
[----:B------:R-:W-:Y:S01]  /*49d0*/  IADD3 R164, R252, -0x6, RZ ;  /* 0xfffffffafca47810 */ /* 0x000fe20007ffe0ff */
[----:B------:R1:W-:Y:S02]  /*49e0*/  LDGSTS.E [R4+0x2000], [R244.64], !P6 ;  /* 0x02000000f4047fae */ /* 0x0003e4000f121844 */
[C---:B------:R-:W-:Y:S02]  /*49f0*/  IMAD.SHL.U32 R5, R0.reuse, 0x10, RZ ;  /* 0x0000001000057824 */ /* 0x040fe400078e00ff */
[----:B------:R2:W-:Y:S01]  /*4a00*/  STL [R1+0xef0], R245 ;  /* 0x000ef0f501007387 */ /* 0x0005e20000100800 */
[----:B------:R-:W-:-:S03]  /*4a10*/  IMAD.WIDE R236, R0, 0x4, R162 ;  /* 0x0000000400ec7825 */ /* 0x000fc600078e02a2 */
[----:B------:R3:W-:Y:S01]  /*4a20*/  STL.64 [R1+0xef8], R2 ;  /* 0x000ef80201007387 */ /* 0x0007e20000100a00 */
[----:B------:R-:W-:-:S04]  /*4a30*/  IMAD.WIDE R238, R5, 0x4, R162 ;  /* 0x0000000405ee7825 */ /* 0x000fc800078e02a2 */
[----:B-1----:R-:W-:Y:S02]  /*4a40*/  IMAD R4, R0, 0x14, RZ ;  /* 0x0000001400047824 */ /* 0x002fe400078e02ff */
[----:B--2---:R-:W-:Y:S02]  /*4a50*/  IMAD.SHL.U32 R245, R168, 0x4, RZ ;  /* 0x00000004a8f57824 */ /* 0x004fe400078e00ff */
[----:B------:R-:W-:-:S03]  /*4a60*/  IMAD.WIDE R250, R5, 0x4, R170 ;  /* 0x0000000405fa7825 */ /* 0x000fc600078e02aa */
[----:B------:R3:W-:Y:S01]  /*4a70*/  LDGSTS.E [R245+0x2200], [R2.64], !P6 ;  /* 0x0220000002f57fae */ /* 0x0007e2000f121844 */
[----:B------:R-:W-:Y:S01]  /*4a80*/  ISETP.GE.U32.AND P6, PT, R164, 0x7fffffdb, PT ;  /* 0x7fffffdba400780c */ /* 0x000fe20003fc6070 */
[----:B------:R-:W-:Y:S01]  /*4a90*/  IMAD.WIDE R172, R4, 0x4, R162 ;  /* 0x0000000404ac7825 */ /* 0x000fe200078e02a2 */
[----:B------:R-:W-:Y:S01]  /*4aa0*/  IADD3 R164, R252, -0xa, RZ ;  /* 0xfffffff6fca47810 */ /* 0x000fe20007ffe0ff */
[----:B------:R1:W-:Y:S01]  /*4ab0*/  LDGSTS.E [R245+0x3000], [R242.64], !P4 ;  /* 0x03000000f2f57fae */ /* 0x0003e2000e121844 */
[----:B------:R-:W-:Y:S01]  /*4ac0*/  LOP3.LUT R98, R245, 0x60, RZ, 0x3c, !PT ;  /* 0x00000060f5627812 */ /* 0x000fe200078e3cff */
[--C-:B------:R-:W-:Y:S02]  /*4ad0*/  IMAD.WIDE R174, R4, 0x4, R170.reuse ;  /* 0x0000000404ae7825 */ /* 0x100fe400078e02aa */
[----:B------:R1:W-:Y:S01]  /*4ae0*/  LDGSTS.E [R245+0x3200], [R240.64], !P4 ;  /* 0x03200000f0f57fae */ /* 0x0003e2000e121844 */
[----:B------:R-:W-:Y:S01]  /*4af0*/  ISETP.GE.U32.AND P4, PT, R164, 0x7fffffd7, PT ;  /* 0x7fffffd7a400780c */ /* 0x000fe20003f86070 */
[----:B------:R-:W-:Y:S01]  /*4b00*/  IMAD.WIDE R234, R0, 0x4, R170 ;  /* 0x0000000400ea7825 */ /* 0x000fe200078e02aa */
[----:B------:R-:W-:Y:S01]  /*4b10*/  IADD3 R164, R252, -0xe, RZ ;  /* 0xfffffff2fca47810 */ /* 0x000fe20007ffe0ff */
[----:B------:R1:W-:Y:S02]  /*4b20*/  LDGSTS.E [R245+0x4000], [R238.64], !P1 ;  /* 0x04000000eef57fae */ /* 0x0003e4000c921844 */
[----:B---3--:R-:W-:-:S02]  /*4b30*/  IMAD R3, R0, 0x18, RZ ;  /* 0x0000001800037824 */ /* 0x008fc400078e02ff */
[----:B------:R1:W-:Y:S01]  /*4b40*/  LDGSTS.E [R245+0x4200], [R250.64], !P1 ;  /* 0x04200000faf57fae */ /* 0x0003e2000c921844 */
[----:B------:R-:W-:Y:S01]  /*4b50*/  ISETP.GE.U32.AND P1, PT, R164, 0x7fffffd3, PT ;  /* 0x7fffffd3a400780c */ /* 0x000fe20003f26070 */
[----:B------:R-:W-:Y:S01]  /*4b60*/  IMAD R2, R0, 0x1c, RZ ;  /* 0x0000001c00027824 */ /* 0x000fe200078e02ff */
[----:B------:R-:W-:Y:S01]  /*4b70*/  IADD3 R164, R252, -0x12, RZ ;  /* 0xffffffeefca47810 */ /* 0x000fe20007ffe0ff */
[----:B------:R1:W-:Y:S01]  /*4b80*/  LDGSTS.E [R245+0x5000], [R172.64], !P5 ;  /* 0x05000000acf57fae */ /* 0x0003e2000e921844 */
[----:B------:R-:W-:-:S03]  /*4b90*/  IMAD.WIDE R176, R3, 0x4, R162 ;  /* 0x0000000403b07825 */ /* 0x000fc600078e02a2 */
[----:B------:R1:W-:Y:S01]  /*4ba0*/  LDGSTS.E [R245+0x5200], [R174.64], !P5 ;  /* 0x05200000aef57fae */ /* 0x0003e2000e921844 */
[----:B------:R-:W-:Y:S01]  /*4bb0*/  IMAD.WIDE R178, R3, 0x4, R170 ;  /* 0x0000000403b27825 */ /* 0x000fe200078e02aa */
[----:B------:R-:W-:Y:S02]  /*4bc0*/  ISETP.GE.U32.AND P5, PT, R164, 0x7fffffcf, PT ;  /* 0x7fffffcfa400780c */ /* 0x000fe40003fa6070 */
[----:B------:R-:W-:Y:S01]  /*4bd0*/  IADD3 R164, R252, -0x16, RZ ;  /* 0xffffffeafca47810 */ /* 0x000fe20007ffe0ff */
[C---:B------:R-:W-:Y:S01]  /*4be0*/  IMAD.WIDE R180, R2.reuse, 0x4, R162 ;  /* 0x0000000402b47825 */ /* 0x040fe200078e02a2 */
[----:B------:R1:W-:Y:S03]  /*4bf0*/  LDGSTS.E [R245+0x6000], [R176.64], !P3 ;  /* 0x06000000b0f57fae */ /* 0x0003e6000d921844 */
[----:B------:R-:W-:Y:S01]  /*4c00*/  IMAD.WIDE R182, R2, 0x4, R170 ;  /* 0x0000000402b67825 */ /* 0x000fe200078e02aa */
[----:B------:R-:W-:Y:S01]  /*4c10*/  LOP3.LUT R2, R245, 0x20, RZ, 0x3c, !PT ;  /* 0x00000020f5027812 */ /* 0x000fe200078e3cff */
[----:B------:R1:W-:Y:S01]  /*4c20*/  LDGSTS.E [R245+0x6200], [R178.64], !P3 ;  /* 0x06200000b2f57fae */ /* 0x0003e2000d921844 */
[----:B------:R-:W-:Y:S01]  /*4c30*/  ISETP.GE.U32.AND P3, PT, R164, 0x7fffffcb, PT ;  /* 0x7fffffcba400780c */ /* 0x000fe20003f66070 */
[----:B------:R-:W-:Y:S01]  /*4c40*/  IMAD R3, R0, 0x5, RZ ;  /* 0x0000000500037824 */ /* 0x000fe200078e02ff */
[----:B------:R-:W-:Y:S01]  /*4c50*/  IADD3 R164, R252, -0x1e, RZ ;  /* 0xffffffe2fca47810 */ /* 0x000fe20007ffe0ff */
[----:B------:R1:W-:Y:S01]  /*4c60*/  LDGSTS.E [R245+0x7000], [R180.64], !P2 ;  /* 0x07000000b4f57fae */ /* 0x0003e2000d121844 */
[----:B------:R-:W-:-:S02]  /*4c70*/  IMAD R4, R0, 0x9, RZ ;  /* 0x0000000900047824 */ /* 0x000fc400078e02ff */
[----:B------:R-:W-:Y:S01]  /*4c80*/  IMAD.WIDE R232, R3, 0x4, R162 ;  /* 0x0000000403e87825 */ /* 0x000fe200078e02a2 */
[----:B------:R1:W-:Y:S01]  /*4c90*/  LDGSTS.E [R245+0x7200], [R182.64], !P2 ;  /* 0x07200000b6f57fae */ /* 0x0003e2000d121844 */
[----:B------:R-:W-:Y:S02]  /*4ca0*/  ISETP.GE.U32.AND P2, PT, R165, 0x7fffffc7, PT ;  /* 0x7fffffc7a500780c */ /* 0x000fe40003f46070 */
[----:B------:R-:W-:Y:S01]  /*4cb0*/  IMAD.WIDE R230, R3, 0x4, R170 ;  /* 0x0000000403e67825 */ /* 0x000fe200078e02aa */
[----:B------:R2:W-:Y:S03]  /*4cc0*/  LDGSTS.E [R2+0x400], [R236.64], !P0 ;  /* 0x00400000ec027fae */ /* 0x0005e6000c121844 */
[----:B------:R-:W-:Y:S01]  /*4cd0*/  IMAD.WIDE R228, R4, 0x4, R162 ;  /* 0x0000000404e47825 */ /* 0x000fe200078e02a2 */
[----:B------:R2:W-:Y:S01]  /*4ce0*/  LDGSTS.E [R2+0x600], [R234.64], !P0 ;  /* 0x00600000ea027fae */ /* 0x0005e2000c121844 */
[----:B------:R-:W-:-:S02]  /*4cf0*/  ISETP.GE.U32.AND P0, PT, R164, 0x7fffffc3, PT ;  /* 0x7fffffc3a400780c */ /* 0x000fc40003f06070 */
[----:B------:R-:W-:Y:S01]  /*4d00*/  IADD3 R164, R252, -0x3, RZ ;  /* 0xfffffffdfca47810 */ /* 0x000fe20007ffe0ff */
[----:B------:R2:W-:Y:S01]  /*4d10*/  LDGSTS.E [R2+0x1400], [R232.64], !P6 ;  /* 0x01400000e8027fae */ /* 0x0005e2000f121844 */
[----:B------:R-:W-:Y:S02]  /*4d20*/  IMAD R3, R0, 0xd, RZ ;  /* 0x0000000d00037824 */ /* 0x000fe400078e02ff */
[----:B------:R-:W-:Y:S01]  /*4d30*/  IMAD.WIDE R226, R4, 0x4, R170 ;  /* 0x0000000404e27825 */ /* 0x000fe200078e02aa */
[----:B------:R2:W-:Y:S01]  /*4d40*/  LDGSTS.E [R2+0x1600], [R230.64], !P6 ;  /* 0x01600000e6027fae */ /* 0x0005e2000f121844 */
[----:B------:R-:W-:Y:S02]  /*4d50*/  ISETP.GE.U32.AND P6, PT, R164, 0x7fffffde, PT ;  /* 0x7fffffdea400780c */ /* 0x000fe40003fc6070 */
[----:B------:R-:W-:Y:S01]  /*4d60*/  IADD3 R164, R252, -0x7, RZ ;  /* 0xfffffff9fca47810 */ /* 0x000fe20007ffe0ff */
[C---:B------:R-:W-:Y:S01]  /*4d70*/  IMAD.WIDE R224, R3.reuse, 0x4, R162 ;  /* 0x0000000403e07825 */ /* 0x040fe200078e02a2 */
[----:B------:R2:W-:Y:S03]  /*4d80*/  LDGSTS.E [R2+0x2400], [R228.64], !P4 ;  /* 0x02400000e4027fae */ /* 0x0005e6000e121844 */
[----:B------:R-:W-:Y:S01]  /*4d90*/  IMAD.WIDE R222, R3, 0x4, R170 ;  /* 0x0000000403de7825 */ /* 0x000fe200078e02aa */
[----:B------:R2:W-:Y:S01]  /*4da0*/  LDGSTS.E [R2+0x2600], [R226.64], !P4 ;  /* 0x02600000e2027fae */ /* 0x0005e2000e121844 */
[----:B------:R-:W-:-:S02]  /*4db0*/  ISETP.GE.U32.AND P4, PT, R164, 0x7fffffda, PT ;  /* 0x7fffffdaa400780c */ /* 0x000fc40003f86070 */
[----:B------:R-:W-:Y:S01]  /*4dc0*/  IMAD R4, R0, 0x11, RZ ;  /* 0x0000001100047824 */ /* 0x000fe200078e02ff */
[----:B------:R-:W-:Y:S01]  /*4dd0*/  IADD3 R164, R252, -0xb, RZ ;  /* 0xfffffff5fca47810 */ /* 0x000fe20007ffe0ff */
[----:B------:R2:W-:Y:S01]  /*4de0*/  LDGSTS.E [R2+0x3400], [R224.64], !P1 ;  /* 0x03400000e0027fae */ /* 0x0005e2000c921844 */
[----:B------:R-:W-:Y:S02]  /*4df0*/  IMAD R3, R0, 0x15, RZ ;  /* 0x0000001500037824 */ /* 0x000fe400078e02ff */
[----:B------:R-:W-:Y:S01]  /*4e00*/  IMAD.WIDE R248, R4, 0x4, R162 ;  /* 0x0000000404f87825 */ /* 0x000fe200078e02a2 */
[----:B------:R2:W-:Y:S01]  /*4e10*/  LDGSTS.E [R2+0x3600], [R222.64], !P1 ;  /* 0x03600000de027fae */ /* 0x0005e2000c921844 */
[----:B------:R-:W-:Y:S02]  /*4e20*/  ISETP.GE.U32.AND P1, PT, R164, 0x7fffffd6, PT ;  /* 0x7fffffd6a400780c */ /* 0x000fe40003f26070 */
[----:B------:R-:W-:Y:S01]  /*4e30*/  IMAD.WIDE R246, R4, 0x4, R170 ;  /* 0x0000000404f67825 */ /* 0x000fe200078e02aa */
[----:B------:R-:W-:Y:S01]  /*4e40*/  IADD3 R164, R252, -0xf, RZ ;  /* 0xfffffff1fca47810 */ /* 0x000fe20007ffe0ff */
[----:B------:R2:W-:Y:S02]  /*4e50*/  LDGSTS.E [R2+0x4400], [R248.64], !P5 ;  /* 0x04400000f8027fae */ /* 0x0005e4000e921844 */
[----:B------:R-:W-:-:S02]  /*4e60*/  IMAD.WIDE R184, R3, 0x4, R162 ;  /* 0x0000000403b87825 */ /* 0x000fc400078e02a2 */
[----:B------:R2:W-:Y:S01]  /*4e70*/  LDGSTS.E [R2+0x4600], [R246.64], !P5 ;  /* 0x04600000f6027fae */ /* 0x0005e2000e921844 */
[----:B------:R-:W-:Y:S01]  /*4e80*/  ISETP.GE.U32.AND P5, PT, R164, 0x7fffffd2, PT ;  /* 0x7fffffd2a400780c */ /* 0x000fe20003fa6070 */
[----:B------:R-:W-:Y:S01]  /*4e90*/  IMAD.WIDE R186, R3, 0x4, R170 ;  /* 0x0000000403ba7825 */ /* 0x000fe200078e02aa */
[----:B------:R-:W-:Y:S01]  /*4ea0*/  IADD3 R164, R252, -0x13, RZ ;  /* 0xffffffedfca47810 */ /* 0x000fe20007ffe0ff */
[----:B------:R2:W-:Y:S02]  /*4eb0*/  LDGSTS.E [R2+0x5400], [R184.64], !P3 ;  /* 0x05400000b8027fae */ /* 0x0005e4000d921844 */
[C---:B------:R-:W-:Y:S02]  /*4ec0*/  IMAD R4, R0.reuse, 0x19, RZ ;  /* 0x0000001900047824 */ /* 0x040fe400078e02ff */
[----:B------:R-:W-:Y:S01]  /*4ed0*/  IMAD R3, R0, 0x1d, RZ ;  /* 0x0000001d00037824 */ /* 0x000fe200078e02ff */
[----:B------:R2:W-:Y:S01]  /*4ee0*/  LDGSTS.E [R2+0x5600], [R186.64], !P3 ;  /* 0x05600000ba027fae */ /* 0x0005e2000d921844 */
[----:B------:R-:W-:Y:S01]  /*4ef0*/  IMAD.WIDE R188, R4, 0x4, R162 ;  /* 0x0000000404bc7825 */ /* 0x000fe200078e02a2 */
[----:B------:R-:W-:-:S02]  /*4f00*/  ISETP.GE.U32.AND P3, PT, R164, 0x7fffffce, PT ;  /* 0x7fffffcea400780c */ /* 0x000fc40003f66070 */
[----:B------:R-:W-:Y:S01]  /*4f10*/  IADD3 R164, R252, -0x17, RZ ;  /* 0xffffffe9fca47810 */ /* 0x000fe20007ffe0ff */
[----:B------:R-:W-:Y:S01]  /*4f20*/  IMAD.WIDE R190, R4, 0x4, R170 ;  /* 0x0000000404be7825 */ /* 0x000fe200078e02aa */
[----:B------:R2:W-:Y:S03]  /*4f30*/  LDGSTS.E [R2+0x6400], [R188.64], !P2 ;  /* 0x06400000bc027fae */ /* 0x0005e6000d121844 */
[C---:B------:R-:W-:Y:S01]  /*4f40*/  IMAD.WIDE R192, R3.reuse, 0x4, R162 ;  /* 0x0000000403c07825 */ /* 0x040fe200078e02a2 */
[----:B------:R2:W-:Y:S01]  /*4f50*/  LDGSTS.E [R2+0x6600], [R190.64], !P2 ;  /* 0x06600000be027fae */ /* 0x0005e2000d121844 */
[----:B------:R-:W-:Y:S02]  /*4f60*/  ISETP.GE.U32.AND P2, PT, R164, 0x7fffffca, PT ;  /* 0x7fffffcaa400780c */ /* 0x000fe40003f46070 */
[----:B------:R-:W-:Y:S01]  /*4f70*/  IMAD.WIDE R194, R3, 0x4, R170 ;  /* 0x0000000403c27825 */ /* 0x000fe200078e02aa */
[----:B------:R-:W-:Y:S01]  /*4f80*/  IADD3 R164, R252, -0x1b, RZ ;  /* 0xffffffe5fca47810 */ /* 0x000fe20007ffe0ff */
[----:B------:R2:W-:Y:S02]  /*4f90*/  LDGSTS.E [R2+0x7400], [R192.64], !P0 ;  /* 0x07400000c0027fae */ /* 0x0005e4000c121844 */
[----:B------:R-:W-:-:S02]  /*4fa0*/  IMAD.SHL.U32 R4, R0, 0x2, RZ ;  /* 0x0000000200047824 */ /* 0x000fc400078e00ff */
[----:B------:R2:W-:Y:S01]  /*4fb0*/  LDGSTS.E [R2+0x7600], [R194.64], !P0 ;  /* 0x07600000c2027fae */ /* 0x0005e2000c121844 */
[----:B------:R-:W-:Y:S01]  /*4fc0*/  IMAD R3, R0, 0x6, RZ ;  /* 0x0000000600037824 */ /* 0x000fe200078e02ff */
[----:B------:R-:W-:Y:S01]  /*4fd0*/  ISETP.GE.U32.AND P0, PT, R164, 0x7fffffc6, PT ;  /* 0x7fffffc6a400780c */ /* 0x000fe20003f06070 */
[----:B------:R-:W-:Y:S01]  /*4fe0*/  IMAD.WIDE R220, R4, 0x4, R162 ;  /* 0x0000000404dc7825 */ /* 0x000fe200078e02a2 */
[----:B------:R-:W-:-:S03]  /*4ff0*/  IADD3 R164, R252, -0x1f, RZ ;  /* 0xffffffe1fca47810 */ /* 0x000fc60007ffe0ff */
[----:B------:R-:W-:-:S04]  /*5000*/  IMAD.WIDE R218, R4, 0x4, R170 ;  /* 0x0000000404da7825 */ /* 0x000fc800078e02aa */
[----:B------:R-:W-:Y:S01]  /*5010*/  IMAD.WIDE R216, R3, 0x4, R162 ;  /* 0x0000000403d87825 */ /* 0x000fe200078e02a2 */
[----:B--2---:R-:W-:-:S03]  /*5020*/  LOP3.LUT R2, R245, 0x40, RZ, 0x3c, !PT ;  /* 0x00000040f5027812 */ /* 0x004fc600078e3cff */
[----:B------:R-:W-:Y:S02]  /*5030*/  IMAD R4, R0, 0xa, RZ ;  /* 0x0000000a00047824 */ /* 0x000fe400078e02ff */
[----:B------:R2:W-:Y:S01]  /*5040*/  LDGSTS.E [R2+0x800], [R220.64], !P6 ;  /* 0x00800000dc027fae */ /* 0x0005e2000f121844 */
[----:B------:R-:W-:-:S03]  /*5050*/  IMAD.WIDE R214, R3, 0x4, R170 ;  /* 0x0000000403d67825 */ /* 0x000fc600078e02aa */
[----:B------:R2:W-:Y:S01]  /*5060*/  LDGSTS.E [R2+0xa00], [R218.64], !P6 ;  /* 0x00a00000da027fae */ /* 0x0005e2000f121844 */
[----:B------:R-:W-:Y:S01]  /*5070*/  ISETP.GE.U32.AND P6, PT, R164, 0x7fffffc2, PT ;  /* 0x7fffffc2a400780c */ /* 0x000fe20003fc6070 */
[----:B------:R-:W-:Y:S01]  /*5080*/  IMAD R3, R0, 0xe, RZ ;  /* 0x0000000e00037824 */ /* 0x000fe200078e02ff */
        /* <DEDUP_REMOVED lines=8> */
[C---:B------:R-:W-:Y:S01]  /*5110*/  IMAD.WIDE R30, R3.reuse, 0x4, R162 ;  /* 0x00000004031e7825 */ /* 0x040fe200078e02a2 */
[----:B------:R2:W-:Y:S03]  /*5120*/  LDGSTS.E [R2+0x2800], [R212.64], !P1 ;  /* 0x02800000d4027fae */ /* 0x0005e6000c921844 */
[----:B------:R-:W-:Y:S01]  /*5130*/  IMAD.WIDE R28, R3, 0x4, R170 ;  /* 0x00000004031c7825 */ /* 0x000fe200078e02aa */
[----:B------:R2:W-:Y:S01]  /*5140*/  LDGSTS.E [R2+0x2a00], [R32.64], !P1 ;  /* 0x02a0000020027fae */ /* 0x0005e2000c921844 */
[----:B------:R-:W-:Y:S02]  /*5150*/  ISETP.GE.U32.AND P1, PT, R164, 0x7fffffd9, PT ;  /* 0x7fffffd9a400780c */ /* 0x000fe40003f26070 */
        /* <DEDUP_REMOVED lines=8> */
[----:B------:R2:W-:Y:S01]  /*51e0*/  LDGSTS.E [R2+0x4800], [R196.64], !P3 ;  /* 0x04800000c4027fae */ /* 0x0005e2000d921844 */
[C---:B------:R-:W-:Y:S01]  /*51f0*/  IMAD.WIDE R200, R3.reuse, 0x4, R162 ;  /* 0x0000000403c87825 */ /* 0x040fe200078e02a2 */
[----:B------:R-:W-:Y:S02]  /*5200*/  IADD3 R164, R252, -0x10, RZ ;  /* 0xfffffff0fca47810 */ /* 0x000fe40007ffe0ff */
[----:B------:R2:W-:Y:S01]  /*5210*/  LDGSTS.E [R2+0x4a00], [R198.64], !P3 ;  /* 0x04a00000c6027fae */ /* 0x0005e2000d921844 */
[----:B------:R-:W-:Y:S01]  /*5220*/  IMAD.WIDE R202, R3, 0x4, R170 ;  /* 0x0000000403ca7825 */ /* 0x000fe200078e02aa */
[----:B------:R-:W-:Y:S02]  /*5230*/  ISETP.GE.U32.AND P3, PT, R164, 0x7fffffd1, PT ;  /* 0x7fffffd1a400780c */ /* 0x000fe40003f66070 */
[----:B------:R2:W-:Y:S01]  /*5240*/  LDGSTS.E [R2+0x5800], [R200.64], !P2 ;  /* 0x05800000c8027fae */ /* 0x0005e2000d121844 */
[----:B------:R-:W-:Y:S01]  /*5250*/  IMAD R3, R0, 0x1e, RZ ;  /* 0x0000001e00037824 */ /* 0x000fe200078e02ff */
[----:B------:R-:W-:Y:S01]  /*5260*/  IADD3 R164, R252, -0x14, RZ ;  /* 0xffffffecfca47810 */ /* 0x000fe20007ffe0ff */
[----:B------:R-:W-:Y:S01]  /*5270*/  IMAD.WIDE R204, R4, 0x4, R162 ;  /* 0x0000000404cc7825 */ /* 0x000fe200078e02a2 */
[----:B------:R2:W-:Y:S02]  /*5280*/  LDGSTS.E [R2+0x5a00], [R202.64], !P2 ;  /* 0x05a00000ca027fae */ /* 0x0005e4000d121844 */
[----:B------:R-:W-:Y:S01]  /*5290*/  ISETP.GE.U32.AND P2, PT, R164, 0x7fffffcd, PT ;  /* 0x7fffffcda400780c */ /* 0x000fe20003f46070 */
[----:B------:R-:W-:Y:S01]  /*52a0*/  IMAD.WIDE R206, R4, 0x4, R170 ;  /* 0x0000000404ce7825 */ /* 0x000fe200078e02aa */
[----:B------:R2:W-:Y:S01]  /*52b0*/  LDGSTS.E [R2+0x6800], [R204.64], !P0 ;  /* 0x06800000cc027fae */ /* 0x0005e2000c121844 */
[----:B------:R-:W-:-:S02]  /*52c0*/  IADD3 R164, R252, -0x18, RZ ;  /* 0xffffffe8fca47810 */ /* 0x000fc40007ffe0ff */
[C---:B------:R-:W-:Y:S01]  /*52d0*/  IMAD.WIDE R208, R3.reuse, 0x4, R162 ;  /* 0x0000000403d07825 */ /* 0x040fe200078e02a2 */
[----:B------:R2:W-:Y:S01]  /*52e0*/  LDGSTS.E [R2+0x6a00], [R206.64], !P0 ;  /* 0x06a00000ce027fae */ /* 0x0005e2000c121844 */
[----:B------:R-:W-:Y:S02]  /*52f0*/  ISETP.GE.U32.AND P0, PT, R164, 0x7fffffc9, PT ;  /* 0x7fffffc9a400780c */ /* 0x000fe40003f06070 */
[----:B------:R-:W-:Y:S01]  /*5300*/  IMAD.WIDE R210, R3, 0x4, R170 ;  /* 0x0000000403d27825 */ /* 0x000fe200078e02aa */
[----:B------:R2:W-:Y:S01]  /*5310*/  LDGSTS.E [R2+0x7800], [R208.64], !P6 ;  /* 0x07800000d0027fae */ /* 0x0005e2000f121844 */
[----:B------:R-:W-:Y:S02]  /*5320*/  IADD3 R164, R252, -0x1c, RZ ;  /* 0xffffffe4fca47810 */ /* 0x000fe40007ffe0ff */
[----:B------:R-:W-:Y:S01]  /*5330*/  IMAD.MOV.U32 R165, RZ, RZ, 0x1f ;  /* 0x0000001fffa57424 */ /* 0x000fe200078e00ff */
[----:B------:R2:W-:Y:S01]  /*5340*/  LDGSTS.E [R2+0x7a00], [R210.64], !P6 ;  /* 0x07a00000d2027fae */ /* 0x0005e2000f121844 */
[----:B------:R-:W-:Y:S01]  /*5350*/  IMAD R5, R0, 0x7, RZ ;  /* 0x0000000700057824 */ /* 0x000fe200078e02ff */
[----:B------:R-:W-:Y:S01]  /*5360*/  ISETP.GE.U32.AND P6, PT, R164, 0x7fffffc5, PT ;  /* 0x7fffffc5a400780c */ /* 0x000fe20003fc6070 */
[----:B------:R-:W-:Y:S01]  /*5370*/  IMAD R3, R0, 0xb, RZ ;  /* 0x0000000b00037824 */ /* 0x000fe200078e02ff */
[----:B------:R-:W-:Y:S01]  /*5380*/  IADD3 R4, R165, c[0x0][0x180], RZ ;  /* 0x00006000a5047a10 */ /* 0x000fe20007ffe0ff */
[----:B------:R-:W-:Y:S01]  /*5390*/  IMAD.WIDE R22, R5, 0x4, R162 ;  /* 0x0000000405167825 */ /* 0x000fe200078e02a2 */
[----:B------:R-:W-:-:S03]  /*53a0*/  IADD3 R165, R252, -0x21, RZ ;  /* 0xffffffdffca57810 */ /* 0x000fc60007ffe0ff */
[----:B------:R-:W-:-:S04]  /*53b0*/  IMAD.WIDE R20, R5, 0x4, R170 ;  /* 0x0000000405147825 */ /* 0x000fc800078e02aa */
[----:B--2---:R-:W-:Y:S02]  /*53c0*/  IMAD R2, R0, 0x3, RZ ;  /* 0x0000000300027824 */ /* 0x004fe400078e02ff */
[----:B------:R-:W-:-:S04]  /*53d0*/  IMAD.WIDE R18, R3, 0x4, R162 ;  /* 0x0000000403127825 */ /* 0x000fc800078e02a2 */
[----:B------:R-:W-:-:S04]  /*53e0*/  IMAD.WIDE R26, R2, 0x4, R162 ;  /* 0x00000004021a7825 */ /* 0x000fc800078e02a2 */
[--C-:B------:R-:W-:Y:S01]  /*53f0*/  IMAD.WIDE R24, R2, 0x4, R170.reuse ;  /* 0x0000000402187825 */ /* 0x100fe200078e02aa */
[----:B------:R2:W-:Y:S03]  /*5400*/  LDGSTS.E [R98+0xc00], [R26.64], !P4 ;  /* 0x00c000001a627fae */ /* 0x0005e6000e121844 */
[----:B------:R-:W-:Y:S01]  /*5410*/  IMAD R2, R0, 0xf, RZ ;  /* 0x0000000f00027824 */ /* 0x000fe200078e02ff */
[----:B------:R2:W-:Y:S01]  /*5420*/  LDGSTS.E [R98+0xe00], [R24.64], !P4 ;  /* 0x00e0000018627fae */ /* 0x0005e2000e121844 */
[----:B------:R-:W-:Y:S01]  /*5430*/  ISETP.GT.AND P4, PT, R4, 0x1f, PT ;  /* 0x0000001f0400780c */ /* 0x000fe20003f84270 */
[----:B------:R-:W-:Y:S02]  /*5440*/  IMAD.WIDE R16, R3, 0x4, R170 ;  /* 0x0000000403107825 */ /* 0x000fe400078e02aa */
[----:B------:R2:W-:Y:S01]  /*5450*/  LDGSTS.E [R98+0x1c00], [R22.64], !P1 ;  /* 0x01c0000016627fae */ /* 0x0005e2000c921844 */
[----:B------:R-:W-:Y:S01]  /*5460*/  SEL R164, RZ, 0x4, !P4 ;  /* 0x00000004ffa47807 */ /* 0x000fe20006000000 */
[----:B------:R-:W-:-:S02]  /*5470*/  IMAD.WIDE R14, R2, 0x4, R162 ;  /* 0x00000004020e7825 */ /* 0x000fc400078e02a2 */
[----:B------:R2:W-:Y:S01]  /*5480*/  LDGSTS.E [R98+0x1e00], [R20.64], !P1 ;  /* 0x01e0000014627fae */ /* 0x0005e2000c921844 */
[----:B------:R-:W-:Y:S01]  /*5490*/  ISETP.GE.AND P1, PT, R167, c[0x0][0x180], PT ;  /* 0x00006000a7007a0c */ /* 0x000fe20003f26270 */
[----:B------:R-:W-:Y:S01]  /*54a0*/  IMAD.WIDE R12, R2, 0x4, R170 ;  /* 0x00000004020c7825 */ /* 0x000fe200078e02aa */
[----:B------:R-:W-:Y:S01]  /*54b0*/  IADD3 R2, R252, -0x20, RZ ;  /* 0xffffffe0fc027810 */ /* 0x000fe20007ffe0ff */
[----:B------:R2:W-:Y:S01]  /*54c0*/  LDGSTS.E [R98+0x2c00], [R18.64], !P5 ;  /* 0x02c0000012627fae */ /* 0x0005e2000e921844 */
[----:B------:R-:W-:Y:S01]  /*54d0*/  SEL R164, R164, RZ, !P1 ;  /* 0x000000ffa4a47207 */ /* 0x000fe20004800000 */
[----:B------:R-:W-:Y:S01]  /*54e0*/  IMAD R167, R0, 0x13, RZ ;  /* 0x0000001300a77824 */ /* 0x000fe200078e02ff */
[----:B------:R-:W-:Y:S01]  /*54f0*/  ISETP.GE.U32.AND P1, PT, R165, 0x7fffffc0, PT ;  /* 0x7fffffc0a500780c */ /* 0x000fe20003f26070 */
[----:B------:R2:W-:Y:S01]  /*5500*/  LDGSTS.E [R98+0x2e00], [R16.64], !P5 ;  /* 0x02e0000010627fae */ /* 0x0005e2000e921844 */
[----:B------:R-:W-:Y:S01]  /*5510*/  ISETP.NE.U32.AND P5, PT, R164, RZ, PT ;  /* 0x000000ffa400720c */ /* 0x000fe20003fa5070 */
[C---:B------:R-:W-:Y:S01]  /*5520*/  IMAD R165, R0.reuse, 0x17, RZ ;  /* 0x0000001700a57824 */ /* 0x040fe200078e02ff */
[----:B------:R-:W-:Y:S01]  /*5530*/  SHF.R.U32.HI R164, RZ, 0x1, R166 ;  /* 0x00000001ffa47819 */ /* 0x000fe200000116a6 */
[C---:B------:R-:W-:Y:S01]  /*5540*/  IMAD R166, R0.reuse, 0x1b, RZ ;  /* 0x0000001b00a67824 */ /* 0x040fe200078e02ff */
[----:B------:R2:W-:Y:S01]  /*5550*/  LDGSTS.E [R98+0x3c00], [R14.64], !P3 ;  /* 0x03c000000e627fae */ /* 0x0005e2000d921844 */
[C---:B------:R-:W-:Y:S01]  /*5560*/  IMAD R168, R0.reuse, 0x1f, RZ ;  /* 0x0000001f00a87824 */ /* 0x040fe200078e02ff */
[----:B------:R-:W-:Y:S01]  /*5570*/  LOP3.LUT R99, R245, R164, RZ, 0x3c, !PT ;  /* 0x000000a4f5637212 */ /* 0x000fe200078e3cff */
[----:B------:R-:W-:Y:S01]  /*5580*/  IMAD.SHL.U32 R0, R0, 0x20, RZ ;  /* 0x0000002000007824 */ /* 0x000fe200078e00ff */
[----:B------:R2:W-:Y:S01]  /*5590*/  LDGSTS.E [R98+0x3e00], [R12.64], !P3 ;  /* 0x03e000000c627fae */ /* 0x0005e2000d921844 */
[----:B------:R-:W-:Y:S01]  /*55a0*/  ISETP.GE.U32.AND P3, PT, R2, 0x7fffffc1, PT ;  /* 0x7fffffc10200780c */ /* 0x000fe20003f66070 */
[----:B------:R-:W-:-:S04]  /*55b0*/  IMAD.WIDE R10, R167, 0x4, R162 ;  /* 0x00000004a70a7825 */ /* 0x000fc800078e02a2 */
[--C-:B------:R-:W-:Y:S01]  /*55c0*/  IMAD.WIDE R8, R165, 0x4, R162.reuse ;  /* 0x00000004a5087825 */ /* 0x100fe200078e02a2 */
[----:B------:R2:W-:Y:S03]  /*55d0*/  LDGSTS.E [R98+0x4c00], [R10.64], !P2 ;  /* 0x04c000000a627fae */ /* 0x0005e6000d121844 */
[----:B------:R-:W-:-:S04]  /*55e0*/  IMAD.WIDE R6, R166, 0x4, R162 ;  /* 0x00000004a6067825 */ /* 0x000fc800078e02a2 */
[----:B------:R-:W-:-:S04]  /*55f0*/  IMAD.WIDE R4, R168, 0x4, R162 ;  /* 0x00000004a8047825 */ /* 0x000fc800078e02a2 */
[----:B------:R-:W-:-:S04]  /*5600*/  IMAD.WIDE R2, R0, 0x4, R162 ;  /* 0x0000000400027825 */ /* 0x000fc800078e02a2 */
[----:B------:R-:W-:-:S04]  /*5610*/  IMAD.WIDE R162, R167, 0x4, R170 ;  /* 0x00000004a7a27825 */ /* 0x000fc800078e02aa */
[--C-:B------:R-:W-:Y:S01]  /*5620*/  IMAD.WIDE R164, R165, 0x4, R170.reuse ;  /* 0x00000004a5a47825 */ /* 0x100fe200078e02aa */
[----:B------:R2:W-:Y:S03]  /*5630*/  LDGSTS.E [R98+0x4e00], [R162.64], !P2 ;  /* 0x04e00000a2627fae */ /* 0x0005e6000d121844 */
[--C-:B------:R-:W-:Y:S01]  /*5640*/  IMAD.WIDE R166, R166, 0x4, R170.reuse ;  /* 0x00000004a6a67825 */ /* 0x100fe200078e02aa */
[----:B------:R2:W-:Y:S03]  /*5650*/  LDGSTS.E [R98+0x5c00], [R8.64], !P0 ;  /* 0x05c0000008627fae */ /* 0x0005e6000c121844 */
[----:B------:R-:W-:Y:S01]  /*5660*/  IMAD.WIDE R168, R168, 0x4, R170 ;  /* 0x00000004a8a87825 */ /* 0x000fe200078e02aa */
[----:B------:R2:W-:Y:S04]  /*5670*/  LDGSTS.E [R98+0x5e00], [R164.64], !P0 ;  /* 0x05e00000a4627fae */ /* 0x0005e8000c121844 */
[----:B------:R2:W-:Y:S04]  /*5680*/  LDGSTS.E [R98+0x6c00], [R6.64], !P6 ;  /* 0x06c0000006627fae */ /* 0x0005e8000f121844 */
[----:B------:R2:W-:Y:S04]  /*5690*/  LDGSTS.E [R98+0x6e00], [R166.64], !P6 ;  /* 0x06e00000a6627fae */ /* 0x0005e8000f121844 */
[----:B------:R2:W-:Y:S04]  /*56a0*/  LDGSTS.E [R98+0x7c00], [R4.64], !P3 ;  /* 0x07c0000004627fae */ /* 0x0005e8000d921844 */
[----:B------:R2:W-:Y:S04]  /*56b0*/  LDGSTS.E [R98+0x7e00], [R168.64], !P3 ;  /* 0x07e00000a8627fae */ /* 0x0005e8000d921844 */
[----:B------:R-:W0:Y:S04]  /*56c0*/  LDGDEPBAR ;  /* 0x00000000000079af */ /* 0x000e280000000000 */
[----:B------:R3:W-:Y:S04]  /*56d0*/  LDGSTS.E [R99+0x10000], [R160.64], P5 ;  /* 0x10000000a0637fae */ /* 0x0007e8000a921844 */
        /* <DEDUP_REMOVED lines=26> */
[----:B------:R3:W-:Y:S01]  /*5880*/  LDGSTS.E [R99+0x16c00], [R108.64], P5 ;  /* 0x16c000006c637fae */ /* 0x0007e2000a921844 */
[----:B------:R-:W-:-:S03]  /*5890*/  LOP3.LUT R252, R99, 0x40, RZ, 0x3c, !PT ;  /* 0x0000004063fc7812 */ /* 0x000fc600078e3cff */
[----:B------:R3:W-:Y:S04]  /*58a0*/  LDGSTS.E [R99+0x17000], [R106.64], P5 ;  /* 0x170000006a637fae */ /* 0x0007e8000a921844 */
[----:B------:R3:W-:Y:S04]  /*58b0*/  LDGSTS.E [R99+0x17400], [R104.64], P5 ;  /* 0x1740000068637fae */ /* 0x0007e8000a921844 */
[----:B------:R3:W-:Y:S04]  /*58c0*/  LDGSTS.E [R99+0x17800], [R102.64], P5 ;  /* 0x1780000066637fae */ /* 0x0007e8000a921844 */
[----:B--2---:R-:W2:Y:S04]  /*58d0*/  LDL.LU R98, [R1+0xf04] ;  /* 0x000f040001627983 */ /* 0x004ea80000300800 */
[----:B------:R3:W-:Y:S04]  /*58e0*/  LDGSTS.E [R99+0x17c00], [R100.64], P5 ;  /* 0x17c0000064637fae */ /* 0x0007e8000a921844 */
[----:B---3--:R-:W2:Y:S01]  /*58f0*/  LDL.LU R99, [R1+0xf00] ;  /* 0x000f000001637983 */ /* 0x008ea20000300800 */
[----:B------:R-:W-:-:S03]  /*5900*/  IMAD.WIDE R170, R0, 0x4, R170 ;  /* 0x0000000400aa7825 */ /* 0x000fc600078e02aa */
[----:B--2---:R2:W-:Y:S04]  /*5910*/  LDGSTS.E [R252+0x10200], [R98.64], P5 ;  /* 0x1020000062fc7fae */ /* 0x0045e8000a921844 */
        /* <DEDUP_REMOVED lines=31> */
[----:B------:R-:W0:Y:S04]  /*5b10*/  LDGDEPBAR ;  /* 0x00000000000079af */ /* 0x000e280000000000 */
[----:B------:R-:W-:Y:S01]  /*5b20*/  BAR.SYNC.DEFER_BLOCKING 0x0 ;  /* 0x0000000000007b1d */ /* 0x000fe20000010000 */
[----:B--2---:R-:W-:-:S05]  /*5b30*/  IMAD.MOV.U32 R252, RZ, RZ, c[0x0][0x180] ;  /* 0x00006000fffc7624 */ /* 0x004fca00078e00ff */
[----:B------:R-:W-:Y:S01]  /*5b40*/  @!PT LDS RZ, [RZ] ;  /* 0x00000000fffff984 */ /* 0x000fe20000000800 */
[----:B------:R-:W-:Y:S01]  /*5b50*/  @!PT LDS RZ, [RZ] ;  /* 0x00000000fffff984 */ /* 0x000fe20000000800 */
[----:B------:R-:W-:Y:S01]  /*5b60*/  @!PT LDS RZ, [RZ] ;  /* 0x00000000fffff984 */ /* 0x000fe20000000800 */
[----:B------:R1:W-:Y:S02]  /*5b70*/  LDGSTS.E [R245+0x8000], [R2.64], !P1 ;  /* 0x0800000002f57fae */ /* 0x0003e4000c921844 */
[----:B-1----:R-:W-:Y:S02]  /*5b80*/  IADD3 R245, R252, -0x25, RZ ;  /* 0xffffffdbfcf57810 */ /* 0x002fe40007ffe0ff */
[----:B------:R-:W2:Y:S02]  /*5b90*/  LDL.LU.64 R2, [R1+0xef8] ;  /* 0x000ef80001027983 */ /* 0x000ea40000300a00 */
[----:B------:R-:W-:Y:S02]  /*5ba0*/  ISETP.GE.U32.AND P0, PT, R245, 0x7fffffbc, PT ;  /* 0x7fffffbcf500780c */ /* 0x000fe40003f06070 */
[----:B------:R-:W1:Y:S04]  /*5bb0*/  S2R R252, SR_TID.X ;  /* 0x0000000000fc7919 */ /* 0x000e680000002100 */
[----:B------:R-:W3:Y:S01]  /*5bc0*/  LDL.LU R245, [R1+0xef0] ;  /* 0x000ef00001f57983 */ /* 0x000ee20000300800 */
[----:B-1----:R-:W-:-:S05]  /*5bd0*/  LOP3.LUT R252, R252, 0x7f, RZ, 0xc0, !PT ;  /* 0x0000007ffcfc7812 */ /* 0x002fca00078ec0ff */
[----:B------:R-:W-:-:S05]  /*5be0*/  IMAD.SHL.U32 R252, R252, 0x4, RZ ;  /* 0x00000004fcfc7824 */ /* 0x000fca00078e00ff */
[----:B------:R1:W-:Y:S04]  /*5bf0*/  LDGSTS.E [R252+0x8200], [R170.64], !P1 ;  /* 0x08200000aafc7fae */ /* 0x0003e8000c921844 */
[----:B-1----:R-:W4:Y:S02]  /*5c00*/  LDL.LU.64 R170, [R1+0xc0] ;  /* 0x0000c00001aa7983 */ /* 0x002f240000300a00 */
[----:B----4-:R-:W-:-:S05]  /*5c10*/  IMAD.WIDE R170, R0, 0x4, R170 ;  /* 0x0000000400aa7825 */ /* 0x010fca00078e02aa */
[----:B------:R1:W-:Y:S04]  /*5c20*/  LDGSTS.E [R252+0x9000], [R170.64], !P0 ;  /* 0x09000000aafc7fae */ /* 0x0003e8000c121844 */
[----:B-1----:R-:W1:Y:S01]  /*5c30*/  S2R R171, SR_TID.X ;  /* 0x0000000000ab7919 */ /* 0x002e620000002100 */
[----:B------:R-:W-:-:S05]  /*5c40*/  IMAD.MOV.U32 R252, RZ, RZ, c[0x0][0x180] ;  /* 0x00006000fffc7624 */ /* 0x000fca00078e00ff */
[----:B------:R-:W-:-:S04]  /*5c50*/  IADD3 R170, R252, -0x29, RZ ;  /* 0xffffffd7fcaa7810 */ /* 0x000fc80007ffe0ff */
[----:B------:R-:W-:Y:S02]  /*5c60*/  ISETP.GE.U32.AND P1, PT, R170, 0x7fffffb8, PT ;  /* 0x7fffffb8aa00780c */ /* 0x000fe40003f26070 */
[----:B-1----:R-:W-:-:S05]  /*5c70*/  LOP3.LUT R171, R171, 0x7f, RZ, 0xc0, !PT ;  /* 0x0000007fabab7812 */ /* 0x002fca00078ec0ff */
[----:B------:R-:W-:Y:S02]  /*5c80*/  IMAD.SHL.U32 R252, R171, 0x4, RZ ;  /* 0x00000004abfc7824 */ /* 0x000fe400078e00ff */
[----:B------:R-:W4:Y:S01]  /*5c90*/  LDL.LU.64 R170, [R1+0xb8] ;  /* 0x0000b80001aa7983 */ /* 0x000f220000300a00 */
[----:B------:R-:W-:-:S04]  /*5ca0*/  IMAD.WIDE R250, R0, 0x4, R250 ;  /* 0x0000000400fa7825 */ /* 0x000fc800078e02fa */
[----:B----4-:R-:W-:-:S05]  /*5cb0*/  IMAD.WIDE R170, R0, 0x4, R170 ;  /* 0x0000000400aa7825 */ /* 0x010fca00078e02aa */
[----:B------:R3:W-:Y:S02]  /*5cc0*/  LDGSTS.E [R252+0x9200], [R170.64], !P0 ;  /* 0x09200000aafc7fae */ /* 0x0007e4000c121844 */
[----:B---3--:R-:W-:Y:S02]  /*5cd0*/  IMAD.WIDE R170, R0, 0x4, R244 ;  /* 0x0000000400aa7825 */ /* 0x008fe400078e02f4 */
[----:B------:R1:W5:Y:S04]  /*5ce0*/  LDL.LU.64 R244, [R1+0xee8] ;  /* 0x000ee80001f47983 */ /* 0x0003680000300a00 */
[----:B------:R3:W-:Y:S04]  /*5cf0*/  LDGSTS.E [R252+0xa000], [R170.64], !P1 ;  /* 0x0a000000aafc7fae */ /* 0x0007e8000c921844 */
[----:B---3--:R-:W3:Y:S01]  /*5d00*/  S2R R171, SR_TID.X ;  /* 0x0000000000ab7919 */ /* 0x008ee20000002100 */
[----:B------:R-:W-:-:S05]  /*5d10*/  IMAD.MOV.U32 R252, RZ, RZ, c[0x0][0x180] ;  /* 0x00006000fffc7624 */ /* 0x000fca00078e00ff */
[----:B------:R-:W-:-:S04]  /*5d20*/  IADD3 R170, R252, -0x2d, RZ ;  /* 0xffffffd3fcaa7810 */ /* 0x000fc80007ffe0ff */
[----:B------:R-:W-:Y:S02]  /*5d30*/  ISETP.GE.U32.AND P0, PT, R170, 0x7fffffb4, PT ;  /* 0x7fffffb4aa00780c */ /* 0x000fe40003f06070 */
[----:B---3--:R-:W-:-:S05]  /*5d40*/  LOP3.LUT R171, R171, 0x7f, RZ, 0xc0, !PT ;  /* 0x0000007fabab7812 */ /* 0x008fca00078ec0ff */
[----:B------:R-:W-:Y:S02]  /*5d50*/  IMAD.SHL.U32 R252, R171, 0x4, RZ ;  /* 0x00000004abfc7824 */ /* 0x000fe400078e00ff */
[C---:B--2---:R-:W-:Y:S02]  /*5d60*/  IMAD.WIDE R170, R0.reuse, 0x4, R2 ;  /* 0x0000000400aa7825 */ /* 0x044fe400078e0202 */
[----:B------:R1:W5:Y:S04]  /*5d70*/  LDL.LU.64 R2, [R1+0xee0] ;  /* 0x000ee00001027983 */ /* 0x0003680000300a00 */
[----:B------:R2:W-:Y:S02]  /*5d80*/  LDGSTS.E [R252+0xa200], [R170.64], !P1 ;  /* 0x0a200000aafc7fae */ /* 0x0005e4000c921844 */
[----:B--2---:R-:W-:-:S02]  /*5d90*/  IMAD.WIDE R170, R0, 0x4, R242 ;  /* 0x0000000400aa7825 */ /* 0x004fc400078e02f2 */
[----:B------:R1:W5:Y:S04]  /*5da0*/  LDL.LU.64 R242, [R1+0xed8] ;  /* 0x000ed80001f27983 */ /* 0x0003680000300a00 */
[----:B------:R2:W-:Y:S04]  /*5db0*/  LDGSTS.E [R252+0xb000], [R170.64], !P0 ;  /* 0x0b000000aafc7fae */ /* 0x0005e8000c121844 */
[----:B--2---:R-:W2:Y:S01]  /*5dc0*/  S2R R171, SR_TID.X ;  /* 0x0000000000ab7919 */ /* 0x004ea20000002100 */
[----:B------:R-:W-:-:S05]  /*5dd0*/  IMAD.MOV.U32 R252, RZ, RZ, c[0x0][0x180] ;  /* 0x00006000fffc7624 */ /* 0x000fca00078e00ff */
[----:B------:R-:W-:-:S04]  /*5de0*/  IADD3 R170, R252, -0x31, RZ ;  /* 0xffffffcffcaa7810 */ /* 0x000fc80007ffe0ff */
[----:B------:R-:W-:Y:S02]  /*5df0*/  ISETP.GE.U32.AND P1, PT, R170, 0x7fffffb0, PT ;  /* 0x7fffffb0aa00780c */ /* 0x000fe40003f26070 */
[----:B--2---:R-:W-:-:S05]  /*5e00*/  LOP3.LUT R171, R171, 0x7f, RZ, 0xc0, !PT ;  /* 0x0000007fabab7812 */ /* 0x004fca00078ec0ff */
[----:B------:R-:W-:Y:S02]  /*5e10*/  IMAD.SHL.U32 R252, R171, 0x4, RZ ;  /* 0x00000004abfc7824 */ /* 0x000fe400078e00ff */
[C---:B------:R-:W-:Y:S02]  /*5e20*/  IMAD.WIDE R170, R0.reuse, 0x4, R240 ;  /* 0x0000000400aa7825 */ /* 0x040fe400078e02f0 */
[----:B------:R1:W5:Y:S04]  /*5e30*/  LDL.LU.64 R240, [R1+0xed0] ;  /* 0x000ed00001f07983 */ /* 0x0003680000300a00 */
[----:B------:R2:W-:Y:S02]  /*5e40*/  LDGSTS.E [R252+0xb200], [R170.64], !P0 ;  /* 0x0b200000aafc7fae */ /* 0x0005e4000c121844 */
[----:B--2---:R-:W-:-:S02]  /*5e50*/  IMAD.WIDE R170, R0, 0x4, R238 ;  /* 0x0000000400aa7825 */ /* 0x004fc400078e02ee */
[----:B------:R1:W5:Y:S04]  /*5e60*/  LDL.LU.64 R238, [R1+0xec8] ;  /* 0x000ec80001ee7983 */ /* 0x0003680000300a00 */
[----:B------:R2:W-:Y:S04]  /*5e70*/  LDGSTS.E [R252+0xc000], [R170.64], !P1 ;  /* 0x0c000000aafc7fae */ /* 0x0005e8000c921844 */
[----:B------:R1:W5:Y:S04]  /*5e80*/  LDL.LU R0, [R1+0xec0] ;  /* 0x000ec00001007983 */ /* 0x0003680000300800 */
[----:B--2---:R-:W2:Y:S01]  /*5e90*/  S2R R171, SR_TID.X ;  /* 0x0000000000ab7919 */ /* 0x004ea20000002100 */
[----:B------:R-:W-:-:S05]  /*5ea0*/  IMAD.MOV.U32 R252, RZ, RZ, c[0x0][0x180] ;  /* 0x00006000fffc7624 */ /* 0x000fca00078e00ff */
[----:B------:R-:W-:-:S04]  /*5eb0*/  IADD3 R170, R252, -0x35, RZ ;  /* 0xffffffcbfcaa7810 */ /* 0x000fc80007ffe0ff */
[----:B------:R-:W-:Y:S01]  /*5ec0*/  ISETP.GE.U32.AND P0, PT, R170, 0x7fffffac, PT ;  /* 0x7fffffacaa00780c */ /* 0x000fe20003f06070 */
[----:B------:R-:W-:Y:S01]  /*5ed0*/  IMAD.MOV.U32 R170, RZ, RZ, c[0x0][0x188] ;  /* 0x00006200ffaa7624 */ /* 0x000fe200078e00ff */
[----:B--2---:R-:W-:-:S05]  /*5ee0*/  LOP3.LUT R252, R171, 0x7f, RZ, 0xc0, !PT ;  /* 0x0000007fabfc7812 */ /* 0x004fca00078ec0ff */
[----:B------:R-:W-:Y:S01]  /*5ef0*/  IMAD.SHL.U32 R252, R252, 0x4, RZ ;  /* 0x00000004fcfc7824 */ /* 0x000fe200078e00ff */
[----:B------:R-:W-:-:S04]  /*5f00*/  LOP3.LUT R171, R171, 0x7f, RZ, 0xc0, !PT ;  /* 0x0000007fabab7812 */ /* 0x000fc800078ec0ff */
[----:B------:R2:W-:Y:S02]  /*5f10*/  LDGSTS.E [R252+0xc200], [R250.64], !P1 ;  /* 0x0c200000fafc7fae */ /* 0x0005e4000c921844 */
[----:B--2---:R-:W-:Y:S02]  /*5f20*/  IMAD.SHL.U32 R250, R170, 0x20, RZ ;  /* 0x00000020aafa7824 */ /* 0x004fe400078e00ff */
[----:B------:R-:W-:Y:S02]  /*5f30*/  IMAD.SHL.U32 R251, R171, 0x4, RZ ;  /* 0x00000004abfb7824 */ /* 0x000fe400078e00ff */
[----:B------:R-:W-:-:S05]  /*5f40*/  IMAD.WIDE R172, R250, 0x4, R172 ;  /* 0x00000004faac7825 */ /* 0x000fca00078e02ac */
[----:B------:R2:W-:Y:S01]  /*5f50*/  LDGSTS.E [R251+0xd000], [R172.64], !P0 ;  /* 0x0d000000acfb7fae */ /* 0x0005e2000c121844 */
[----:B------:R-:W-:-:S05]  /*5f60*/  IMAD.MOV.U32 R252, RZ, RZ, c[0x0][0x180] ;  /* 0x00006000fffc7624 */ /* 0x000fca00078e00ff */
[----:B------:R-:W-:Y:S01]  /*5f70*/  IADD3 R170, R252, -0x39, RZ ;  /* 0xffffffc7fcaa7810 */ /* 0x000fe20007ffe0ff */
[----:B--2---:R-:W2:Y:S03]  /*5f80*/  S2R R173, SR_TID.X ;  /* 0x0000000000ad7919 */ /* 0x004ea60000002100 */
[----:B------:R-:W-:Y:S02]  /*5f90*/  ISETP.GE.U32.AND P1, PT, R170, 0x7fffffa8, PT ;  /* 0x7fffffa8aa00780c */ /* 0x000fe40003f26070 */
[----:B------:R-:W-:Y:S01]  /*5fa0*/  IADD3 R170, R252, -0x3d, RZ ;  /* 0xffffffc3fcaa7810 */ /* 0x000fe20007ffe0ff */
[----:B------:R-:W-:-:S03]  /*5fb0*/  IMAD.WIDE R174, R250, 0x4, R174 ;  /* 0x00000004faae7825 */ /* 0x000fc600078e02ae */
[----:B------:R-:W-:Y:S02]  /*5fc0*/  ISETP.GE.U32.AND P2, PT, R170, 0x7fffffa4, PT ;  /* 0x7fffffa4aa00780c */ /* 0x000fe40003f46070 */
[C---:B------:R-:W-:Y:S01]  /*5fd0*/  IADD3 R170, R252.reuse, -0x26, RZ ;  /* 0xffffffdafcaa7810 */ /* 0x040fe20007ffe0ff */
[----:B------:R3:W-:Y:S01]  /*5fe0*/  LDGSTS.E [R251+0xd200], [R174.64], !P0 ;  /* 0x0d200000aefb7fae */ /* 0x0007e2000c121844 */
[----:B------:R-:W-:Y:S02]  /*5ff0*/  IADD3 R171, R252, -0x22, RZ ;  /* 0xffffffdefcab7810 */ /* 0x000fe40007ffe0ff */
[----:B------:R-:W-:Y:S01]  /*6000*/  ISETP.GE.U32.AND P0, PT, R170, 0x7fffffbb, PT ;  /* 0x7fffffbbaa00780c */ /* 0x000fe20003f06070 */
[----:B------:R-:W-:Y:S01]  /*6010*/  IMAD.WIDE R176, R250, 0x4, R176 ;  /* 0x00000004fab07825 */ /* 0x000fe200078e02b0 */
[----:B------:R-:W-:-:S03]  /*6020*/  IADD3 R170, R252, -0x2e, RZ ;  /* 0xffffffd2fcaa7810 */ /* 0x000fc60007ffe0ff */
[----:B------:R-:W-:Y:S01]  /*6030*/  IMAD.WIDE R178, R250, 0x4, R178 ;  /* 0x00000004fab27825 */ /* 0x000fe200078e02b2 */
[----:B------:R-:W-:Y:S01]  /*6040*/  ISETP.GE.U32.AND P3, PT, R171, 0x7fffffbf, PT ;  /* 0x7fffffbfab00780c */ /* 0x000fe20003f66070 */
[----:B------:R3:W-:Y:S01]  /*6050*/  LDGSTS.E [R251+0xe000], [R176.64], !P1 ;  /* 0x0e000000b0fb7fae */ /* 0x0007e2000c921844 */
[----:B------:R-:W-:Y:S02]  /*6060*/  ISETP.GE.U32.AND P5, PT, R170, 0x7fffffb3, PT ;  /* 0x7fffffb3aa00780c */ /* 0x000fe40003fa6070 */
[----:B--2---:R-:W-:Y:S01]  /*6070*/  LOP3.LUT R173, R173, 0x7f, RZ, 0xc0, !PT ;  /* 0x0000007fadad7812 */ /* 0x004fe200078ec0ff */
[----:B------:R2:W-:Y:S01]  /*6080*/  LDGSTS.E [R251+0xe200], [R178.64], !P1 ;  /* 0x0e200000b2fb7fae */ /* 0x0005e2000c921844 */
[C---:B------:R-:W-:Y:S02]  /*6090*/  IADD3 R171, R252.reuse, -0x2a, RZ ;  /* 0xffffffd6fcab7810 */ /* 0x040fe40007ffe0ff */
[----:B------:R-:W-:Y:S01]  /*60a0*/  IADD3 R170, R252, -0x32, RZ ;  /* 0xffffffcefcaa7810 */ /* 0x000fe20007ffe0ff */
[----:B------:R-:W-:Y:S01]  /*60b0*/  IMAD.WIDE R180, R250, 0x4, R180 ;  /* 0x00000004fab47825 */ /* 0x000fe200078e02b4 */
[----:B------:R-:W-:-:S02]  /*60c0*/  ISETP.GE.U32.AND P6, PT, R171, 0x7fffffb7, PT ;  /* 0x7fffffb7ab00780c */ /* 0x000fc40003fc6070 */
[----:B------:R-:W-:Y:S01]  /*60d0*/  ISETP.GE.U32.AND P1, PT, R170, 0x7fffffaf, PT ;  /* 0x7fffffafaa00780c */ /* 0x000fe20003f26070 */
[----:B------:R-:W-:-:S04]  /*60e0*/  IMAD.WIDE R182, R250, 0x4, R182 ;  /* 0x00000004fab67825 */ /* 0x000fc800078e02b6 */
[----:B--2---:R-:W-:Y:S02]  /*60f0*/  IMAD.SHL.U32 R178, R173, 0x4, RZ ;  /* 0x00000004adb27824 */ /* 0x004fe400078e00ff */
[----:B------:R-:W-:Y:S01]  /*6100*/  IMAD.WIDE R170, R250, 0x4, R236 ;  /* 0x00000004faaa7825 */ /* 0x000fe200078e02ec */
[----:B------:R-:W-:Y:S02]  /*6110*/  IADD3 R172, R252, -0x36, RZ ;  /* 0xffffffcafcac7810 */ /* 0x000fe40007ffe0ff */
[----:B---3--:R-:W-:Y:S01]  /*6120*/  LOP3.LUT R251, R251, 0x20, RZ, 0x3c, !PT ;  /* 0x00000020fbfb7812 */ /* 0x008fe200078e3cff */
[----:B------:R-:W-:Y:S01]  /*6130*/  IMAD.MOV.U32 R250, RZ, RZ, c[0x0][0x188] ;  /* 0x00006200fffa7624 */ /* 0x000fe200078e00ff */
[----:B------:R2:W-:Y:S04]  /*6140*/  LDGSTS.E [R178+0xf000], [R180.64], !P2 ;  /* 0x0f000000b4b27fae */ /* 0x0005e8000d121844 */
[----:B------:R3:W-:Y:S01]  /*6150*/  LDGSTS.E [R178+0xf200], [R182.64], !P2 ;  /* 0x0f200000b6b27fae */ /* 0x0007e2000d121844 */
[----:B------:R-:W-:-:S03]  /*6160*/  ISETP.GE.U32.AND P2, PT, R172, 0x7fffffab, PT ;  /* 0x7fffffabac00780c */ /* 0x000fc60003f46070 */
[----:B------:R4:W-:Y:S01]  /*6170*/  LDGSTS.E [R251+0x8400], [R170.64], !P3 ;  /* 0x08400000aafb7fae */ /* 0x0009e2000d921844 */
[----:B------:R-:W-:Y:S02]  /*6180*/  IADD3 R176, R252, -0x3a, RZ ;  /* 0xffffffc6fcb07810 */ /* 0x000fe40007ffe0ff */
[----:B------:R-:W-:Y:S01]  /*6190*/  LOP3.LUT R177, R178, 0x40, RZ, 0x3c, !PT ;  /* 0x00000040b2b17812 */ /* 0x000fe200078e3cff */
[----:B------:R-:W1:Y:S01]  /*61a0*/  S2R R179, SR_TID.X ;  /* 0x0000000000b37919 */ /* 0x000e620000002100 */
[----:B---3--:R-:W-:-:S03]  /*61b0*/  IMAD.SHL.U32 R183, R250, 0x20, RZ ;  /* 0x00000020fab77824 */ /* 0x008fc600078e00ff */
[----:B------:R3:W5:Y:S01]  /*61c0*/  LDL.LU.64 R236, [R1+0xeb8] ;  /* 0x000eb80001ec7983 */ /* 0x0007620000300a00 */
[C---:B------:R-:W-:Y:S01]  /*61d0*/  IMAD.WIDE R174, R183.reuse, 0x4, R234 ;  /* 0x00000004b7ae7825 */ /* 0x040fe200078e02ea */
[----:B--2---:R-:W-:Y:S02]  /*61e0*/  LOP3.LUT R180, R178, 0x60, RZ, 0x3c, !PT ;  /* 0x00000060b2b47812 */ /* 0x004fe400078e3cff */
[----:B------:R3:W5:Y:S01]  /*61f0*/  LDL.LU.64 R234, [R1+0xeb0] ;  /* 0x000eb00001ea7983 */ /* 0x0007620000300a00 */
[----:B------:R-:W-:-:S03]  /*6200*/  IMAD.WIDE R172, R183, 0x4, R232 ;  /* 0x00000004b7ac7825 */ /* 0x000fc600078e02e8 */
[----:B------:R2:W-:Y:S01]  /*6210*/  LDGSTS.E [R251+0x8600], [R174.64], !P3 ;  /* 0x08600000aefb7fae */ /* 0x0005e2000d921844 */
[----:B----4-:R-:W-:-:S03]  /*6220*/  IMAD.WIDE R170, R183, 0x4, R230 ;  /* 0x00000004b7aa7825 */ /* 0x010fc600078e02e6 */
[----:B------:R4:W-:Y:S04]  /*6230*/  LDGSTS.E [R251+0x9400], [R172.64], !P0 ;  /* 0x09400000acfb7fae */ /* 0x0009e8000c121844 */
[----:B------:R3:W-:Y:S01]  /*6240*/  LDGSTS.E [R251+0x9600], [R170.64], !P0 ;  /* 0x09600000aafb7fae */ /* 0x0007e2000c121844 */
[----:B--2---:R-:W-:Y:S01]  /*6250*/  IADD3 R174, R252, -0x3e, RZ ;  /* 0xffffffc2fcae7810 */ /* 0x004fe20007ffe0ff */
[----:B------:R-:W-:Y:S01]  /*6260*/  IMAD.WIDE R248, R183, 0x4, R248 ;  /* 0x00000004b7f87825 */ /* 0x000fe200078e02f8 */
[----:B-1----:R-:W-:Y:S01]  /*6270*/  LOP3.LUT R250, R179, 0x1f, RZ, 0xc0, !PT ;  /* 0x0000001fb3fa7812 */ /* 0x002fe200078ec0ff */
[----:B------:R1:W5:Y:S01]  /*6280*/  LDL.LU.64 R232, [R1+0xea8] ;  /* 0x000ea80001e87983 */ /* 0x0003620000300a00 */
[----:B------:R-:W-:Y:S01]  /*6290*/  ISETP.GE.U32.AND P0, PT, R174, 0x7fffffa3, PT ;  /* 0x7fffffa3ae00780c */ /* 0x000fe20003f06070 */
[C---:B---3--:R-:W-:Y:S01]  /*62a0*/  IMAD.WIDE R170, R183.reuse, 0x4, R228 ;  /* 0x00000004b7aa7825 */ /* 0x048fe200078e02e4 */
[----:B------:R-:W-:Y:S01]  /*62b0*/  ISETP.GE.U32.AND P3, PT, R176, 0x7fffffa7, PT ;  /* 0x7fffffa7b000780c */ /* 0x000fe20003f66070 */
[----:B------:R1:W5:Y:S02]  /*62c0*/  LDL.LU.64 R230, [R1+0xea0] ;  /* 0x000ea00001e67983 */ /* 0x0003640000300a00 */
[----:B------:R-:W-:-:S02]  /*62d0*/  IMAD.WIDE R174, R183, 0x4, R226 ;  /* 0x00000004b7ae7825 */ /* 0x000fc400078e02e2 */
[----:B------:R2:W-:Y:S02]  /*62e0*/  LDGSTS.E [R251+0xa400], [R170.64], !P6 ;  /* 0x0a400000aafb7fae */ /* 0x0005e4000f121844 */
[C---:B----4-:R-:W-:Y:S02]  /*62f0*/  IMAD.WIDE R172, R183.reuse, 0x4, R224 ;  /* 0x00000004b7ac7825 */ /* 0x050fe400078e02e0 */
[----:B------:R3:W-:Y:S02]  /*6300*/  LDGSTS.E [R251+0xa600], [R174.64], !P6 ;  /* 0x0a600000aefb7fae */ /* 0x0007e4000f121844 */
[C---:B------:R-:W-:Y:S02]  /*6310*/  IMAD.WIDE R246, R183.reuse, 0x4, R246 ;  /* 0x00000004b7f67825 */ /* 0x040fe400078e02f6 */
[----:B------:R4:W-:Y:S02]  /*6320*/  LDGSTS.E [R251+0xb400], [R172.64], !P5 ;  /* 0x0b400000acfb7fae */ /* 0x0009e4000e921844 */
[C---:B--2---:R-:W-:Y:S01]  /*6330*/  IMAD.WIDE R170, R183.reuse, 0x4, R222 ;  /* 0x00000004b7aa7825 */ /* 0x044fe200078e02de */
[----:B------:R-:W-:Y:S01]  /*6340*/  IADD3 R176, R252, -0x23, RZ ;  /* 0xffffffddfcb07810 */ /* 0x000fe20007ffe0ff */
[----:B------:R1:W5:Y:S04]  /*6350*/  LDL.LU.64 R228, [R1+0xe98] ;  /* 0x000e980001e47983 */ /* 0x0003680000300a00 */
[----:B------:R2:W-:Y:S01]  /*6360*/  LDGSTS.E [R251+0xb600], [R170.64], !P5 ;  /* 0x0b600000aafb7fae */ /* 0x0005e2000e921844 */
[----:B------:R-:W-:-:S03]  /*6370*/  IMAD.WIDE R184, R183, 0x4, R184 ;  /* 0x00000004b7b87825 */ /* 0x000fc600078e02b8 */
[----:B------:R1:W-:Y:S01]  /*6380*/  LDGSTS.E [R251+0xc400], [R248.64], !P1 ;  /* 0x0c400000f8fb7fae */ /* 0x0003e2000c921844 */
[----:B------:R-:W-:-:S03]  /*6390*/  IMAD.WIDE R186, R183, 0x4, R186 ;  /* 0x00000004b7ba7825 */ /* 0x000fc600078e02ba */
[----:B------:R1:W-:Y:S01]  /*63a0*/  LDGSTS.E [R251+0xc600], [R246.64], !P1 ;  /* 0x0c600000f6fb7fae */ /* 0x0003e2000c921844 */
[----:B--2---:R-:W-:-:S03]  /*63b0*/  IADD3 R170, R252, -0x2b, RZ ;  /* 0xffffffd5fcaa7810 */ /* 0x004fc60007ffe0ff */
[----:B------:R1:W-:Y:S01]  /*63c0*/  LDGSTS.E [R251+0xd400], [R184.64], !P2 ;  /* 0x0d400000b8fb7fae */ /* 0x0003e2000d121844 */
[----:B------:R-:W-:Y:S02]  /*63d0*/  ISETP.GE.U32.AND P6, PT, R176, 0x7fffffbe, PT ;  /* 0x7fffffbeb000780c */ /* 0x000fe40003fc6070 */
[----:B------:R-:W-:Y:S01]  /*63e0*/  ISETP.GE.U32.AND P1, PT, R170, 0x7fffffb6, PT ;  /* 0x7fffffb6aa00780c */ /* 0x000fe20003f26070 */
[C---:B------:R-:W-:Y:S01]  /*63f0*/  IMAD.WIDE R188, R183.reuse, 0x4, R188 ;  /* 0x00000004b7bc7825 */ /* 0x040fe200078e02bc */
[C---:B------:R-:W-:Y:S01]  /*6400*/  IADD3 R170, R252.reuse, -0x2f, RZ ;  /* 0xffffffd1fcaa7810 */ /* 0x040fe20007ffe0ff */
[----:B------:R1:W-:Y:S01]  /*6410*/  LDGSTS.E [R251+0xd600], [R186.64], !P2 ;  /* 0x0d600000bafb7fae */ /* 0x0003e2000d121844 */
[----:B----4-:R-:W-:Y:S01]  /*6420*/  IADD3 R172, R252, -0x27, RZ ;  /* 0xffffffd9fcac7810 */ /* 0x010fe20007ffe0ff */
[C---:B------:R-:W-:Y:S01]  /*6430*/  IMAD.WIDE R190, R183.reuse, 0x4, R190 ;  /* 0x00000004b7be7825 */ /* 0x040fe200078e02be */
[----:B------:R-:W-:Y:S01]  /*6440*/  ISETP.GE.U32.AND P2, PT, R170, 0x7fffffb2, PT ;  /* 0x7fffffb2aa00780c */ /* 0x000fe20003f46070 */
[----:B------:R1:W-:Y:S01]  /*6450*/  LDGSTS.E [R251+0xe400], [R188.64], !P3 ;  /* 0x0e400000bcfb7fae */ /* 0x0003e2000d921844 */
[----:B------:R-:W-:Y:S01]  /*6460*/  IADD3 R170, R252, -0x33, RZ ;  /* 0xffffffcdfcaa7810 */ /* 0x000fe20007ffe0ff */
[C---:B------:R-:W-:Y:S01]  /*6470*/  IMAD.WIDE R192, R183.reuse, 0x4, R192 ;  /* 0x00000004b7c07825 */ /* 0x040fe200078e02c0 */
[----:B------:R-:W-:Y:S01]  /*6480*/  ISETP.GE.U32.AND P5, PT, R172, 0x7fffffba, PT ;  /* 0x7fffffbaac00780c */ /* 0x000fe20003fa6070 */
[----:B------:R1:W-:Y:S02]  /*6490*/  LDGSTS.E [R251+0xe600], [R190.64], !P3 ;  /* 0x0e600000befb7fae */ /* 0x0003e4000d921844 */
[C---:B------:R-:W-:Y:S01]  /*64a0*/  IMAD.WIDE R194, R183.reuse, 0x4, R194 ;  /* 0x00000004b7c27825 */ /* 0x040fe200078e02c2 */
[----:B------:R-:W-:Y:S01]  /*64b0*/  ISETP.GE.U32.AND P3, PT, R170, 0x7fffffae, PT ;  /* 0x7fffffaeaa00780c */ /* 0x000fe20003f66070 */
[----:B------:R1:W-:Y:S01]  /*64c0*/  LDGSTS.E [R251+0xf400], [R192.64], !P0 ;  /* 0x0f400000c0fb7fae */ /* 0x0003e2000c121844 */
[----:B---3--:R-:W-:Y:S01]  /*64d0*/  IADD3 R174, R252, -0x37, RZ ;  /* 0xffffffc9fcae7810 */ /* 0x008fe20007ffe0ff */
[----:B------:R-:W-:-:S02]  /*64e0*/  IMAD.WIDE R172, R183, 0x4, R220 ;  /* 0x00000004b7ac7825 */ /* 0x000fc400078e02dc */
[----:B------:R1:W-:Y:S02]  /*64f0*/  LDGSTS.E [R251+0xf600], [R194.64], !P0 ;  /* 0x0f600000c2fb7fae */ /* 0x0003e4000c121844 */
[C---:B------:R-:W-:Y:S01]  /*6500*/  IMAD.WIDE R170, R183.reuse, 0x4, R218 ;  /* 0x00000004b7aa7825 */ /* 0x040fe200078e02da */
[----:B------:R-:W-:Y:S01]  /*6510*/  ISETP.GE.U32.AND P0, PT, R174, 0x7fffffaa, PT ;  /* 0x7fffffaaae00780c */ /* 0x000fe20003f06070 */
[----:B------:R2:W-:Y:S02]  /*6520*/  LDGSTS.E [R177+0x8800], [R172.64], !P6 ;  /* 0x08800000acb17fae */ /* 0x0005e4000f121844 */
[----:B------:R-:W-:Y:S02]  /*6530*/  IMAD.WIDE R174, R183, 0x4, R216 ;  /* 0x00000004b7ae7825 */ /* 0x000fe400078e02d8 */
[----:B------:R3:W-:Y:S01]  /*6540*/  LDGSTS.E [R177+0x8a00], [R170.64], !P6 ;  /* 0x08a00000aab17fae */ /* 0x0007e2000f121844 */
[----:B------:R-:W-:-:S03]  /*6550*/  IADD3 R176, R252, -0x3b, RZ ;  /* 0xffffffc5fcb07810 */ /* 0x000fc60007ffe0ff */
[----:B------:R4:W-:Y:S01]  /*6560*/  LDGSTS.E [R177+0x9800], [R174.64], !P5 ;  /* 0x09800000aeb17fae */ /* 0x0009e2000e921844 */
[----:B--2---:R-:W-:-:S03]  /*6570*/  IMAD.WIDE R172, R183, 0x4, R214 ;  /* 0x00000004b7ac7825 */ /* 0x004fc600078e02d6 */
[----:B------:R2:W5:Y:S01]  /*6580*/  LDL.LU.64 R226, [R1+0xe90] ;  /* 0x000e900001e27983 */ /* 0x0005620000300a00 */
[----:B---3--:R-:W-:-:S03]  /*6590*/  IMAD.WIDE R170, R183, 0x4, R212 ;  /* 0x00000004b7aa7825 */ /* 0x008fc600078e02d4 */
[----:B------:R3:W-:Y:S01]  /*65a0*/  LDGSTS.E [R177+0x9a00], [R172.64], !P5 ;  /* 0x09a00000acb17fae */ /* 0x0007e2000e921844 */
[----:B----4-:R-:W-:-:S03]  /*65b0*/  IMAD.WIDE R174, R183, 0x4, R32 ;  /* 0x00000004b7ae7825 */ /* 0x010fc600078e0220 */
[----:B------:R4:W-:Y:S01]  /*65c0*/  LDGSTS.E [R177+0xa800], [R170.64], !P1 ;  /* 0x0a800000aab17fae */ /* 0x0009e2000c921844 */
[----:B------:R-:W-:Y:S02]  /*65d0*/  ISETP.GE.U32.AND P6, PT, R176, 0x7fffffa6, PT ;  /* 0x7fffffa6b000780c */ /* 0x000fe40003fc6070 */
[----:B------:R-:W-:Y:S01]  /*65e0*/  IADD3 R176, R252, -0x3f, RZ ;  /* 0xffffffc1fcb07810 */ /* 0x000fe20007ffe0ff */
[----:B------:R1:W-:Y:S01]  /*65f0*/  LDGSTS.E [R177+0xaa00], [R174.64], !P1 ;  /* 0x0aa00000aeb17fae */ /* 0x0003e2000c921844 */
[----:B---3--:R-:W-:-:S04]  /*6600*/  IMAD.WIDE R172, R183, 0x4, R30 ;  /* 0x00000004b7ac7825 */ /* 0x008fc800078e021e */
[C---:B------:R-:W-:Y:S01]  /*6610*/  IMAD.WIDE R196, R183.reuse, 0x4, R196 ;  /* 0x00000004b7c47825 */ /* 0x040fe200078e02c4 */
[----:B------:R3:W-:Y:S03]  /*6620*/  LDGSTS.E [R177+0xb800], [R172.64], !P2 ;  /* 0x0b800000acb17fae */ /* 0x0007e6000d121844 */
[C---:B----4-:R-:W-:Y:S01]  /*6630*/  IMAD.WIDE R170, R183.reuse, 0x4, R28 ;  /* 0x00000004b7aa7825 */ /* 0x050fe200078e021c */
[----:B------:R-:W-:Y:S01]  /*6640*/  ISETP.GE.U32.AND P5, PT, R176, 0x7fffffa2, PT ;  /* 0x7fffffa2b000780c */ /* 0x000fe20003fa6070 */
[----:B------:R2:W5:Y:S02]  /*6650*/  LDL.LU.64 R224, [R1+0xe88] ;  /* 0x000e880001e07983 */ /* 0x0005640000300a00 */
[C---:B------:R-:W-:Y:S02]  /*6660*/  IMAD.WIDE R198, R183.reuse, 0x4, R198 ;  /* 0x00000004b7c67825 */ /* 0x040fe400078e02c6 */
[----:B------:R4:W-:Y:S01]  /*6670*/  LDGSTS.E [R177+0xba00], [R170.64], !P2 ;  /* 0x0ba00000aab17fae */ /* 0x0009e2000d121844 */
[C---:B------:R-:W-:Y:S01]  /*6680*/  IADD3 R176, R252.reuse, -0x24, RZ ;  /* 0xffffffdcfcb07810 */ /* 0x040fe20007ffe0ff */
[C---:B------:R-:W-:Y:S01]  /*6690*/  IMAD.WIDE R200, R183.reuse, 0x4, R200 ;  /* 0x00000004b7c87825 */ /* 0x040fe200078e02c8 */
[----:B-1----:R-:W-:Y:S01]  /*66a0*/  IADD3 R174, R252, -0x28, RZ ;  /* 0xffffffd8fcae7810 */ /* 0x002fe20007ffe0ff */
[----:B------:R1:W-:Y:S02]  /*66b0*/  LDGSTS.E [R177+0xc800], [R196.64], !P3 ;  /* 0x0c800000c4b17fae */ /* 0x0003e4000d921844 */
[----:B------:R-:W-:-:S02]  /*66c0*/  IMAD.WIDE R202, R183, 0x4, R202 ;  /* 0x00000004b7ca7825 */ /* 0x000fc400078e02ca */
[----:B------:R1:W-:Y:S01]  /*66d0*/  LDGSTS.E [R177+0xca00], [R198.64], !P3 ;  /* 0x0ca00000c6b17fae */ /* 0x0003e2000d921844 */
[----:B----4-:R-:W-:-:S03]  /*66e0*/  IADD3 R170, R252, -0x2c, RZ ;  /* 0xffffffd4fcaa7810 */ /* 0x010fc60007ffe0ff */
[----:B------:R1:W-:Y:S01]  /*66f0*/  LDGSTS.E [R177+0xd800], [R200.64], !P0 ;  /* 0x0d800000c8b17fae */ /* 0x0003e2000c121844 */
[----:B------:R-:W-:Y:S02]  /*6700*/  ISETP.GE.U32.AND P1, PT, R176, 0x7fffffbd, PT ;  /* 0x7fffffbdb000780c */ /* 0x000fe40003f26070 */
[----:B------:R-:W-:Y:S01]  /*6710*/  ISETP.GE.U32.AND P3, PT, R170, 0x7fffffb5, PT ;  /* 0x7fffffb5aa00780c */ /* 0x000fe20003f66070 */
[C---:B------:R-:W-:Y:S01]  /*6720*/  IMAD.WIDE R204, R183.reuse, 0x4, R204 ;  /* 0x00000004b7cc7825 */ /* 0x040fe200078e02cc */
[----:B------:R-:W-:Y:S01]  /*6730*/  IADD3 R170, R252, -0x30, RZ ;  /* 0xffffffd0fcaa7810 */ /* 0x000fe20007ffe0ff */
[----:B------:R1:W-:Y:S01]  /*6740*/  LDGSTS.E [R177+0xda00], [R202.64], !P0 ;  /* 0x0da00000cab17fae */ /* 0x0003e2000c121844 */
[----:B------:R-:W-:Y:S01]  /*6750*/  ISETP.GE.U32.AND P2, PT, R174, 0x7fffffb9, PT ;  /* 0x7fffffb9ae00780c */ /* 0x000fe20003f46070 */
[C---:B------:R-:W-:Y:S01]  /*6760*/  IMAD.WIDE R206, R183.reuse, 0x4, R206 ;  /* 0x00000004b7ce7825 */ /* 0x040fe200078e02ce */
[----:B------:R-:W-:Y:S01]  /*6770*/  ISETP.GE.U32.AND P0, PT, R170, 0x7fffffb1, PT ;  /* 0x7fffffb1aa00780c */ /* 0x000fe20003f06070 */
[----:B------:R1:W-:Y:S01]  /*6780*/  LDGSTS.E [R177+0xe800], [R204.64], !P6 ;  /* 0x0e800000ccb17fae */ /* 0x0003e2000f121844 */
[----:B------:R-:W-:Y:S01]  /*6790*/  IADD3 R170, R252, -0x34, RZ ;  /* 0xffffffccfcaa7810 */ /* 0x000fe20007ffe0ff */
[----:B------:R-:W-:-:S02]  /*67a0*/  IMAD.WIDE R208, R183, 0x4, R208 ;  /* 0x00000004b7d07825 */ /* 0x000fc400078e02d0 */
[----:B------:R1:W-:Y:S02]  /*67b0*/  LDGSTS.E [R177+0xea00], [R206.64], !P6 ;  /* 0x0ea00000ceb17fae */ /* 0x0003e4000f121844 */
[C---:B------:R-:W-:Y:S01]  /*67c0*/  IMAD.WIDE R210, R183.reuse, 0x4, R210 ;  /* 0x00000004b7d27825 */ /* 0x040fe200078e02d2 */
[----:B------:R-:W-:Y:S01]  /*67d0*/  ISETP.GE.U32.AND P6, PT, R170, 0x7fffffad, PT ;  /* 0x7fffffadaa00780c */ /* 0x000fe20003fc6070 */
[----:B------:R1:W-:Y:S02]  /*67e0*/  LDGSTS.E [R177+0xf800], [R208.64], !P5 ;  /* 0x0f800000d0b17fae */ /* 0x0003e4000e921844 */
[C---:B------:R-:W-:Y:S01]  /*67f0*/  IMAD.WIDE R174, R183.reuse, 0x4, R26 ;  /* 0x00000004b7ae7825 */ /* 0x040fe200078e021a */
[----:B------:R-:W-:Y:S01]  /*6800*/  IADD3 R251, R252, -0x20, RZ ;  /* 0xffffffe0fcfb7810 */ /* 0x000fe20007ffe0ff */
[----:B------:R1:W-:Y:S02]  /*6810*/  LDGSTS.E [R177+0xfa00], [R210.64], !P5 ;  /* 0x0fa00000d2b17fae */ /* 0x0003e4000e921844 */
[----:B---3--:R-:W-:-:S02]  /*6820*/  IMAD.WIDE R172, R183, 0x4, R24 ;  /* 0x00000004b7ac7825 */ /* 0x008fc400078e0218 */
[----:B------:R3:W-:Y:S02]  /*6830*/  LDGSTS.E [R180+0x8c00], [R174.64], !P1 ;  /* 0x08c00000aeb47fae */ /* 0x0007e4000c921844 */
[----:B------:R-:W-:Y:S02]  /*6840*/  IMAD.WIDE R170, R183, 0x4, R22 ;  /* 0x00000004b7aa7825 */ /* 0x000fe400078e0216 */
[----:B------:R4:W-:Y:S01]  /*6850*/  LDGSTS.E [R180+0x8e00], [R172.64], !P1 ;  /* 0x08e00000acb47fae */ /* 0x0009e2000c921844 */
[----:B------:R-:W-:-:S03]  /*6860*/  ISETP.GE.AND P5, PT, R250, R251, PT ;  /* 0x000000fbfa00720c */ /* 0x000fc60003fa6270 */
[----:B------:R2:W-:Y:S01]  /*6870*/  LDGSTS.E [R180+0x9c00], [R170.64], !P2 ;  /* 0x09c00000aab47fae */ /* 0x0005e2000d121844 */
[----:B------:R-:W-:Y:S01]  /*6880*/  SEL R178, RZ, 0x4, P5 ;  /* 0x00000004ffb27807 */ /* 0x000fe20002800000 */
[----:B-1----:R-:W-:Y:S02]  /*6890*/  IMAD.WIDE R176, R183, 0x4, R18 ;  /* 0x00000004b7b07825 */ /* 0x002fe400078e0212 */
[----:B------:R1:W5:Y:S01]  /*68a0*/  LDL.LU.64 R222, [R1+0xe80] ;  /* 0x000e800001de7983 */ /* 0x0003620000300a00 */
[----:B----4-:R-:W-:-:S03]  /*68b0*/  IADD3 R173, R252, -0x38, RZ ;  /* 0xffffffc8fcad7810 */ /* 0x010fc60007ffe0ff */
[----:B------:R1:W5:Y:S01]  /*68c0*/  LDL.LU.64 R220, [R1+0xe78] ;  /* 0x000e780001dc7983 */ /* 0x0003620000300a00 */
[----:B------:R-:W-:Y:S01]  /*68d0*/  IADD3 R172, R252, -0x3c, RZ ;  /* 0xffffffc4fcac7810 */ /* 0x000fe20007ffe0ff */
[----:B--2---:R-:W-:Y:S02]  /*68e0*/  IMAD.WIDE R170, R183, 0x4, R20 ;  /* 0x00000004b7aa7825 */ /* 0x004fe400078e0214 */
[----:B------:R1:W5:Y:S01]  /*68f0*/  LDL.LU.64 R218, [R1+0xe70] ;  /* 0x000e700001da7983 */ /* 0x0003620000300a00 */
[----:B------:R-:W-:Y:S01]  /*6900*/  ISETP.GE.U32.AND P5, PT, R173, 0x7fffffa9, PT ;  /* 0x7fffffa9ad00780c */ /* 0x000fe20003fa6070 */
[C---:B---3--:R-:W-:Y:S02]  /*6910*/  IMAD.WIDE R174, R183.reuse, 0x4, R16 ;  /* 0x00000004b7ae7825 */ /* 0x048fe400078e0210 */
[----:B------:R2:W-:Y:S01]  /*6920*/  LDGSTS.E [R180+0x9e00], [R170.64], !P2 ;  /* 0x09e00000aab47fae */ /* 0x0005e2000d121844 */
[----:B------:R-:W-:Y:S01]  /*6930*/  ISETP.GE.U32.AND P2, PT, R172, 0x7fffffa5, PT ;  /* 0x7fffffa5ac00780c */ /* 0x000fe20003f46070 */
[----:B------:R-:W-:-:S02]  /*6940*/  IMAD.WIDE R172, R183, 0x4, R14 ;  /* 0x00000004b7ac7825 */ /* 0x000fc400078e020e */
[----:B------:R1:W5:Y:S04]  /*6950*/  LDL.LU.64 R216, [R1+0xe68] ;  /* 0x000e680001d87983 */ /* 0x0003680000300a00 */
[----:B------:R1:W5:Y:S01]  /*6960*/  LDL.LU.64 R214, [R1+0xe60] ;  /* 0x000e600001d67983 */ /* 0x0003620000300a00 */
[----:B--2---:R-:W-:-:S03]  /*6970*/  IMAD.WIDE R170, R183, 0x4, R12 ;  /* 0x00000004b7aa7825 */ /* 0x004fc600078e020c */
[----:B------:R1:W5:Y:S04]  /*6980*/  LDL.LU.64 R212, [R1+0xe58] ;  /* 0x000e580001d47983 */ /* 0x0003680000300a00 */
[----:B------:R1:W5:Y:S04]  /*6990*/  LDL.LU.64 R32, [R1+0xe50] ;  /* 0x000e500001207983 */ /* 0x0003680000300a00 */
[----:B------:R2:W-:Y:S04]  /*69a0*/  LDGSTS.E [R180+0xac00], [R176.64], !P3 ;  /* 0x0ac00000b0b47fae */ /* 0x0005e8000d921844 */
[----:B------:R1:W5:Y:S04]  /*69b0*/  LDL.LU.64 R30, [R1+0xe48] ;  /* 0x000e4800011e7983 */ /* 0x0003680000300a00 */
[----:B------:R3:W-:Y:S04]  /*69c0*/  LDGSTS.E [R180+0xae00], [R174.64], !P3 ;  /* 0x0ae00000aeb47fae */ /* 0x0007e8000d921844 */
[----:B------:R1:W5:Y:S04]  /*69d0*/  LDL.LU.64 R28, [R1+0xe40] ;  /* 0x000e4000011c7983 */ /* 0x0003680000300a00 */
[----:B------:R4:W-:Y:S01]  /*69e0*/  LDGSTS.E [R180+0xbc00], [R172.64], !P0 ;  /* 0x0bc00000acb47fae */ /* 0x0009e2000c121844 */
[----:B------:R-:W-:-:S03]  /*69f0*/  IMAD.WIDE R164, R183, 0x4, R164 ;  /* 0x00000004b7a47825 */ /* 0x000fc600078e02a4 */
[----:B------:R1:W5:Y:S04]  /*6a00*/  LDL.LU.64 R26, [R1+0xe38] ;  /* 0x000e3800011a7983 */ /* 0x0003680000300a00 */
[----:B------:R1:W-:Y:S01]  /*6a10*/  LDGSTS.E [R180+0xbe00], [R170.64], !P0 ;  /* 0x0be00000aab47fae */ /* 0x0003e2000c121844 */
[----:B----4-:R-:W-:-:S03]  /*6a20*/  IMAD.WIDE R172, R183, 0x4, R10 ;  /* 0x00000004b7ac7825 */ /* 0x010fc600078e020a */
[----:B------:R4:W5:Y:S04]  /*6a30*/  LDL.LU.64 R24, [R1+0xe30] ;  /* 0x000e300001187983 */ /* 0x0009680000300a00 */
[----:B------:R4:W5:Y:S01]  /*6a40*/  LDL.LU.64 R22, [R1+0xe28] ;  /* 0x000e280001167983 */ /* 0x0009620000300a00 */
[----:B-1----:R-:W-:-:S03]  /*6a50*/  IMAD.WIDE R170, R183, 0x4, R162 ;  /* 0x00000004b7aa7825 */ /* 0x002fc600078e02a2 */
[----:B------:R4:W5:Y:S01]  /*6a60*/  LDL.LU.64 R20, [R1+0xe20] ;  /* 0x000e200001147983 */ /* 0x0009620000300a00 */
[----:B------:R-:W-:-:S03]  /*6a70*/  IMAD.WIDE R162, R183, 0x4, R8 ;  /* 0x00000004b7a27825 */ /* 0x000fc600078e0208 */
[----:B------:R4:W5:Y:S04]  /*6a80*/  LDL.LU.64 R18, [R1+0xe18] ;  /* 0x000e180001127983 */ /* 0x0009680000300a00 */
[----:B------:R4:W5:Y:S04]  /*6a90*/  LDL.LU.64 R16, [R1+0xe10] ;  /* 0x000e100001107983 */ /* 0x0009680000300a00 */
[----:B------:R2:W-:Y:S04]  /*6aa0*/  LDGSTS.E [R180+0xcc00], [R172.64], !P6 ;  /* 0x0cc00000acb47fae */ /* 0x0005e8000f121844 */
[----:B------:R4:W5:Y:S04]  /*6ab0*/  LDL.LU.64 R14, [R1+0xe08] ;  /* 0x000e0800010e7983 */ /* 0x0009680000300a00 */
[----:B------:R2:W-:Y:S04]  /*6ac0*/  LDGSTS.E [R180+0xce00], [R170.64], !P6 ;  /* 0x0ce00000aab47fae */ /* 0x0005e8000f121844 */
[----:B------:R4:W5:Y:S04]  /*6ad0*/  LDL.LU.64 R12, [R1+0xe00] ;  /* 0x000e0000010c7983 */ /* 0x0009680000300a00 */
[----:B------:R1:W-:Y:S04]  /*6ae0*/  LDGSTS.E [R180+0xdc00], [R162.64], !P5 ;  /* 0x0dc00000a2b47fae */ /* 0x0003e8000e921844 */
[----:B------:R4:W5:Y:S04]  /*6af0*/  LDL.LU.64 R10, [R1+0xdf8] ;  /* 0x000df800010a7983 */ /* 0x0009680000300a00 */
[----:B------:R2:W-:Y:S04]  /*6b00*/  LDGSTS.E [R180+0xde00], [R164.64], !P5 ;  /* 0x0de00000a4b47fae */ /* 0x0005e8000e921844 */
[----:B------:R4:W5:Y:S01]  /*6b10*/  LDL.LU.64 R8, [R1+0xdf0] ;  /* 0x000df00001087983 */ /* 0x0009620000300a00 */
[----:B-1----:R-:W-:-:S04]  /*6b20*/  IMAD.WIDE R162, R183, 0x4, R4 ;  /* 0x00000004b7a27825 */ /* 0x002fc800078e0204 */
[----:B--2---:R-:W-:Y:S02]  /*6b30*/  IMAD.WIDE R164, R183, 0x4, R6 ;  /* 0x00000004b7a47825 */ /* 0x004fe400078e0206 */
[----:B------:R4:W5:Y:S04]  /*6b40*/  LDL.LU.64 R6, [R1+0xde8] ;  /* 0x000de80001067983 */ /* 0x0009680000300a00 */
[----:B------:R4:W5:Y:S04]  /*6b50*/  LDL.LU.64 R4, [R1+0xde0] ;  /* 0x000de00001047983 */ /* 0x0009680000300a00 */
[----:B------:R-:W1:Y:S01]  /*6b60*/  S2R R181, SR_TID.X ;  /* 0x0000000000b57919 */ /* 0x000e620000002100 */
[----:B------:R-:W-:Y:S01]  /*6b70*/  IADD3 R252, R252, -0x40, RZ ;  /* 0xffffffc0fcfc7810 */ /* 0x000fe20007ffe0ff */
[----:B------:R-:W-:-:S02]  /*6b80*/  IMAD.MOV.U32 R251, RZ, RZ, 0x1f ;  /* 0x0000001ffffb7424 */ /* 0x000fc400078e00ff */
[----:B------:R-:W-:Y:S01]  /*6b90*/  IMAD.WIDE R166, R183, 0x4, R166 ;  /* 0x00000004b7a67825 */ /* 0x000fe200078e02a6 */
[----:B------:R-:W-:Y:S01]  /*6ba0*/  ISETP.GE.U32.AND P0, PT, R252, 0x7fffffa1, PT ;  /* 0x7fffffa1fc00780c */ /* 0x000fe20003f06070 */
[----:B------:R2:W-:Y:S01]  /*6bb0*/  LDGSTS.E [R180+0xec00], [R164.64], !P2 ;  /* 0x0ec00000a4b47fae */ /* 0x0005e2000d121844 */
[----:B------:R-:W-:Y:S01]  /*6bc0*/  IADD3 R251, R251, c[0x0][0x180], RZ ;  /* 0x00006000fbfb7a10 */ /* 0x000fe20007ffe0ff */
[----:B------:R-:W-:Y:S02]  /*6bd0*/  IMAD.WIDE R168, R183, 0x4, R168 ;  /* 0x00000004b7a87825 */ /* 0x000fe400078e02a8 */
[----:B------:R2:W-:Y:S01]  /*6be0*/  LDGSTS.E [R180+0xee00], [R166.64], !P2 ;  /* 0x0ee00000a6b47fae */ /* 0x0005e2000d121844 */
[----:B------:R-:W-:-:S04]  /*6bf0*/  ISETP.GT.AND P1, PT, R251, 0x3f, PT ;  /* 0x0000003ffb00780c */ /* 0x000fc80003f24270 */
[----:B------:R-:W-:Y:S01]  /*6c00*/  SEL R178, R178, RZ, P1 ;  /* 0x000000ffb2b27207 */ /* 0x000fe20000800000 */
[----:B---3--:R-:W-:Y:S02]  /*6c10*/  IMAD.MOV.U32 R175, RZ, RZ, c[0x0][0x18c] ;  /* 0x00006300ffaf7624 */ /* 0x008fe400078e00ff */
[----:B------:R2:W-:Y:S01]  /*6c20*/  LDGSTS.E [R180+0xfc00], [R162.64], !P0 ;  /* 0x0fc00000a2b47fae */ /* 0x0005e2000c121844 */
[----:B------:R-:W-:-:S03]  /*6c30*/  ISETP.NE.U32.AND P1, PT, R178, RZ, PT ;  /* 0x000000ffb200720c */ /* 0x000fc60003f25070 */
[----:B------:R2:W-:Y:S01]  /*6c40*/  LDGSTS.E [R180+0xfe00], [R168.64], !P0 ;  /* 0x0fe00000a8b47fae */ /* 0x0005e2000c121844 */
[----:B-1----:R-:W-:Y:S01]  /*6c50*/  LOP3.LUT R183, R181, 0x7f, RZ, 0xc0, !PT ;  /* 0x0000007fb5b77812 */ /* 0x002fe200078ec0ff */
[----:B------:R-:W-:Y:S02]  /*6c60*/  IMAD.SHL.U32 R175, R175, 0x20, RZ ;  /* 0x00000020afaf7824 */ /* 0x000fe400078e00ff */
[----:B------:R-:W0:Y:S02]  /*6c70*/  LDGDEPBAR ;  /* 0x00000000000079af */ /* 0x000e240000000000 */
[----:B------:R-:W-:Y:S01]  /*6c80*/  IMAD.SHL.U32 R183, R183, 0x4, RZ ;  /* 0x00000004b7b77824 */ /* 0x000fe200078e00ff */
[----:B--2---:R-:W-:-:S04]  /*6c90*/  LOP3.LUT R180, R181, 0x60, RZ, 0xc0, !PT ;  /* 0x00000060b5b47812 */ /* 0x004fc800078ec0ff */
[----:B------:R-:W-:Y:S01]  /*6ca0*/  SHF.R.U32.HI R180, RZ, 0x1, R180 ;  /* 0x00000001ffb47819 */ /* 0x000fe200000116b4 */
[----:B------:R-:W-:-:S03]  /*6cb0*/  IMAD.WIDE R160, R175, 0x4, R160 ;  /* 0x00000004afa07825 */ /* 0x000fc600078e02a0 */
[----:B------:R-:W-:Y:S01]  /*6cc0*/  LOP3.LUT R180, R183, R180, RZ, 0x3c, !PT ;  /* 0x000000b4b7b47212 */ /* 0x000fe200078e3cff */
[----:B------:R-:W-:-:S04]  /*6cd0*/  IMAD.WIDE R158, R175, 0x4, R158 ;  /* 0x00000004af9e7825 */ /* 0x000fc800078e029e */
[C---:B------:R-:W-:Y:S01]  /*6ce0*/  IMAD.WIDE R34, R175.reuse, 0x4, R34 ;  /* 0x00000004af227825 */ /* 0x040fe200078e0222 */
[----:B------:R4:W-:Y:S03]  /*6cf0*/  LDGSTS.E [R180+0x18000], [R160.64], P1 ;  /* 0x18000000a0b47fae */ /* 0x0009e60008921844 */
        /* <DEDUP_REMOVED lines=28> */
[----:B------:R-:W-:Y:S01]  /*6ec0*/  IMAD.WIDE R128, R175, 0x4, R128 ;  /* 0x00000004af807825 */ /* 0x000fe200078e0280 */
[----:B------:R4:W-:Y:S01]  /*6ed0*/  LDGSTS.E [R180+0x1bc00], [R132.64], P1 ;  /* 0x1bc0000084b47fae */ /* 0x0009e20008921844 */
[----:B------:R-:W-:-:S02]  /*6ee0*/  LOP3.LUT R181, R181, 0x60, RZ, 0xc0, !PT ;  /* 0x00000060b5b57812 */ /* 0x000fc400078ec0ff */
        /* <DEDUP_REMOVED lines=8> */
[----:B------:R-:W-:-:S02]  /*6f70*/  SHF.R.U32.HI R181, RZ, 0x1, R181 ;  /* 0x00000001ffb57819 */ /* 0x000fc400000116b5 */
        /* <DEDUP_REMOVED lines=8> */
[----:B------:R-:W-:-:S02]  /*7000*/  LOP3.LUT R181, R183, R181, RZ, 0x3c, !PT ;  /* 0x000000b5b7b57212 */ /* 0x000fc400078e3cff */
        /* <DEDUP_REMOVED lines=76> */
[----:B------:R4:W-:Y:S04]  /*74d0*/  LDGSTS.E [R181+0x1f600], [R40.64], P1 ;  /* 0x1f60000028b57fae */ /* 0x0009e80008921844 */
[----:B------:R4:W-:Y:S04]  /*74e0*/  LDGSTS.E [R181+0x1fa00], [R38.64], P1 ;  /* 0x1fa0000026b57fae */ /* 0x0009e80008921844 */
[----:B------:R4:W-:Y:S04]  /*74f0*/  LDGSTS.E [R181+0x1fe00], [R36.64], P1 ;  /* 0x1fe0000024b57fae */ /* 0x0009e80008921844 */
[----:B------:R-:W0:Y:S01]  /*7500*/  LDGDEPBAR ;  /* 0x00000000000079af */ /* 0x000e220000000000 */
[----:B------:R-:W-:Y:S05]  /*7510*/  @P4 BRA `(.L_x_0) ;  /* 0x00001b5000004947 */ /* 0x000fea0003800000 */
[----:B-----5:R-:W-:Y:S01]  /*7520*/  IMAD.SHL.U32 R0, R179, 0x20, RZ ;  /* 0x00000020b3007824 */ /* 0x020fe200078e00ff */
[----:B------:R1:W-:Y:S01]  /*7530*/  STL [R1+0x370], RZ ;  /* 0x000370ff01007387 */ /* 0x0003e20000100800 */
[----:B----4-:R-:W-:Y:S01]  /*7540*/  CS2R R56, SRZ ;  /* 0x0000000000387805 */ /* 0x010fe2000001ff00 */
[----:B------:R-:W-:Y:S01]  /*7550*/  CS2R R58, SRZ ;  /* 0x00000000003a7805 */ /* 0x000fe2000001ff00 */
[----:B------:R-:W-:Y:S01]  /*7560*/  CS2R R52, SRZ ;  /* 0x0000000000347805 */ /* 0x000fe2000001ff00 */
[----:B------:R1:W-:Y:S01]  /*7570*/  STL [R1+0xdd0], R0 ;  /* 0x000dd00001007387 */ /* 0x0003e20000100800 */
[----:B------:R-:W-:Y:S01]  /*7580*/  CS2R R54, SRZ ;  /* 0x0000000000367805 */ /* 0x000fe2000001ff00 */
[----:B------:R-:W-:Y:S01]  /*7590*/  CS2R R244, SRZ ;  /* 0x0000000000f47805 */ /* 0x000fe2000001ff00 */
[----:B------:R-:W-:Y:S01]  /*75a0*/  CS2R R246, SRZ ;  /* 0x0000000000f67805 */ /* 0x000fe2000001ff00 */
[----:B------:R1:W-:Y:S01]  /*75b0*/  STL [R1+0x374], RZ ;  /* 0x000374ff01007387 */ /* 0x0003e20000100800 */
        /* <DEDUP_REMOVED lines=95> */
[----:B------:R1:W-:Y:S04]  /*7bb0*/  STL [R1+0x984], RZ ;  /* 0x000984ff01007387 */ /* 0x0003e80000100800 */
        /* <DEDUP_REMOVED lines=106> */
[----:B------:R1:W-:Y:S04]  /*8260*/  STL [R1], RZ ;  /* 0x000000ff01007387 */ /* 0x0003e80000100800 */
        /* <DEDUP_REMOVED lines=222> */
[----:B------:R1:W-:Y:S01]  /*9050*/  STL [R1+0x1fc], RZ ;  /* 0x0001fcff01007387 */ /* 0x0003e20000100800 */
[----:B------:R-:W-:Y:S05]  /*9060*/  BRA `(.L_x_1) ;  /* 0x000177b000007947 */ /* 0x000fea0003800000 */
.L_x_0:
[----:B----45:R-:W-:Y:S01]  /*9070*/  SHF.R.S32.HI R36, RZ, 0x1f, R245 ;  /* 0x0000001fff247819 */ /* 0x030fe200000114f5 */
[----:B------:R-:W-:Y:S01]  /*9080*/  STL [R1+0xde0], R252 ;  /* 0x000de0fc01007387 */ /* 0x000fe20000100800 */
[----:B------:R-:W-:Y:S01]  /*9090*/  SHF.R.S32.HI R35, RZ, 0x1f, R2 ;  /* 0x0000001fff237819 */ /* 0x000fe20000011402 */
[----:B------:R-:W-:Y:S01]  /*90a0*/  IMAD R38, R250, c[0x0][0x18c], RZ ;  /* 0x00006300fa267a24 */ /* 0x000fe200078e02ff */
[----:B------:R-:W-:Y:S01]  /*90b0*/  SHF.R.S32.HI R34, RZ, 0x1f, R175 ;  /* 0x0000001fff227819 */ /* 0x000fe200000114af */
[----:B------:R1:W-:Y:S01]  /*90c0*/  STL [R1+0xddc], R0 ;  /* 0x000ddc0001007387 */ /* 0x0003e20000100800 */
[----:B------:R-:W-:Y:S01]  /*90d0*/  SHF.L.U64.HI R2, R2, 0x2, R35 ;  /* 0x0000000202027819 */ /* 0x000fe20000010223 */
[----:B------:R-:W-:Y:S01]  /*90e0*/  IMAD.MOV.U32 R41, RZ, RZ, c[0x0][0x188] ;  /* 0x00006200ff297624 */ /* 0x000fe200078e00ff */
[----:B------:R-:W-:Y:S01]  /*90f0*/  SHF.R.S32.HI R174, RZ, 0x1f, R244 ;  /* 0x0000001fffae7819 */ /* 0x000fe200000114f4 */
[----:B------:R-:W2:Y:S01]  /*9100*/  S2R R172, SR_TID.X ;  /* 0x0000000000ac7919 */ /* 0x000ea20000002100 */
[----:B------:R-:W-:Y:S01]  /*9110*/  SHF.R.S32.HI R37, RZ, 0x1f, R38 ;  /* 0x0000001fff257819 */ /* 0x000fe20000011426 */
[----:B------:R-:W-:Y:S01]  /*9120*/  IMAD R162, R41, 0x1f, RZ ;  /* 0x0000001f29a27824 */ /* 0x000fe200078e02ff */
[----:B------:R-:W-:Y:S01]  /*9130*/  SHF.L.U64.HI R35, R175, 0x3, R34 ;  /* 0x00000003af237819 */ /* 0x000fe20000010222 */
[----:B------:R3:W-:Y:S01]  /*9140*/  STL [R1+0xba4], R2 ;  /* 0x000ba40201007387 */ /* 0x0007e20000100800 */
[----:B------:R-:W-:Y:S01]  /*9150*/  SHF.R.S32.HI R39, RZ, 0x1f, R242 ;  /* 0x0000001fff277819 */ /* 0x000fe200000114f2 */
[----:B------:R-:W-:Y:S01]  /*9160*/  IMAD R42, R41, 0x1e, RZ ;  /* 0x0000001e292a7824 */ /* 0x000fe200078e02ff */
[----:B-1----:R-:W-:Y:S01]  /*9170*/  SHF.L.U64.HI R0, R245, 0x2, R36 ;  /* 0x00000002f5007819 */ /* 0x002fe20000010224 */
[----:B------:R-:W-:Y:S01]  /*9180*/  IMAD.SHL.U32 R36, R175, 0x8, RZ ;  /* 0x00000008af247824 */ /* 0x000fe200078e00ff */
[----:B------:R-:W-:Y:S01]  /*9190*/  SHF.R.S32.HI R40, RZ, 0x1f, R243 ;  /* 0x0000001fff287819 */ /* 0x000fe200000114f3 */
[----:B------:R-:W-:Y:S01]  /*91a0*/  IMAD R161, R41, 0x1c, RZ ;  /* 0x0000001c29a17824 */ /* 0x000fe200078e02ff */
[----:B------:R-:W-:Y:S01]  /*91b0*/  SHF.R.S32.HI R195, RZ, 0x1f, R234 ;  /* 0x0000001fffc37819 */ /* 0x000fe200000114ea */
[----:B------:R-:W-:Y:S01]  /*91c0*/  STL [R1+0xba8], R0 ;  /* 0x000ba80001007387 */ /* 0x000fe20000100800 */
[----:B------:R-:W-:Y:S01]  /*91d0*/  LEA R116, P0, R244, R36, 0x2 ;  /* 0x00000024f4747211 */ /* 0x000fe200078010ff */
[----:B------:R-:W-:Y:S01]  /*91e0*/  IMAD.MOV.U32 R163, RZ, RZ, c[0x0][0x188] ;  /* 0x00006200ffa37624 */ /* 0x000fe200078e00ff */
[----:B---3--:R-:W-:-:S02]  /*91f0*/  SHF.L.U64.HI R2, R38, 0x2, R37 ;  /* 0x0000000226027819 */ /* 0x008fc40000010225 */
[----:B------:R-:W-:Y:S01]  /*9200*/  LEA.HI.X R174, R244, R35, R174, 0x2, P0 ;  /* 0x00000023f4ae7211 */ /* 0x000fe200000f14ae */
[----:B------:R-:W-:Y:S01]  /*9210*/  STL [R1+0xdf4], R116 ;  /* 0x000df47401007387 */ /* 0x000fe20000100800 */
[-C--:B------:R-:W-:Y:S02]  /*9220*/  LEA R118, P1, R242, R36.reuse, 0x2 ;  /* 0x00000024f2767211 */ /* 0x080fe400078210ff */
[----:B------:R-:W-:Y:S01]  /*9230*/  SHF.R.S32.HI R38, RZ, 0x1f, R241 ;  /* 0x0000001fff267819 */ /* 0x000fe200000114f1 */
[----:B------:R-:W-:Y:S01]  /*9240*/  STL [R1+0xde4], R2 ;  /* 0x000de40201007387 */ /* 0x000fe20000100800 */
[----:B------:R-:W-:Y:S02]  /*9250*/  SHF.R.S32.HI R37, RZ, 0x1f, R240 ;  /* 0x0000001fff257819 */ /* 0x000fe400000114f0 */
[-C--:B------:R-:W-:Y:S02]  /*9260*/  LEA R117, P0, R243, R36.reuse, 0x2 ;  /* 0x00000024f3757211 */ /* 0x080fe400078010ff */
[----:B------:R-:W-:-:S02]  /*9270*/  LEA R119, P2, R241, R36, 0x2 ;  /* 0x00000024f1777211 */ /* 0x000fc400078410ff */
[----:B------:R-:W-:Y:S02]  /*9280*/  LEA R157, P3, R240, R36, 0x2 ;  /* 0x00000024f09d7211 */ /* 0x000fe400078610ff */
[-C--:B------:R-:W-:Y:S02]  /*9290*/  LEA.HI.X R242, R242, R35.reuse, R39, 0x2, P1 ;  /* 0x00000023f2f27211 */ /* 0x080fe400008f1427 */
[-C--:B------:R-:W-:Y:S02]  /*92a0*/  LEA.HI.X R243, R243, R35.reuse, R40, 0x2, P0 ;  /* 0x00000023f3f37211 */ /* 0x080fe400000f1428 */
[-C--:B------:R-:W-:Y:S02]  /*92b0*/  LEA.HI.X R241, R241, R35.reuse, R38, 0x2, P2 ;  /* 0x00000023f1f17211 */ /* 0x080fe400010f1426 */
[----:B------:R-:W-:Y:S02]  /*92c0*/  LEA.HI.X R240, R240, R35, R37, 0x2, P3 ;  /* 0x00000023f0f07211 */ /* 0x000fe400018f1425 */
[----:B------:R-:W-:-:S02]  /*92d0*/  SHF.R.S32.HI R39, RZ, 0x1f, R238 ;  /* 0x0000001fff277819 */ /* 0x000fc400000114ee */
[-C--:B------:R-:W-:Y:S02]  /*92e0*/  LEA R158, P1, R238, R36.reuse, 0x2 ;  /* 0x00000024ee9e7211 */ /* 0x080fe400078210ff */
[----:B------:R-:W-:Y:S02]  /*92f0*/  SHF.R.S32.HI R40, RZ, 0x1f, R239 ;  /* 0x0000001fff287819 */ /* 0x000fe400000114ef */
[----:B------:R-:W-:Y:S02]  /*9300*/  SHF.R.S32.HI R38, RZ, 0x1f, R237 ;  /* 0x0000001fff267819 */ /* 0x000fe400000114ed */
[----:B------:R-:W-:Y:S02]  /*9310*/  SHF.R.S32.HI R37, RZ, 0x1f, R236 ;  /* 0x0000001fff257819 */ /* 0x000fe400000114ec */
[-C--:B------:R-:W-:Y:S02]  /*9320*/  LEA R156, P0, R239, R36.reuse, 0x2 ;  /* 0x00000024ef9c7211 */ /* 0x080fe400078010ff */
[----:B------:R-:W-:-:S02]  /*9330*/  LEA R159, P2, R237, R36, 0x2 ;  /* 0x00000024ed9f7211 */ /* 0x000fc400078410ff */
[-C--:B------:R-:W-:Y:S02]  /*9340*/  LEA R184, P3, R236, R36.reuse, 0x2 ;  /* 0x00000024ecb87211 */ /* 0x080fe400078610ff */
[-C--:B------:R-:W-:Y:S02]  /*9350*/  LEA.HI.X R238, R238, R35.reuse, R39, 0x2, P1 ;  /* 0x00000023eeee7211 */ /* 0x080fe400008f1427 */
[-C--:B------:R-:W-:Y:S02]  /*9360*/  LEA.HI.X R239, R239, R35.reuse, R40, 0x2, P0 ;  /* 0x00000023efef7211 */ /* 0x080fe400000f1428 */
[-C--:B------:R-:W-:Y:S02]  /*9370*/  LEA.HI.X R237, R237, R35.reuse, R38, 0x2, P2 ;  /* 0x00000023eded7211 */ /* 0x080fe400010f1426 */
[----:B------:R-:W-:Y:S02]  /*9380*/  LEA.HI.X R236, R236, R35, R37, 0x2, P3 ;  /* 0x00000023ecec7211 */ /* 0x000fe400018f1425 */
[----:B------:R-:W-:-:S02]  /*9390*/  LEA R185, P1, R234, R36, 0x2 ;  /* 0x00000024eab97211 */ /* 0x000fc400078210ff */
[----:B------:R-:W-:Y:S02]  /*93a0*/  SHF.R.S32.HI R192, RZ, 0x1f, R235 ;  /* 0x0000001fffc07819 */ /* 0x000fe400000114eb */
[----:B------:R-:W-:Y:S02]  /*93b0*/  SHF.R.S32.HI R196, RZ, 0x1f, R233 ;  /* 0x0000001fffc47819 */ /* 0x000fe400000114e9 */
[----:B------:R-:W-:Y:S02]  /*93c0*/  SHF.R.S32.HI R199, RZ, 0x1f, R232 ;  /* 0x0000001fffc77819 */ /* 0x000fe400000114e8 */
[-C--:B------:R-:W-:Y:S02]  /*93d0*/  LEA R173, P0, R235, R36.reuse, 0x2 ;  /* 0x00000024ebad7211 */ /* 0x080fe400078010ff */
[-C--:B------:R-:W-:Y:S02]  /*93e0*/  LEA R186, P2, R233, R36.reuse, 0x2 ;  /* 0x00000024e9ba7211 */ /* 0x080fe400078410ff */
[----:B------:R-:W-:-:S02]  /*93f0*/  LEA R188, P3, R232, R36, 0x2 ;  /* 0x00000024e8bc7211 */ /* 0x000fc400078610ff */
[-C--:B------:R-:W-:Y:S02]  /*9400*/  LEA.HI.X R195, R234, R35.reuse, R195, 0x2, P1 ;  /* 0x00000023eac37211 */ /* 0x080fe400008f14c3 */
[-C--:B------:R-:W-:Y:S02]  /*9410*/  LEA.HI.X R192, R235, R35.reuse, R192, 0x2, P0 ;  /* 0x00000023ebc07211 */ /* 0x080fe400000f14c0 */
[-C--:B------:R-:W-:Y:S02]  /*9420*/  LEA.HI.X R196, R233, R35.reuse, R196, 0x2, P2 ;  /* 0x00000023e9c47211 */ /* 0x080fe400010f14c4 */
[----:B------:R-:W-:Y:S02]  /*9430*/  LEA.HI.X R199, R232, R35, R199, 0x2, P3 ;  /* 0x00000023e8c77211 */ /* 0x000fe400018f14c7 */
[----:B------:R-:W-:Y:S02]  /*9440*/  SHF.R.S32.HI R203, RZ, 0x1f, R230 ;  /* 0x0000001fffcb7819 */ /* 0x000fe400000114e6 */
        /* <DEDUP_REMOVED lines=16> */
[----:B------:R-:W-:Y:S02]  /*9550*/  SHF.R.S32.HI R249, RZ, 0x1f, R224 ;  /* 0x0000001ffff97819 */ /* 0x000fe400000114e0 */
[-C--:B------:R-:W-:Y:S02]  /*9560*/  LEA R191, P0, R227, R36.reuse, 0x2 ;  /* 0x00000024e3bf7211 */ /* 0x080fe400078010ff */
[----:B------:R-:W-:-:S02]  /*9570*/  LEA R197, P2, R225, R36, 0x2 ;  /* 0x00000024e1c57211 */ /* 0x000fc400078410ff */
[----:B------:R-:W-:Y:S02]  /*9580*/  LEA R201, P3, R224, R36, 0x2 ;  /* 0x00000024e0c97211 */ /* 0x000fe400078610ff */
[----:B------:R-:W-:Y:S02]  /*9590*/  LEA.HI.X R211, R226, R35, R211, 0x2, P1 ;  /* 0x00000023e2d37211 */ /* 0x000fe400008f14d3 */
[----:B------:R-:W-:Y:S02]  /*95a0*/  LEA.HI R43, R43, R251, RZ, 0x5 ;  /* 0x000000fb2b2b7211 */ /* 0x000fe400078f28ff */
[-C--:B------:R-:W-:Y:S02]  /*95b0*/  LEA.HI.X R208, R227, R35.reuse, R208, 0x2, P0 ;  /* 0x00000023e3d07211 */ /* 0x080fe400000f14d0 */
[-C--:B------:R-:W-:Y:S01]  /*95c0*/  LEA.HI.X R248, R225, R35.reuse, R248, 0x2, P2 ;  /* 0x00000023e1f87211 */ /* 0x080fe200010f14f8 */
[----:B------:R1:W-:Y:S01]  /*95d0*/  STL [R1+0xdf8], R43 ;  /* 0x000df82b01007387 */ /* 0x0003e20000100800 */
[----:B------:R-:W-:-:S02]  /*95e0*/  LEA.HI.X R249, R224, R35, R249, 0x2, P3 ;  /* 0x00000023e0f97211 */ /* 0x000fc400018f14f9 */
[----:B------:R-:W-:Y:S01]  /*95f0*/  SHF.R.S32.HI R37, RZ, 0x1f, R222 ;  /* 0x0000001fff257819 */ /* 0x000fe200000114de */
[----:B------:R-:W-:Y:S01]  /*9600*/  STL [R1+0xdf0], R174 ;  /* 0x000df0ae01007387 */ /* 0x000fe20000100800 */
[-C--:B------:R-:W-:Y:S02]  /*9610*/  LEA R202, P1, R222, R36.reuse, 0x2 ;  /* 0x00000024deca7211 */ /* 0x080fe400078210ff */
[----:B------:R-:W-:Y:S01]  /*9620*/  SHF.R.S32.HI R38, RZ, 0x1f, R223 ;  /* 0x0000001fff267819 */ /* 0x000fe200000114df */
[----:B------:R3:W-:Y:S01]  /*9630*/  STL [R1+0xdfc], R117 ;  /* 0x000dfc7501007387 */ /* 0x0007e20000100800 */
[----:B------:R-:W-:Y:S01]  /*9640*/  SHF.R.S32.HI R250, RZ, 0x1f, R221 ;  /* 0x0000001ffffa7819 */ /* 0x000fe200000114dd */
[----:B-1----:R-:W-:Y:S01]  /*9650*/  IMAD R43, R163, 0x1d, RZ ;  /* 0x0000001da32b7824 */ /* 0x002fe200078e02ff */
[----:B------:R-:W-:Y:S01]  /*9660*/  SHF.R.S32.HI R251, RZ, 0x1f, R220 ;  /* 0x0000001ffffb7819 */ /* 0x000fe200000114dc */
[----:B------:R-:W-:Y:S01]  /*9670*/  STL [R1+0xe00], R118 ;  /* 0x000e007601007387 */ /* 0x000fe20000100800 */
[----:B------:R-:W-:-:S02]  /*9680*/  LEA R198, P0, R223, R36, 0x2 ;  /* 0x00000024dfc67211 */ /* 0x000fc400078010ff */
[-C--:B------:R-:W-:Y:S01]  /*9690*/  LEA R205, P2, R221, R36.reuse, 0x2 ;  /* 0x00000024ddcd7211 */ /* 0x080fe200078410ff */
[----:B------:R-:W-:Y:S01]  /*96a0*/  STL [R1+0xdec], R243 ;  /* 0x000decf301007387 */ /* 0x000fe20000100800 */
[----:B------:R-:W-:Y:S01]  /*96b0*/  LEA R209, P3, R220, R36, 0x2 ;  /* 0x00000024dcd17211 */ /* 0x000fe200078610ff */
[----:B---3--:R-:W-:Y:S01]  /*96c0*/  IMAD.SHL.U32 R117, R42, 0x4, RZ ;  /* 0x000000042a757824 */ /* 0x008fe200078e00ff */
[-C--:B------:R-:W-:Y:S01]  /*96d0*/  LEA.HI.X R222, R222, R35.reuse, R37, 0x2, P1 ;  /* 0x00000023dede7211 */ /* 0x080fe200008f1425 */
[----:B------:R-:W-:Y:S01]  /*96e0*/  STL [R1+0xde8], R241 ;  /* 0x000de8f101007387 */ /* 0x000fe20000100800 */
[-C--:B------:R-:W-:Y:S02]  /*96f0*/  LEA.HI.X R223, R223, R35.reuse, R38, 0x2, P0 ;  /* 0x00000023dfdf7211 */ /* 0x080fe400000f1426 */
[-C--:B------:R-:W-:Y:S02]  /*9700*/  LEA.HI.X R250, R221, R35.reuse, R250, 0x2, P2 ;  /* 0x00000023ddfa7211 */ /* 0x080fe400010f14fa */
[----:B------:R-:W-:-:S02]  /*9710*/  LEA.HI.X R251, R220, R35, R251, 0x2, P3 ;  /* 0x00000023dcfb7211 */ /* 0x000fc400018f14fb */
[----:B------:R-:W-:Y:S02]  /*9720*/  SHF.R.S32.HI R39, RZ, 0x1f, R218 ;  /* 0x0000001fff277819 */ /* 0x000fe400000114da */
[-C--:B------:R-:W-:Y:S02]  /*9730*/  LEA R210, P1, R218, R36.reuse, 0x2 ;  /* 0x00000024dad27211 */ /* 0x080fe400078210ff */
[----:B------:R-:W-:Y:S02]  /*9740*/  SHF.R.S32.HI R38, RZ, 0x1f, R217 ;  /* 0x0000001fff267819 */ /* 0x000fe400000114d9 */
[-C--:B------:R-:W-:Y:S02]  /*9750*/  LEA R220, P2, R217, R36.reuse, 0x2 ;  /* 0x00000024d9dc7211 */ /* 0x080fe400078410ff */
[----:B------:R-:W-:Y:S02]  /*9760*/  SHF.R.S32.HI R37, RZ, 0x1f, R216 ;  /* 0x0000001fff257819 */ /* 0x000fe400000114d8 */
[----:B------:R-:W-:-:S02]  /*9770*/  LEA R221, P3, R216, R36, 0x2 ;  /* 0x00000024d8dd7211 */ /* 0x000fc400078610ff */
[----:B------:R-:W-:Y:S02]  /*9780*/  SHF.R.S32.HI R40, RZ, 0x1f, R219 ;  /* 0x0000001fff287819 */ /* 0x000fe400000114db */
[----:B------:R-:W-:Y:S02]  /*9790*/  LEA R206, P0, R219, R36, 0x2 ;  /* 0x00000024dbce7211 */ /* 0x000fe400078010ff */
[-C--:B------:R-:W-:Y:S02]  /*97a0*/  LEA.HI.X R39, R218, R35.reuse, R39, 0x2, P1 ;  /* 0x00000023da277211 */ /* 0x080fe400008f1427 */
[-C--:B------:R-:W-:Y:S02]  /*97b0*/  LEA.HI.X R2, R217, R35.reuse, R38, 0x2, P2 ;  /* 0x00000023d9027211 */ /* 0x080fe400010f1426 */
[-C--:B------:R-:W-:Y:S01]  /*97c0*/  LEA.HI.X R0, R216, R35.reuse, R37, 0x2, P3 ;  /* 0x00000023d8007211 */ /* 0x080fe200018f1425 */
[----:B------:R1:W-:Y:S01]  /*97d0*/  STL [R1+0x14], R39 ;  /* 0x0000142701007387 */ /* 0x0003e20000100800 */
[----:B------:R-:W-:-:S02]  /*97e0*/  LEA.HI.X R219, R219, R35, R40, 0x2, P0 ;  /* 0x00000023dbdb7211 */ /* 0x000fc400000f1428 */
[----:B------:R-:W-:Y:S01]  /*97f0*/  SHF.R.S32.HI R40, RZ, 0x1f, R215 ;  /* 0x0000001fff287819 */ /* 0x000fe200000114d7 */
[----:B------:R3:W-:Y:S01]  /*9800*/  STL [R1+0x18], R2 ;  /* 0x0000180201007387 */ /* 0x0007e20000100800 */
[-C--:B------:R-:W-:Y:S02]  /*9810*/  LEA R216, P0, R215, R36.reuse, 0x2 ;  /* 0x00000024d7d87211 */ /* 0x080fe400078010ff */
[-C--:B------:R-:W-:Y:S01]  /*9820*/  LEA R217, P1, R214, R36.reuse, 0x2 ;  /* 0x00000024d6d97211 */ /* 0x080fe200078210ff */
[----:B------:R4:W-:Y:S01]  /*9830*/  STL [R1+0x1c], R0 ;  /* 0x00001c0001007387 */ /* 0x0009e20000100800 */
[----:B------:R-:W-:Y:S02]  /*9840*/  SHF.R.S32.HI R38, RZ, 0x1f, R213 ;  /* 0x0000001fff267819 */ /* 0x000fe400000114d5 */
[----:B-1----:R-:W-:Y:S02]  /*9850*/  SHF.R.S32.HI R39, RZ, 0x1f, R214 ;  /* 0x0000001fff277819 */ /* 0x002fe400000114d6 */
[----:B------:R-:W-:-:S02]  /*9860*/  LEA R218, P2, R213, R36, 0x2 ;  /* 0x00000024d5da7211 */ /* 0x000fc400078410ff */
[----:B---3--:R-:W-:Y:S02]  /*9870*/  LEA R2, P3, R212, R36, 0x2 ;  /* 0x00000024d4027211 */ /* 0x008fe400078610ff */
[----:B------:R-:W-:Y:S02]  /*9880*/  SHF.R.S32.HI R37, RZ, 0x1f, R212 ;  /* 0x0000001fff257819 */ /* 0x000fe400000114d4 */
[-C--:B----4-:R-:W-:Y:S01]  /*9890*/  LEA.HI.X R0, R215, R35.reuse, R40, 0x2, P0 ;  /* 0x00000023d7007211 */ /* 0x090fe200000f1428 */
[----:B------:R1:W-:Y:S01]  /*98a0*/  STL [R1+0x10], R2 ;  /* 0x0000100201007387 */ /* 0x0003e20000100800 */
[-C--:B------:R-:W-:Y:S02]  /*98b0*/  LEA.HI.X R39, R214, R35.reuse, R39, 0x2, P1 ;  /* 0x00000023d6277211 */ /* 0x080fe400008f1427 */
[----:B------:R-:W-:Y:S01]  /*98c0*/  SHF.R.S32.HI R40, RZ, 0x1f, R33 ;  /* 0x0000001fff287819 */ /* 0x000fe20000011421 */
[----:B------:R3:W-:Y:S04]  /*98d0*/  STL [R1+0x30], R0 ;  /* 0x0000300001007387 */ /* 0x0007e80000100800 */
[----:B------:R4:W-:Y:S01]  /*98e0*/  STL [R1+0x3c], R39 ;  /* 0x00003c2701007387 */ /* 0x0009e20000100800 */
[----:B-1----:R-:W-:-:S02]  /*98f0*/  LEA.HI.X R2, R213, R35, R38, 0x2, P2 ;  /* 0x00000023d5027211 */ /* 0x002fc400010f1426 */
[-C--:B------:R-:W-:Y:S02]  /*9900*/  LEA R213, P1, R32, R36.reuse, 0x2 ;  /* 0x0000002420d57211 */ /* 0x080fe400078210ff */
[----:B---3--:R-:W-:Y:S01]  /*9910*/  LEA.HI.X R0, R212, R35, R37, 0x2, P3 ;  /* 0x00000023d4007211 */ /* 0x008fe200018f1425 */
[----:B------:R1:W-:Y:S01]  /*9920*/  STL [R1+0x40], R2 ;  /* 0x0000400201007387 */ /* 0x0003e20000100800 */
[-C--:B------:R-:W-:Y:S02]  /*9930*/  LEA R212, P0, R33, R36.reuse, 0x2 ;  /* 0x0000002421d47211 */ /* 0x080fe400078010ff */
[----:B----4-:R-:W-:Y:S01]  /*9940*/  SHF.R.S32.HI R39, RZ, 0x1f, R32 ;  /* 0x0000001fff277819 */ /* 0x010fe20000011420 */
[----:B------:R3:W-:Y:S01]  /*9950*/  STL [R1+0x4c], R0 ;  /* 0x00004c0001007387 */ /* 0x0007e20000100800 */
[----:B------:R-:W-:Y:S02]  /*9960*/  SHF.R.S32.HI R38, RZ, 0x1f, R31 ;  /* 0x0000001fff267819 */ /* 0x000fe4000001141f */
[----:B------:R-:W-:-:S02]  /*9970*/  LEA R214, P2, R31, R36, 0x2 ;  /* 0x000000241fd67211 */ /* 0x000fc400078410ff */
[----:B------:R-:W-:Y:S02]  /*9980*/  SHF.R.S32.HI R37, RZ, 0x1f, R30 ;  /* 0x0000001fff257819 */ /* 0x000fe4000001141e */
[-C--:B-1----:R-:W-:Y:S02]  /*9990*/  LEA R2, P3, R30, R36.reuse, 0x2 ;  /* 0x000000241e027211 */ /* 0x082fe400078610ff */
[-C--:B------:R-:W-:Y:S02]  /*99a0*/  LEA.HI.X R32, R32, R35.reuse, R39, 0x2, P1 ;  /* 0x0000002320207211 */ /* 0x080fe400008f1427 */
[----:B---3--:R-:W-:Y:S01]  /*99b0*/  LEA.HI.X R0, R33, R35, R40, 0x2, P0 ;  /* 0x0000002321007211 */ /* 0x008fe200000f1428 */
[----:B------:R1:W-:Y:S01]  /*99c0*/  STL [R1+0x34], R2 ;  /* 0x0000340201007387 */ /* 0x0003e20000100800 */
[----:B------:R-:W-:-:S03]  /*99d0*/  LEA R215, P0, R29, R36, 0x2 ;  /* 0x000000241dd77211 */ /* 0x000fc600078010ff */
[----:B------:R3:W-:Y:S04]  /*99e0*/  STL [R1+0x50], R0 ;  /* 0x0000500001007387 */ /* 0x0007e80000100800 */
[----:B------:R4:W-:Y:S01]  /*99f0*/  STL [R1+0x5c], R32 ;  /* 0x00005c2001007387 */ /* 0x0009e20000100800 */
[-C--:B-1----:R-:W-:Y:S02]  /*9a00*/  LEA.HI.X R2, R31, R35.reuse, R38, 0x2, P2 ;  /* 0x000000231f027211 */ /* 0x082fe400010f1426 */
[----:B------:R-:W-:Y:S02]  /*9a10*/  SHF.R.S32.HI R38, RZ, 0x1f, R29 ;  /* 0x0000001fff267819 */ /* 0x000fe4000001141d */
[----:B---3--:R-:W-:Y:S01]  /*9a20*/  LEA.HI.X R0, R30, R35, R37, 0x2, P3 ;  /* 0x000000231e007211 */ /* 0x008fe200018f1425 */
[----:B------:R1:W-:Y:S01]  /*9a30*/  STL [R1+0x60], R2 ;  /* 0x0000600201007387 */ /* 0x0003e20000100800 */
[----:B------:R-:W-:-:S02]  /*9a40*/  LEA R33, P2, R27, R36, 0x2 ;  /* 0x000000241b217211 */ /* 0x000fc400078410ff */
[----:B------:R-:W-:Y:S01]  /*9a50*/  SHF.R.S32.HI R31, RZ, 0x1f, R28 ;  /* 0x0000001fff1f7819 */ /* 0x000fe2000001141c */
[----:B------:R3:W-:Y:S01]  /*9a60*/  STL [R1+0x6c], R0 ;  /* 0x00006c0001007387 */ /* 0x0007e20000100800 */
[----:B----4-:R-:W-:Y:S02]  /*9a70*/  SHF.R.S32.HI R32, RZ, 0x1f, R27 ;  /* 0x0000001fff207819 */ /* 0x010fe4000001141b */
[----:B------:R-:W-:Y:S02]  /*9a80*/  SHF.R.S32.HI R30, RZ, 0x1f, R26 ;  /* 0x0000001fff1e7819 */ /* 0x000fe4000001141a */
[-C--:B-1----:R-:W-:Y:S02]  /*9a90*/  LEA R2, P3, R26, R36.reuse, 0x2 ;  /* 0x000000241a027211 */ /* 0x082fe400078610ff */
[----:B---3--:R-:W-:-:S04]  /*9aa0*/  LEA R0, P1, R28, R36, 0x2 ;  /* 0x000000241c007211 */ /* 0x008fc800078210ff */
[-C--:B------:R-:W-:Y:S01]  /*9ab0*/  LEA.HI.X R28, R28, R35.reuse, R31, 0x2, P1 ;  /* 0x000000231c1c7211 */ /* 0x080fe200008f141f */
[----:B------:R1:W-:Y:S04]  /*9ac0*/  STL [R1+0x38], R0 ;  /* 0x0000380001007387 */ /* 0x0003e80000100800 */
[----:B------:R-:W-:Y:S04]  /*9ad0*/  STL [R1+0x44], R33 ;  /* 0x0000442101007387 */ /* 0x000fe80000100800 */
[----:B------:R3:W-:Y:S01]  /*9ae0*/  STL [R1+0x54], R2 ;  /* 0x0000540201007387 */ /* 0x0007e20000100800 */
[----:B-1----:R-:W-:-:S05]  /*9af0*/  LEA.HI.X R0, R29, R35, R38, 0x2, P0 ;  /* 0x000000231d007211 */ /* 0x002fca00000f1426 */
[----:B------:R1:W-:Y:S01]  /*9b00*/  STL [R1+0x70], R0 ;  /* 0x0000700001007387 */ /* 0x0003e20000100800 */
[----:B---3--:R-:W-:-:S03]  /*9b10*/  LEA.HI.X R2, R27, R35, R32, 0x2, P2 ;  /* 0x000000231b027211 */ /* 0x008fc600010f1420 */
[----:B------:R3:W-:Y:S01]  /*9b20*/  STL [R1+0x7c], R28 ;  /* 0x00007c1c01007387 */ /* 0x0007e20000100800 */
[----:B------:R-:W-:Y:S02]  /*9b30*/  LEA R29, P2, R23, R36, 0x2 ;  /* 0x00000024171d7211 */ /* 0x000fe400078410ff */
[----:B------:R-:W-:Y:S01]  /*9b40*/  SHF.R.S32.HI R27, RZ, 0x1f, R24 ;  /* 0x0000001fff1b7819 */ /* 0x000fe20000011418 */
[----:B------:R4:W-:Y:S01]  /*9b50*/  STL [R1+0x80], R2 ;  /* 0x0000800201007387 */ /* 0x0009e20000100800 */
[----:B-1----:R-:W-:Y:S02]  /*9b60*/  LEA.HI.X R0, R26, R35, R30, 0x2, P3 ;  /* 0x000000231a007211 */ /* 0x002fe400018f141e */
[----:B------:R-:W-:Y:S02]  /*9b70*/  SHF.R.S32.HI R30, RZ, 0x1f, R25 ;  /* 0x0000001fff1e7819 */ /* 0x000fe40000011419 */
[----:B---3--:R-:W-:Y:S01]  /*9b80*/  SHF.R.S32.HI R28, RZ, 0x1f, R23 ;  /* 0x0000001fff1c7819 */ /* 0x008fe20000011417 */
[----:B------:R1:W-:Y:S01]  /*9b90*/  STL [R1+0x8c], R0 ;  /* 0x00008c0001007387 */ /* 0x0003e20000100800 */
[----:B------:R-:W-:-:S02]  /*9ba0*/  SHF.R.S32.HI R26, RZ, 0x1f, R22 ;  /* 0x0000001fff1a7819 */ /* 0x000fc40000011416 */
[----:B----4-:R-:W-:-:S05]  /*9bb0*/  LEA R2, P0, R25, R36, 0x2 ;  /* 0x0000002419027211 */ /* 0x010fca00078010ff */
[----:B------:R3:W-:Y:S01]  /*9bc0*/  STL [R1+0x48], R2 ;  /* 0x0000480201007387 */ /* 0x0007e20000100800 */
[----:B-1----:R-:W-:-:S04]  /*9bd0*/  LEA R0, P1, R24, R36, 0x2 ;  /* 0x0000002418007211 */ /* 0x002fc800078210ff */
[----:B------:R-:W-:Y:S01]  /*9be0*/  LEA.HI.X R24, R24, R35, R27, 0x2, P1 ;  /* 0x0000002318187211 */ /* 0x000fe200008f141b */
[----:B------:R1:W-:Y:S01]  /*9bf0*/  STL [R1+0x58], R0 ;  /* 0x0000580001007387 */ /* 0x0003e20000100800 */
[----:B---3--:R-:W-:-:S03]  /*9c00*/  LEA R2, P3, R22, R36, 0x2 ;  /* 0x0000002416027211 */ /* 0x008fc600078610ff */
        /* <DEDUP_REMOVED lines=62> */
[----:B-1----:R-:W-:Y:S02]  /*9ff0*/  LEA.HI.X R0, R13, R35, R18, 0x2, P0 ;  /* 0x000000230d007211 */ /* 0x002fe400000f1412 */
[----:B------:R-:W-:-:S03]  /*a000*/  LEA R13, P1, R8, R36, 0x2 ;  /* 0x00000024080d7211 */ /* 0x000fc600078210ff */
[----:B------:R1:W-:Y:S01]  /*a010*/  STL [R1+0xf0], R0 ;  /* 0x0000f00001007387 */ /* 0x0003e20000100800 */
[----:B---3--:R-:W-:-:S03]  /*a020*/  LEA.HI.X R2, R11, R35, R16, 0x2, P2 ;  /* 0x000000230b027211 */ /* 0x008fc600010f1410 */
[----:B------:R3:W-:Y:S01]  /*a030*/  STL [R1+0xfc], R12 ;  /* 0x0000fc0c01007387 */ /* 0x0007e20000100800 */
[----:B------:R-:W-:-:S03]  /*a040*/  SHF.R.S32.HI R11, RZ, 0x1f, R8 ;  /* 0x0000001fff0b7819 */ /* 0x000fc60000011408 */
[----:B------:R4:W-:Y:S01]  /*a050*/  STL [R1+0x110], R2 ;  /* 0x0001100201007387 */ /* 0x0009e20000100800 */
[----:B-1----:R-:W-:Y:S02]  /*a060*/  LEA.HI.X R0, R10, R35, R14, 0x2, P3 ;  /* 0x000000230a007211 */ /* 0x002fe400018f140e */
[----:B------:R-:W-:Y:S02]  /*a070*/  SHF.R.S32.HI R14, RZ, 0x1f, R9 ;  /* 0x0000001fff0e7819 */ /* 0x000fe40000011409 */
[----:B---3--:R-:W-:Y:S01]  /*a080*/  SHF.R.S32.HI R12, RZ, 0x1f, R7 ;  /* 0x0000001fff0c7819 */ /* 0x008fe20000011407 */
[----:B------:R1:W-:Y:S01]  /*a090*/  STL [R1+0x118], R0 ;  /* 0x0001180001007387 */ /* 0x0003e20000100800 */
[----:B------:R-:W-:Y:S02]  /*a0a0*/  SHF.R.S32.HI R10, RZ, 0x1f, R6 ;  /* 0x0000001fff0a7819 */ /* 0x000fe40000011406 */
[----:B----4-:R-:W-:-:S04]  /*a0b0*/  LEA R2, P0, R9, R36, 0x2 ;  /* 0x0000002409027211 */ /* 0x010fc800078010ff */
[----:B------:R-:W-:Y:S01]  /*a0c0*/  LEA.HI.X R9, R9, R35, R14, 0x2, P0 ;  /* 0x0000002309097211 */ /* 0x000fe200000f140e */
[----:B------:R3:W-:Y:S01]  /*a0d0*/  STL [R1+0xc8], R2 ;  /* 0x0000c80201007387 */ /* 0x0007e20000100800 */
[----:B-1----:R-:W-:-:S03]  /*a0e0*/  LEA R0, P2, R7, R36, 0x2 ;  /* 0x0000002407007211 */ /* 0x002fc600078410ff */
[----:B------:R-:W-:Y:S04]  /*a0f0*/  STL [R1+0xd8], R13 ;  /* 0x0000d80d01007387 */ /* 0x000fe80000100800 */
[----:B------:R1:W-:Y:S01]  /*a100*/  STL [R1+0xe4], R0 ;  /* 0x0000e40001007387 */ /* 0x0003e20000100800 */
[----:B---3--:R-:W-:-:S05]  /*a110*/  LEA R2, P3, R6, R36, 0x2 ;  /* 0x0000002406027211 */ /* 0x008fca00078610ff */
[----:B------:R3:W-:Y:S01]  /*a120*/  STL [R1+0xf4], R2 ;  /* 0x0000f40201007387 */ /* 0x0007e20000100800 */
[----:B-1----:R-:W-:-:S03]  /*a130*/  LEA.HI.X R0, R8, R35, R11, 0x2, P1 ;  /* 0x0000002308007211 */ /* 0x002fc600008f140b */
[----:B------:R1:W-:Y:S01]  /*a140*/  STL [R1+0x11c], R9 ;  /* 0x00011c0901007387 */ /* 0x0003e20000100800 */
[----:B------:R-:W-:-:S03]  /*a150*/  SHF.R.S32.HI R8, RZ, 0x1f, R3 ;  /* 0x0000001fff087819 */ /* 0x000fc60000011403 */
[----:B------:R4:W-:Y:S01]  /*a160*/  STL [R1+0x170], R0 ;  /* 0x0001700001007387 */ /* 0x0009e20000100800 */
[-C--:B---3--:R-:W-:Y:S02]  /*a170*/  LEA.HI.X R2, R7, R35.reuse, R12, 0x2, P2 ;  /* 0x0000002307027211 */ /* 0x088fe400010f140c */
[-C--:B------:R-:W-:Y:S02]  /*a180*/  LEA R7, P0, R5, R36.reuse, 0x2 ;  /* 0x0000002405077211 */ /* 0x080fe400078010ff */
[----:B-1----:R-:W-:Y:S01]  /*a190*/  SHF.R.S32.HI R9, RZ, 0x1f, R4 ;  /* 0x0000001fff097819 */ /* 0x002fe20000011404 */
[----:B------:R1:W-:Y:S01]  /*a1a0*/  STL [R1+0x174], R2 ;  /* 0x0001740201007387 */ /* 0x0003e20000100800 */
[----:B----4-:R-:W-:Y:S02]  /*a1b0*/  LEA.HI.X R0, R6, R35, R10, 0x2, P3 ;  /* 0x0000002306007211 */ /* 0x010fe400018f140a */
[----:B--2---:R-:W-:Y:S02]  /*a1c0*/  LOP3.LUT R6, R172, 0x7, RZ, 0xc0, !PT ;  /* 0x00000007ac067812 */ /* 0x004fe400078ec0ff */
[----:B------:R-:W-:Y:S01]  /*a1d0*/  SHF.R.S32.HI R10, RZ, 0x1f, R5 ;  /* 0x0000001fff0a7819 */ /* 0x000fe20000011405 */
[----:B------:R2:W-:Y:S01]  /*a1e0*/  STL [R1+0x178], R0 ;  /* 0x0001780001007387 */ /* 0x0005e20000100800 */
[----:B-1----:R-:W-:-:S03]  /*a1f0*/  LEA R2, P1, R4, R36, 0x2 ;  /* 0x0000002404027211 */ /* 0x002fc600078210ff */
[----:B------:R1:W-:Y:S04]  /*a200*/  STL [R1+0xe8], R7 ;  /* 0x0000e80701007387 */ /* 0x0003e80000100800 */
[----:B------:R3:W-:Y:S01]  /*a210*/  STL [R1+0xf8], R2 ;  /* 0x0000f80201007387 */ /* 0x0007e20000100800 */
[----:B--2---:R-:W-:Y:S01]  /*a220*/  LEA R0, P2, R3, R36, 0x2 ;  /* 0x0000002403007211 */ /* 0x004fe200078410ff */
[----:B-1----:R-:W-:-:S04]  /*a230*/  IMAD R7, R6, 0x90, RZ ;  /* 0x0000009006077824 */ /* 0x002fc800078e02ff */
[----:B------:R1:W-:Y:S01]  /*a240*/  STL [R1+0x114], R0 ;  /* 0x0001140001007387 */ /* 0x0003e20000100800 */
[----:B------:R-:W-:Y:S01]  /*a250*/  IMAD.SHL.U32 R6, R172, 0x2, RZ ;  /* 0x00000002ac067824 */ /* 0x000fe200078e00ff */
[-C--:B------:R-:W-:Y:S02]  /*a260*/  LEA.HI.X R252, R3, R35.reuse, R8, 0x2, P2 ;  /* 0x0000002303fc7211 */ /* 0x080fe400010f1408 */
[----:B------:R-:W-:Y:S01]  /*a270*/  SHF.L.U64.HI R3, R175, 0x2, R34 ;  /* 0x00000002af037819 */ /* 0x000fe20000010222 */
[----:B------:R-:W-:Y:S01]  /*a280*/  IMAD.SHL.U32 R175, R162, 0x4, RZ ;  /* 0x00000004a2af7824 */ /* 0x000fe200078e00ff */
[----:B------:R-:W-:Y:S02]  /*a290*/  SHF.R.S32.HI R8, RZ, 0x1f, R161 ;  /* 0x0000001fff087819 */ /* 0x000fe400000114a1 */
[-C--:B---3--:R-:W-:Y:S02]  /*a2a0*/  LEA.HI.X R2, R4, R35.reuse, R9, 0x2, P1 ;  /* 0x0000002304027211 */ /* 0x088fe400008f1409 */
[----:B-1----:R-:W-:-:S02]  /*a2b0*/  LEA.HI.X R0, R5, R35, R10, 0x2, P0 ;  /* 0x0000002305007211 */ /* 0x002fc400000f140a */
[----:B------:R-:W-:Y:S02]  /*a2c0*/  SHF.R.S32.HI R5, RZ, 0x1f, R162 ;  /* 0x0000001fff057819 */ /* 0x000fe400000114a2 */
[----:B------:R-:W-:Y:S01]  /*a2d0*/  SHF.L.U64.HI R8, R161, 0x2, R8 ;  /* 0x00000002a1087819 */ /* 0x000fe20000010208 */
[----:B------:R1:W-:Y:S01]  /*a2e0*/  STL [R1+0x17c], R0 ;  /* 0x00017c0001007387 */ /* 0x0003e20000100800 */
[----:B------:R-:W-:Y:S01]  /*a2f0*/  SHF.L.U64.HI R5, R162, 0x2, R5 ;  /* 0x00000002a2057819 */ /* 0x000fe20000010205 */
[C---:B------:R-:W-:Y:S02]  /*a300*/  IMAD R162, R41.reuse, 0x1b, RZ ;  /* 0x0000001b29a27824 */ /* 0x040fe400078e02ff */
[----:B------:R-:W-:-:S03]  /*a310*/  IMAD R161, R41, 0x19, RZ ;  /* 0x0000001929a17824 */ /* 0x000fc600078e02ff */
[----:B------:R-:W-:Y:S02]  /*a320*/  SHF.R.S32.HI R9, RZ, 0x1f, R162 ;  /* 0x0000001fff097819 */ /* 0x000fe400000114a2 */
[----:B------:R-:W-:Y:S02]  /*a330*/  SHF.R.S32.HI R11, RZ, 0x1f, R161 ;  /* 0x0000001fff0b7819 */ /* 0x000fe400000114a1 */
[----:B-1----:R-:W-:Y:S02]  /*a340*/  LOP3.LUT R0, R7, 0x30, R6, 0x78, !PT ;  /* 0x0000003007007812 */ /* 0x002fe400078e7806 */
[----:B------:R-:W-:Y:S02]  /*a350*/  SHF.R.S32.HI R6, RZ, 0x1f, R42 ;  /* 0x0000001fff067819 */ /* 0x000fe4000001142a */
[----:B------:R-:W-:Y:S01]  /*a360*/  SHF.L.U64.HI R9, R162, 0x2, R9 ;  /* 0x00000002a2097819 */ /* 0x000fe20000010209 */
[----:B------:R1:W-:Y:S01]  /*a370*/  STL [R1+0x188], R0 ;  /* 0x0001880001007387 */ /* 0x0003e20000100800 */
[----:B------:R-:W-:Y:S01]  /*a380*/  SHF.L.U64.HI R6, R42, 0x2, R6 ;  /* 0x000000022a067819 */ /* 0x000fe20000010206 */
[----:B------:R-:W-:Y:S01]  /*a390*/  IMAD R42, R41, 0x1a, RZ ;  /* 0x0000001a292a7824 */ /* 0x000fe200078e02ff */
[----:B------:R-:W-:Y:S01]  /*a3a0*/  SHF.L.U64.HI R11, R161, 0x2, R11 ;  /* 0x00000002a10b7819 */ /* 0x000fe2000001020b */
[----:B------:R-:W1:Y:S01]  /*a3b0*/  LDL R116, [R1+0xbac] ;  /* 0x000bac0001747983 */ /* 0x000e620000100800 */
[C---:B------:R-:W-:Y:S01]  /*a3c0*/  IMAD R162, R41.reuse, 0x18, RZ ;  /* 0x0000001829a27824 */ /* 0x040fe200078e02ff */
[----:B------:R-:W-:Y:S01]  /*a3d0*/  SHF.R.S32.HI R7, RZ, 0x1f, R43 ;  /* 0x0000001fff077819 */ /* 0x000fe2000001142b */
[----:B------:R-:W-:Y:S01]  /*a3e0*/  IMAD R161, R41, 0x16, RZ ;  /* 0x0000001629a17824 */ /* 0x000fe200078e02ff */
[----:B------:R-:W2:Y:S01]  /*a3f0*/  LDL R174, [R1+0xbb0] ;  /* 0x000bb00001ae7983 */ /* 0x000ea20000100800 */
[----:B------:R-:W-:-:S02]  /*a400*/  SHF.R.S32.HI R10, RZ, 0x1f, R42 ;  /* 0x0000001fff0a7819 */ /* 0x000fc4000001142a */
[----:B------:R-:W-:Y:S02]  /*a410*/  SHF.R.S32.HI R12, RZ, 0x1f, R162 ;  /* 0x0000001fff0c7819 */ /* 0x000fe400000114a2 */
[----:B------:R-:W-:Y:S01]  /*a420*/  SHF.L.U64.HI R10, R42, 0x2, R10 ;  /* 0x000000022a0a7819 */ /* 0x000fe2000001020a */
[C---:B------:R-:W-:Y:S01]  /*a430*/  IMAD R42, R41.reuse, 0x17, RZ ;  /* 0x00000017292a7824 */ /* 0x040fe200078e02ff */
[----:B------:R-:W-:Y:S01]  /*a440*/  SHF.L.U64.HI R12, R162, 0x2, R12 ;  /* 0x00000002a20c7819 */ /* 0x000fe2000001020c */
[----:B------:R-:W-:Y:S01]  /*a450*/  IMAD R162, R41, 0x15, RZ ;  /* 0x0000001529a27824 */ /* 0x000fe200078e02ff */
[----:B------:R-:W-:Y:S02]  /*a460*/  SHF.R.S32.HI R14, RZ, 0x1f, R161 ;  /* 0x0000001fff0e7819 */ /* 0x000fe400000114a1 */
[----:B------:R-:W-:Y:S02]  /*a470*/  SHF.R.S32.HI R13, RZ, 0x1f, R42 ;  /* 0x0000001fff0d7819 */ /* 0x000fe4000001142a */
[----:B------:R-:W-:Y:S01]  /*a480*/  SHF.L.U64.HI R14, R161, 0x2, R14 ;  /* 0x00000002a10e7819 */ /* 0x000fe2000001020e */
[C---:B------:R-:W-:Y:S01]  /*a490*/  IMAD R161, R41.reuse, 0x13, RZ ;  /* 0x0000001329a17824 */ /* 0x040fe200078e02ff */
[----:B------:R-:W-:Y:S01]  /*a4a0*/  SHF.L.U64.HI R13, R42, 0x2, R13 ;  /* 0x000000022a0d7819 */ /* 0x000fe2000001020d */
[----:B------:R-:W-:Y:S01]  /*a4b0*/  IMAD R42, R41, 0x14, RZ ;  /* 0x00000014292a7824 */ /* 0x000fe200078e02ff */
[----:B------:R-:W-:-:S02]  /*a4c0*/  SHF.R.S32.HI R15, RZ, 0x1f, R162 ;  /* 0x0000001fff0f7819 */ /* 0x000fc400000114a2 */
[----:B------:R-:W-:Y:S02]  /*a4d0*/  SHF.R.S32.HI R17, RZ, 0x1f, R161 ;  /* 0x0000001fff117819 */ /* 0x000fe400000114a1 */
[----:B------:R-:W-:Y:S02]  /*a4e0*/  SHF.R.S32.HI R16, RZ, 0x1f, R42 ;  /* 0x0000001fff107819 */ /* 0x000fe4000001142a */
[----:B------:R-:W-:Y:S01]  /*a4f0*/  SHF.L.U64.HI R15, R162, 0x2, R15 ;  /* 0x00000002a20f7819 */ /* 0x000fe2000001020f */
[C---:B------:R-:W-:Y:S01]  /*a500*/  IMAD R162, R41.reuse, 0x12, RZ ;  /* 0x0000001229a27824 */ /* 0x040fe200078e02ff */
[----:B------:R-:W-:Y:S01]  /*a510*/  SHF.L.U64.HI R16, R42, 0x2, R16 ;  /* 0x000000022a107819 */ /* 0x000fe20000010210 */
[----:B------:R-:W-:Y:S01]  /*a520*/  IMAD R42, R41, 0x11, RZ ;  /* 0x00000011292a7824 */ /* 0x000fe200078e02ff */
[----:B------:R-:W-:Y:S01]  /*a530*/  SHF.L.U64.HI R17, R161, 0x2, R17 ;  /* 0x00000002a1117819 */ /* 0x000fe20000010211 */
[----:B------:R-:W-:Y:S01]  /*a540*/  IMAD.SHL.U32 R161, R41, 0x10, RZ ;  /* 0x0000001029a17824 */ /* 0x000fe200078e00ff */
[----:B------:R-:W-:-:S02]  /*a550*/  SHF.R.S32.HI R18, RZ, 0x1f, R162 ;  /* 0x0000001fff127819 */ /* 0x000fc400000114a2 */
[----:B------:R-:W-:Y:S02]  /*a560*/  SHF.R.S32.HI R19, RZ, 0x1f, R42 ;  /* 0x0000001fff137819 */ /* 0x000fe4000001142a */
[----:B------:R-:W-:Y:S01]  /*a570*/  SHF.L.U64.HI R18, R162, 0x2, R18 ;  /* 0x00000002a2127819 */ /* 0x000fe20000010212 */
[C---:B------:R-:W-:Y:S01]  /*a580*/  IMAD R162, R41.reuse, 0xf, RZ ;  /* 0x0000000f29a27824 */ /* 0x040fe200078e02ff */
[----:B------:R-:W-:Y:S02]  /*a590*/  SHF.R.S32.HI R20, RZ, 0x1f, R161 ;  /* 0x0000001fff147819 */ /* 0x000fe400000114a1 */
[----:B------:R-:W-:Y:S01]  /*a5a0*/  SHF.L.U64.HI R19, R42, 0x2, R19 ;  /* 0x000000022a137819 */ /* 0x000fe20000010213 */
[----:B------:R-:W-:Y:S01]  /*a5b0*/  IMAD R42, R41, 0xe, RZ ;  /* 0x0000000e292a7824 */ /* 0x000fe200078e02ff */
[----:B------:R-:W-:Y:S01]  /*a5c0*/  SHF.L.U64.HI R20, R161, 0x2, R20 ;  /* 0x00000002a1147819 */ /* 0x000fe20000010214 */
[----:B------:R-:W-:Y:S01]  /*a5d0*/  IMAD R161, R41, 0xd, RZ ;  /* 0x0000000d29a17824 */ /* 0x000fe200078e02ff */
        /* <DEDUP_REMOVED lines=15> */
[----:B------:R-:W-:Y:S01]  /*a6d0*/  IMAD.SHL.U32 R42, R41, 0x8, RZ ;  /* 0x00000008292a7824 */ /* 0x000fe200078e00ff */
[----:B------:R-:W-:Y:S01]  /*a6e0*/  SHF.L.U64.HI R26, R161, 0x2, R26 ;  /* 0x00000002a11a7819 */ /* 0x000fe2000001021a */
[----:B------:R-:W-:Y:S01]  /*a6f0*/  IMAD R161, R41, 0x7, RZ ;  /* 0x0000000729a17824 */ /* 0x000fe200078e02ff */
[----:B------:R-:W-:-:S02]  /*a700*/  SHF.R.S32.HI R27, RZ, 0x1f, R162 ;  /* 0x0000001fff1b7819 */ /* 0x000fc400000114a2 */
[----:B------:R-:W-:Y:S02]  /*a710*/  SHF.R.S32.HI R36, RZ, 0x1f, R42 ;  /* 0x0000001fff247819 */ /* 0x000fe4000001142a */
[----:B------:R-:W-:Y:S01]  /*a720*/  SHF.L.U64.HI R27, R162, 0x2, R27 ;  /* 0x00000002a21b7819 */ /* 0x000fe2000001021b */
[----:B------:R-:W-:Y:S01]  /*a730*/  IMAD.MOV.U32 R162, RZ, RZ, c[0x0][0x188] ;  /* 0x00006200ffa27624 */ /* 0x000fe200078e00ff */
[----:B------:R-:W-:Y:S02]  /*a740*/  SHF.R.S32.HI R37, RZ, 0x1f, R161 ;  /* 0x0000001fff257819 */ /* 0x000fe400000114a1 */
[----:B------:R-:W-:Y:S01]  /*a750*/  SHF.L.U64.HI R36, R42, 0x2, R36 ;  /* 0x000000022a247819 */ /* 0x000fe20000010224 */
[C---:B------:R-:W-:Y:S01]  /*a760*/  IMAD R42, R162.reuse, 0x5, RZ ;  /* 0x00000005a22a7824 */ /* 0x040fe200078e02ff */
[----:B------:R-:W-:Y:S01]  /*a770*/  SHF.L.U64.HI R37, R161, 0x2, R37 ;  /* 0x00000002a1257819 */ /* 0x000fe20000010225 */
[C---:B------:R-:W-:Y:S01]  /*a780*/  IMAD R160, R162.reuse, 0x3, RZ ;  /* 0x00000003a2a07824 */ /* 0x040fe200078e02ff */
[----:B------:R-:W-:Y:S01]  /*a790*/  SHF.L.U64.HI R7, R43, 0x2, R7 ;  /* 0x000000022b077819 */ /* 0x000fe20000010207 */
[----:B------:R-:W-:-:S02]  /*a7a0*/  IMAD.SHL.U32 R161, R162, 0x2, RZ ;  /* 0x00000002a2a17824 */ /* 0x000fc400078e00ff */
[----:B------:R-:W-:Y:S02]  /*a7b0*/  IMAD.SHL.U32 R162, R163, 0x4, RZ ;  /* 0x00000004a3a27824 */ /* 0x000fe400078e00ff */
[----:B------:R-:W-:-:S03]  /*a7c0*/  IMAD.MOV.U32 R29, RZ, RZ, 0x1 ;  /* 0x00000001ff1d7424 */ /* 0x000fc600078e00ff */
[C---:B-1----:R-:W-:Y:S02]  /*a7d0*/  IADD3 R0, P0, R162.reuse, R116, RZ ;  /* 0x00000074a2007210 */ /* 0x042fe40007f1e0ff */
[----:B--2---:R-:W-:-:S03]  /*a7e0*/  IADD3 R28, P3, R162, R174, RZ ;  /* 0x000000aea21c7210 */ /* 0x004fc60007f7e0ff */
[----:B------:R1:W-:Y:S04]  /*a7f0*/  STL [R1+0xda0], R0 ;  /* 0x000da00001007387 */ /* 0x0003e80000100800 */
[----:B------:R2:W-:Y:S01]  /*a800*/  STL [R1+0xd9c], R28 ;  /* 0x000d9c1c01007387 */ /* 0x0005e20000100800 */
[----:B-1----:R-:W-:-:S03]  /*a810*/  IMAD.SHL.U32 R0, R172, 0x20, RZ ;  /* 0x00000020ac007824 */ /* 0x002fc600078e00ff */
[----:B------:R-:W-:Y:S01]  /*a820*/  STL [R1+0x9a0], RZ ;  /* 0x0009a0ff01007387 */ /* 0x000fe20000100800 */
[----:B--2---:R-:W-:-:S03]  /*a830*/  IMAD.MOV.U32 R28, RZ, RZ, -0x1 ;  /* 0xffffffffff1c7424 */ /* 0x004fc600078e00ff */
[----:B------:R-:W-:Y:S04]  /*a840*/  STL [R1+0xdd0], R0 ;  /* 0x000dd00001007387 */ /* 0x000fe80000100800 */
[----:B------:R-:W-:Y:S04]  /*a850*/  STL [R1+0x990], R29 ;  /* 0x0009901d01007387 */ /* 0x000fe80000100800 */
[----:B------:R-:W-:Y:S04]  /*a860*/  STL [R1+0x994], R28 ;  /* 0x0009941c01007387 */ /* 0x000fe80000100800 */
[----:B------:R-:W-:Y:S04]  /*a870*/  STL [R1+0x370], RZ ;  /* 0x000370ff01007387 */ /* 0x000fe80000100800 */
        /* <DEDUP_REMOVED lines=131> */
[----:B------:R-:W-:Y:S04]  /*b0b0*/  STL [R1], RZ ;  /* 0x000000ff01007387 */ /* 0x000fe80000100800 */
        /* <DEDUP_REMOVED lines=179> */
[----:B------:R-:W2:Y:S04]  /*bbf0*/  LDL R243, [R1+0xba8] ;  /* 0x000ba80001f37983 */ /* 0x000ea80000100800 */
[----:B------:R-:W3:Y:S01]  /*bc00*/  LDL R241, [R1+0xba4] ;  /* 0x000ba40001f17983 */ /* 0x000ee20000100800 */
[----:B------:R-:W-:-:S02]  /*bc10*/  IADD3 R118, P6, R175, R116, RZ ;  /* 0x00000074af767210 */ /* 0x000fc40007fde0ff */
[----:B------:R-:W-:Y:S01]  /*bc20*/  IADD3 R175, P5, R174, R175, RZ ;  /* 0x000000afaeaf7210 */ /* 0x000fe20007fbe0ff */
[----:B------:R-:W-:Y:S04]  /*bc30*/  STL [R1+0x3a0], RZ ;  /* 0x0003a0ff01007387 */ /* 0x000fe80000100800 */
[----:B------:R-:W-:Y:S04]  /*bc40*/  STL [R1+0x3a4], RZ ;  /* 0x0003a4ff01007387 */ /* 0x000fe80000100800 */
[----:B------:R-:W-:Y:S04]  /*bc50*/  STL [R1+0x3a8], RZ ;  /* 0x0003a8ff01007387 */ /* 0x000fe80000100800 */
[----:B------:R-:W-:Y:S04]  /*bc60*/  STL [R1+0x3ac], RZ ;  /* 0x0003acff01007387 */ /* 0x000fe80000100800 */
[----:B------:R1:W-:Y:S04]  /*bc70*/  STL [R1+0xdb8], R118 ;  /* 0x000db87601007387 */ /* 0x0003e80000100800 */
[----:B-1----:R-:W4:Y:S04]  /*bc80*/  LDL.LU R118, [R1+0xe00] ;  /* 0x000e000001767983 */ /* 0x002f280000300800 */
[----:B------:R1:W-:Y:S02]  /*bc90*/  STL [R1+0xdb0], R175 ;  /* 0x000db0af01007387 */ /* 0x0003e40000100800 */
[----:B-1----:R-:W-:-:S02]  /*bca0*/  IADD3 R175, P2, R117, R116, RZ ;  /* 0x0000007475af7210 */ /* 0x002fc40007f5e0ff */
[----:B------:R-:W-:-:S03]  /*bcb0*/  IADD3 R117, P4, R117, R174, RZ ;  /* 0x000000ae75757210 */ /* 0x000fc60007f9e0ff */
[----:B------:R1:W-:Y:S04]  /*bcc0*/  STL [R1+0xdac], R175 ;  /* 0x000dacaf01007387 */ /* 0x0003e80000100800 */
[----:B------:R2:W-:Y:S01]  /*bcd0*/  STL [R1+0xda8], R117 ;  /* 0x000da87501007387 */ /* 0x0005e20000100800 */
[----:B-1----:R-:W-:Y:S02]  /*bce0*/  IMAD.SHL.U32 R175, R43, 0x4, RZ ;  /* 0x000000042baf7824 */ /* 0x002fe400078e00ff */
[----:B------:R-:W-:Y:S02]  /*bcf0*/  IMAD.MOV.U32 R43, RZ, RZ, c[0x0][0x188] ;  /* 0x00006200ff2b7624 */ /* 0x000fe400078e00ff */
[----:B--2---:R-:W-:Y:S01]  /*bd00*/  IMAD.X R117, R5, 0x1, R243, P6 ;  /* 0x0000000105757824 */ /* 0x004fe200030e06f3 */
[----:B------:R-:W-:Y:S01]  /*bd10*/  IADD3 R175, P6, R175, R116, RZ ;  /* 0x00000074afaf7210 */ /* 0x000fe20007fde0ff */
[----:B---3--:R-:W-:-:S03]  /*bd20*/  IMAD.X R5, R241, 0x1, R5, P5 ;  /* 0x00000001f1057824 */ /* 0x008fc600028e0605 */
[----:B------:R1:W-:Y:S04]  /*bd30*/  STL [R1+0xdb4], R117 ;  /* 0x000db47501007387 */ /* 0x0003e80000100800 */
[----:B-1----:R-:W2:Y:S04]  /*bd40*/  LDL.LU R117, [R1+0xdfc] ;  /* 0x000dfc0001757983 */ /* 0x002ea80000300800 */
[----:B------:R-:W-:Y:S04]  /*bd50*/  STL [R1+0xda4], R175 ;  /* 0x000da4af01007387 */ /* 0x000fe80000100800 */
[----:B------:R1:W-:Y:S02]  /*bd60*/  STL [R1+0xd98], R5 ;  /* 0x000d980501007387 */ /* 0x0003e40000100800 */
[----:B-1----:R-:W-:-:S04]  /*bd70*/  IMAD.MOV.U32 R5, RZ, RZ, c[0x0][0x188] ;  /* 0x00006200ff057624 */ /* 0x002fc800078e00ff */
[----:B------:R-:W-:-:S04]  /*bd80*/  IMAD R5, R5, 0x1d, RZ ;  /* 0x0000001d05057824 */ /* 0x000fc800078e02ff */
[----:B------:R-:W-:Y:S02]  /*bd90*/  IMAD.SHL.U32 R5, R5, 0x4, RZ ;  /* 0x0000000405057824 */ /* 0x000fe400078e00ff */
[----:B------:R-:W-:-:S03]  /*bda0*/  IMAD R175, R43, 0x1c, RZ ;  /* 0x0000001c2baf7824 */ /* 0x000fc600078e02ff */
[----:B------:R-:W-:Y:S01]  /*bdb0*/  IADD3 R5, P5, R5, R174, RZ ;  /* 0x000000ae05057210 */ /* 0x000fe20007fbe0ff */
[----:B------:R-:W-:-:S04]  /*bdc0*/  IMAD.SHL.U32 R175, R175, 0x4, RZ ;  /* 0x00000004afaf7824 */ /* 0x000fc800078e00ff */
[----:B------:R1:W-:Y:S02]  /*bdd0*/  STL [R1+0xd90], R5 ;  /* 0x000d900501007387 */ /* 0x0003e40000100800 */
[----:B-1----:R-:W-:Y:S02]  /*bde0*/  IMAD R5, R43, 0x1b, RZ ;  /* 0x0000001b2b057824 */ /* 0x002fe400078e02ff */
[C---:B------:R-:W-:Y:S01]  /*bdf0*/  IMAD.X R43, R6.reuse, 0x1, R243, P2 ;  /* 0x00000001062b7824 */ /* 0x040fe200010e06f3 */
[----:B------:R-:W-:Y:S01]  /*be00*/  IADD3 R175, P2, R175, R116, RZ ;  /* 0x00000074afaf7210 */ /* 0x000fe20007f5e0ff */
[----:B------:R-:W-:-:S03]  /*be10*/  IMAD.X R6, R6, 0x1, R241, P4 ;  /* 0x0000000106067824 */ /* 0x000fc600020e06f1 */
[----:B------:R1:W-:Y:S04]  /*be20*/  STL [R1+0xd94], R43 ;  /* 0x000d942b01007387 */ /* 0x0003e80000100800 */
[----:B-1----:R-:W3:Y:S04]  /*be30*/  LDL.LU R43, [R1+0xdf8] ;  /* 0x000df800012b7983 */ /* 0x002ee80000300800 */
[----:B------:R-:W-:Y:S04]  /*be40*/  STL [R1+0xd8c], R175 ;  /* 0x000d8caf01007387 */ /* 0x000fe80000100800 */
[----:B------:R1:W-:Y:S02]  /*be50*/  STL [R1+0xd88], R6 ;  /* 0x000d880601007387 */ /* 0x0003e40000100800 */
[----:B-1----:R-:W-:-:S04]  /*be60*/  IMAD.MOV.U32 R6, RZ, RZ, c[0x0][0x188] ;  /* 0x00006200ff067624 */ /* 0x002fc800078e00ff */
[----:B------:R-:W-:-:S04]  /*be70*/  IMAD R6, R6, 0x1c, RZ ;  /* 0x0000001c06067824 */ /* 0x000fc800078e02ff */
[----:B------:R-:W-:Y:S02]  /*be80*/  IMAD.SHL.U32 R6, R6, 0x4, RZ ;  /* 0x0000000406067824 */ /* 0x000fe400078e00ff */
[----:B------:R-:W-:-:S03]  /*be90*/  IMAD.MOV.U32 R175, RZ, RZ, c[0x0][0x188] ;  /* 0x00006200ffaf7624 */ /* 0x000fc600078e00ff */
[----:B------:R-:W-:Y:S01]  /*bea0*/  IADD3 R6, P4, R6, R174, RZ ;  /* 0x000000ae06067210 */ /* 0x000fe20007f9e0ff */
[----:B------:R-:W-:-:S04]  /*beb0*/  IMAD.SHL.U32 R5, R5, 0x4, RZ ;  /* 0x0000000405057824 */ /* 0x000fc800078e00ff */
[----:B------:R1:W-:Y:S02]  /*bec0*/  STL [R1+0xd80], R6 ;  /* 0x000d800601007387 */ /* 0x0003e40000100800 */
[----:B-1----:R-:W-:Y:S02]  /*bed0*/  IMAD R6, R175, 0x1a, RZ ;  /* 0x0000001aaf067824 */ /* 0x002fe400078e02ff */
[C---:B------:R-:W-:Y:S02]  /*bee0*/  IMAD.X R175, R7.reuse, 0x1, R243, P6 ;  /* 0x0000000107af7824 */ /* 0x040fe400030e06f3 */
[----:B------:R-:W-:-:S03]  /*bef0*/  IMAD.X R7, R7, 0x1, R241, P5 ;  /* 0x0000000107077824 */ /* 0x000fc600028e06f1 */
[----:B------:R1:W-:Y:S01]  /*bf00*/  STL [R1+0xd84], R175 ;  /* 0x000d84af01007387 */ /* 0x0003e20000100800 */
[----:B------:R-:W-:Y:S01]  /*bf10*/  IMAD.SHL.U32 R6, R6, 0x4, RZ ;  /* 0x0000000406067824 */ /* 0x000fe200078e00ff */
[----:B-1----:R-:W-:-:S05]  /*bf20*/  IADD3 R175, P6, R5, R116, RZ ;  /* 0x0000007405af7210 */ /* 0x002fca0007fde0ff */
[----:B------:R1:W-:Y:S04]  /*bf30*/  STL [R1+0xd7c], R175 ;  /* 0x000d7caf01007387 */ /* 0x0003e80000100800 */
[----:B------:R4:W-:Y:S01]  /*bf40*/  STL [R1+0xd78], R7 ;  /* 0x000d780701007387 */ /* 0x0009e20000100800 */
[----:B-1----:R-:W-:Y:S01]  /*bf50*/  IMAD.MOV.U32 R175, RZ, RZ, c[0x0][0x188] ;  /* 0x00006200ffaf7624 */ /* 0x002fe200078e00ff */
[----:B----4-:R-:W-:-:S03]  /*bf60*/  IADD3 R7, P5, R5, R174, RZ ;  /* 0x000000ae05077210 */ /* 0x010fc60007fbe0ff */
[----:B------:R-:W-:Y:S02]  /*bf70*/  IMAD R5, R175, 0x19, RZ ;  /* 0x00000019af057824 */ /* 0x000fe400078e02ff */
[C---:B------:R-:W-:Y:S01]  /*bf80*/  IMAD.X R175, R8.reuse, 0x1, R243, P2 ;  /* 0x0000000108af7824 */ /* 0x040fe200010e06f3 */
[----:B------:R1:W-:Y:S01]  /*bf90*/  STL [R1+0xd70], R7 ;  /* 0x000d700701007387 */ /* 0x0003e20000100800 */
[----:B------:R-:W-:-:S03]  /*bfa0*/  IMAD.X R8, R8, 0x1, R241, P4 ;  /* 0x0000000108087824 */ /* 0x000fc600020e06f1 */
[----:B------:R4:W-:Y:S01]  /*bfb0*/  STL [R1+0xd74], R175 ;  /* 0x000d74af01007387 */ /* 0x0009e20000100800 */
[----:B-1----:R-:W-:Y:S01]  /*bfc0*/  IADD3 R7, P2, R6, R116, RZ ;  /* 0x0000007406077210 */ /* 0x002fe20007f5e0ff */
[----:B------:R-:W-:-:S04]  /*bfd0*/  IMAD.SHL.U32 R5, R5, 0x4, RZ ;  /* 0x0000000405057824 */ /* 0x000fc800078e00ff */
[----:B------:R1:W-:Y:S01]  /*bfe0*/  STL [R1+0xd6c], R7 ;  /* 0x000d6c0701007387 */ /* 0x0003e20000100800 */
[----:B----4-:R-:W-:-:S03]  /*bff0*/  IMAD.MOV.U32 R175, RZ, RZ, c[0x0][0x188] ;  /* 0x00006200ffaf7624 */ /* 0x010fc600078e00ff */
[----:B------:R4:W-:Y:S01]  /*c000*/  STL [R1+0xd60], R8 ;  /* 0x000d600801007387 */ /* 0x0009e20000100800 */
[----:B-1----:R-:W-:Y:S01]  /*c010*/  IADD3 R7, P4, R6, R174, RZ ;  /* 0x000000ae06077210 */ /* 0x002fe20007f9e0ff */
[----:B----4-:R-:W-:-:S04]  /*c020*/  IMAD.X R8, R9, 0x1, R243, P6 ;  /* 0x0000000109087824 */ /* 0x010fc800030e06f3 */
[----:B------:R1:W-:Y:S01]  /*c030*/  STL [R1+0xd50], R7 ;  /* 0x000d500701007387 */ /* 0x0003e20000100800 */
[----:B------:R-:W-:-:S03]  /*c040*/  IMAD R6, R175, 0x18, RZ ;  /* 0x00000018af067824 */ /* 0x000fc600078e02ff */
[----:B------:R4:W-:Y:S01]  /*c050*/  STL [R1+0xd5c], R8 ;  /* 0x000d5c0801007387 */ /* 0x0009e20000100800 */
[----:B-1----:R-:W-:Y:S01]  /*c060*/  IADD3 R7, P6, R5, R116, RZ ;  /* 0x0000007405077210 */ /* 0x002fe20007fde0ff */
[----:B----4-:R-:W-:-:S04]  /*c070*/  IMAD.X R8, R9, 0x1, R241, P5 ;  /* 0x0000000109087824 */ /* 0x010fc800028e06f1 */
[----:B------:R1:W-:Y:S01]  /*c080*/  STL [R1+0xd48], R7 ;  /* 0x000d480701007387 */ /* 0x0003e20000100800 */
[----:B------:R-:W-:-:S03]  /*c090*/  IMAD.SHL.U32 R6, R6, 0x4, RZ ;  /* 0x0000000406067824 */ /* 0x000fc600078e00ff */
        /* <DEDUP_REMOVED lines=189> */
[----:B------:R-:W-:Y:S02]  /*cc70*/  IMAD R41, R41, 0x6, RZ ;  /* 0x0000000629297824 */ /* 0x000fe400078e02ff */
[----:B------:R-:W-:Y:S01]  /*cc80*/  IMAD.SHL.U32 R5, R5, 0x4, RZ ;  /* 0x0000000405057824 */ /* 0x000fe200078e00ff */
[----:B------:R4:W-:Y:S01]  /*cc90*/  STL [R1+0xc2c], R8 ;  /* 0x000c2c0801007387 */ /* 0x0009e20000100800 */
[----:B-1----:R-:W-:Y:S01]  /*cca0*/  IADD3 R7, P4, R6, R174, RZ ;  /* 0x000000ae06077210 */ /* 0x002fe20007f9e0ff */
[----:B----4-:R-:W-:-:S04]  /*ccb0*/  IMAD.X R8, R37, 0x1, R243, P6 ;  /* 0x0000000125087824 */ /* 0x010fc800030e06f3 */
[----:B------:R1:W-:Y:S01]  /*ccc0*/  STL [R1+0xc10], R7 ;  /* 0x000c100701007387 */ /* 0x0003e20000100800 */
[----:B------:R-:W-:Y:S01]  /*ccd0*/  SHF.R.S32.HI R38, RZ, 0x1f, R41 ;  /* 0x0000001fff267819 */ /* 0x000fe20000011429 */
[----:B------:R-:W-:Y:S02]  /*cce0*/  IMAD.SHL.U32 R6, R175, 0x4, RZ ;  /* 0x00000004af067824 */ /* 0x000fe400078e00ff */
[----:B------:R4:W-:Y:S01]  /*ccf0*/  STL [R1+0xc24], R8 ;  /* 0x000c240801007387 */ /* 0x0009e20000100800 */
[----:B------:R-:W-:Y:S02]  /*cd00*/  SHF.L.U64.HI R38, R41, 0x2, R38 ;  /* 0x0000000229267819 */ /* 0x000fe40000010226 */
[----:B-1----:R-:W-:Y:S01]  /*cd10*/  IADD3 R7, P6, R5, R116, RZ ;  /* 0x0000007405077210 */ /* 0x002fe20007fde0ff */
[----:B----4-:R-:W-:-:S04]  /*cd20*/  IMAD.X R8, R37, 0x1, R241, P5 ;  /* 0x0000000125087824 */ /* 0x010fc800028e06f1 */
[----:B------:R1:W-:Y:S01]  /*cd30*/  STL [R1+0xc08], R7 ;  /* 0x000c080701007387 */ /* 0x0003e20000100800 */
[----:B------:R-:W-:Y:S01]  /*cd40*/  IMAD.SHL.U32 R6, R6, 0x4, RZ ;  /* 0x0000000406067824 */ /* 0x000fe200078e00ff */
[----:B------:R-:W-:Y:S02]  /*cd50*/  SHF.R.S32.HI R39, RZ, 0x1f, R42 ;  /* 0x0000001fff277819 */ /* 0x000fe4000001142a */
[----:B------:R4:W-:Y:S01]  /*cd60*/  STL [R1+0xc1c], R8 ;  /* 0x000c1c0801007387 */ /* 0x0009e20000100800 */
[----:B-1----:R-:W-:Y:S01]  /*cd70*/  IADD3 R7, P5, R5, R174, RZ ;  /* 0x000000ae05077210 */ /* 0x002fe20007fbe0ff */
[----:B------:R-:W-:Y:S02]  /*cd80*/  IMAD R5, R175, 0x3, RZ ;  /* 0x00000003af057824 */ /* 0x000fe400078e02ff */
[----:B----4-:R-:W-:Y:S02]  /*cd90*/  IMAD.X R8, R38, 0x1, R243, P2 ;  /* 0x0000000126087824 */ /* 0x010fe400010e06f3 */
[----:B------:R1:W-:Y:S01]  /*cda0*/  STL [R1+0xc00], R7 ;  /* 0x000c000701007387 */ /* 0x0003e20000100800 */
[----:B------:R-:W-:Y:S01]  /*cdb0*/  SHF.L.U64.HI R39, R42, 0x2, R39 ;  /* 0x000000022a277819 */ /* 0x000fe20000010227 */
[----:B------:R-:W-:-:S02]  /*cdc0*/  IMAD.SHL.U32 R5, R5, 0x4, RZ ;  /* 0x0000000405057824 */ /* 0x000fc400078e00ff */
[----:B------:R4:W-:Y:S01]  /*cdd0*/  STL [R1+0xc14], R8 ;  /* 0x000c140801007387 */ /* 0x0009e20000100800 */
[----:B-1----:R-:W-:Y:S01]  /*cde0*/  IADD3 R7, P2, R6, R116, RZ ;  /* 0x0000007406077210 */ /* 0x002fe20007f5e0ff */
[----:B----4-:R-:W-:-:S04]  /*cdf0*/  IMAD.X R8, R38, 0x1, R241, P4 ;  /* 0x0000000126087824 */ /* 0x010fc800020e06f1 */
[----:B------:R1:W-:Y:S01]  /*ce00*/  STL [R1+0xbf8], R7 ;  /* 0x000bf80701007387 */ /* 0x0003e20000100800 */
[----:B------:R-:W-:-:S03]  /*ce10*/  SHF.R.S32.HI R40, RZ, 0x1f, R162 ;  /* 0x0000001fff287819 */ /* 0x000fc600000114a2 */
[----:B------:R4:W-:Y:S01]  /*ce20*/  STL [R1+0xc0c], R8 ;  /* 0x000c0c0801007387 */ /* 0x0009e20000100800 */
[----:B------:R-:W-:Y:S02]  /*ce30*/  SHF.L.U64.HI R40, R162, 0x2, R40 ;  /* 0x00000002a2287819 */ /* 0x000fe40000010228 */
[----:B-1----:R-:W-:Y:S01]  /*ce40*/  IADD3 R7, P4, R6, R174, RZ ;  /* 0x000000ae06077210 */ /* 0x002fe20007f9e0ff */
[----:B------:R-:W-:Y:S01]  /*ce50*/  IMAD.X R6, R39, 0x1, R243, P6 ;  /* 0x0000000127067824 */ /* 0x000fe200030e06f3 */
[----:B----4-:R-:W-:-:S03]  /*ce60*/  IADD3 R8, P6, R5, R116, RZ ;  /* 0x0000007405087210 */ /* 0x010fc60007fde0ff */
[----:B------:R1:W-:Y:S01]  /*ce70*/  STL [R1+0xbf0], R7 ;  /* 0x000bf00701007387 */ /* 0x0003e20000100800 */
[----:B------:R-:W-:-:S03]  /*ce80*/  IMAD.SHL.U32 R175, R175, 0x2, RZ ;  /* 0x00000002afaf7824 */ /* 0x000fc600078e00ff */
[----:B------:R4:W-:Y:S04]  /*ce90*/  STL [R1+0xc04], R6 ;  /* 0x000c040601007387 */ /* 0x0009e80000100800 */
[----:B------:R2:W-:Y:S01]  /*cea0*/  STL [R1+0xbe8], R8 ;  /* 0x000be80801007387 */ /* 0x0005e20000100800 */
[----:B-1----:R-:W-:Y:S02]  /*ceb0*/  IMAD.SHL.U32 R7, R175, 0x4, RZ ;  /* 0x00000004af077824 */ /* 0x002fe400078e00ff */
[----:B----4-:R-:W-:Y:S01]  /*cec0*/  IMAD.X R6, R39, 0x1, R241, P5 ;  /* 0x0000000127067824 */ /* 0x010fe200028e06f1 */
[----:B------:R-:W-:Y:S01]  /*ced0*/  IADD3 R5, P5, R5, R174, RZ ;  /* 0x000000ae05057210 */ /* 0x000fe20007fbe0ff */
[----:B--2---:R-:W-:-:S03]  /*cee0*/  IMAD.X R8, R40, 0x1, R243, P2 ;  /* 0x0000000128087824 */ /* 0x004fc600010e06f3 */
[----:B------:R-:W-:Y:S04]  /*cef0*/  STL [R1+0xbfc], R6 ;  /* 0x000bfc0601007387 */ /* 0x000fe80000100800 */
[----:B------:R-:W-:Y:S04]  /*cf00*/  STL [R1+0xbe0], R5 ;  /* 0x000be00501007387 */ /* 0x000fe80000100800 */
[----:B------:R1:W-:Y:S02]  /*cf10*/  STL [R1+0xbf4], R8 ;  /* 0x000bf40801007387 */ /* 0x0003e40000100800 */
[----:B-1----:R-:W-:-:S02]  /*cf20*/  IADD3 R8, P2, R7, R116, RZ ;  /* 0x0000007407087210 */ /* 0x002fc40007f5e0ff */
[----:B------:R-:W2:Y:S01]  /*cf30*/  LDL.LU R116, [R1+0xdf4] ;  /* 0x000df40001747983 */ /* 0x000ea20000300800 */
[----:B------:R-:W-:Y:S01]  /*cf40*/  IMAD.MOV.U32 R175, RZ, RZ, c[0x0][0x188] ;  /* 0x00006200ffaf7624 */ /* 0x000fe200078e00ff */
[----:B------:R-:W-:Y:S01]  /*cf50*/  SHF.R.S32.HI R41, RZ, 0x1f, R160 ;  /* 0x0000001fff297819 */ /* 0x000fe200000114a0 */
[----:B------:R-:W-:Y:S02]  /*cf60*/  IMAD.SHL.U32 R163, R163, 0x20, RZ ;  /* 0x00000020a3a37824 */ /* 0x000fe400078e00ff */
[C---:B------:R-:W-:Y:S01]  /*cf70*/  IMAD.SHL.U32 R5, R175.reuse, 0x20, RZ ;  /* 0x00000020af057824 */ /* 0x040fe200078e00ff */
[----:B------:R-:W-:Y:S01]  /*cf80*/  SHF.L.U64.HI R41, R160, 0x2, R41 ;  /* 0x00000002a0297819 */ /* 0x000fe20000010229 */
[----:B------:R-:W-:Y:S01]  /*cf90*/  IMAD.SHL.U32 R175, R175, 0x20, RZ ;  /* 0x00000020afaf7824 */ /* 0x000fe200078e00ff */
[----:B------:R-:W-:Y:S02]  /*cfa0*/  LEA R4, P1, R163, c[0x0][0x160], 0x3 ;  /* 0x00005800a3047a11 */ /* 0x000fe400078218ff */
[----:B------:R-:W-:Y:S01]  /*cfb0*/  SHF.R.S32.HI R5, RZ, 0x1f, R5 ;  /* 0x0000001fff057819 */ /* 0x000fe20000011405 */
[----:B------:R1:W-:Y:S01]  /*cfc0*/  STL [R1+0xbd8], R8 ;  /* 0x000bd80801007387 */ /* 0x0003e20000100800 */
[----:B------:R-:W-:Y:S01]  /*cfd0*/  IMAD.X R9, R40, 0x1, R241, P4 ;  /* 0x0000000128097824 */ /* 0x000fe200020e06f1 */
[----:B------:R-:W-:-:S02]  /*cfe0*/  SHF.R.S32.HI R42, RZ, 0x1f, R161 ;  /* 0x0000001fff2a7819 */ /* 0x000fc400000114a1 */
[----:B-1----:R-:W-:Y:S02]  /*cff0*/  IADD3 R8, P4, R7, R174, RZ ;  /* 0x000000ae07087210 */ /* 0x002fe40007f9e0ff */
[----:B------:R-:W-:Y:S01]  /*d000*/  SHF.L.U64.HI R7, R175, 0x2, R5 ;  /* 0x00000002af077819 */ /* 0x000fe20000010205 */
[----:B------:R-:W-:Y:S01]  /*d010*/  IMAD.X R7, R41, 0x1, R243, P6 ;  /* 0x0000000129077824 */ /* 0x000fe200030e06f3 */
[----:B------:R-:W4:Y:S01]  /*d020*/  LDL.LU R174, [R1+0xdf0] ;  /* 0x000df00001ae7983 */ /* 0x000f220000300800 */
[----:B------:R-:W-:-:S03]  /*d030*/  LEA.HI.X R5, R175, c[0x0][0x164], R5, 0x3, P1 ;  /* 0x00005900af057a11 */ /* 0x000fc600008f1c05 */
[----:B------:R1:W-:Y:S01]  /*d040*/  STL [R1+0xbec], R9 ;  /* 0x000bec0901007387 */ /* 0x0003e20000100800 */
[----:B------:R-:W-:-:S03]  /*d050*/  SHF.L.U64.HI R42, R161, 0x2, R42 ;  /* 0x00000002a12a7819 */ /* 0x000fc6000001022a */
[----:B------:R-:W-:Y:S04]  /*d060*/  STL [R1+0xbd0], R8 ;  /* 0x000bd00801007387 */ /* 0x000fe80000100800 */
[----:B------:R3:W-:Y:S01]  /*d070*/  STL [R1+0xbe4], R7 ;  /* 0x000be40701007387 */ /* 0x0007e20000100800 */
[----:B-1----:R-:W-:Y:S02]  /*d080*/  IMAD.X R9, R41, 0x1, R241, P5 ;  /* 0x0000000129097824 */ /* 0x002fe400028e06f1 */
[----:B---3--:R-:W-:-:S05]  /*d090*/  IMAD.MOV.U32 R7, RZ, RZ, c[0x0][0x188] ;  /* 0x00006200ff077624 */ /* 0x008fca00078e00ff */
[----:B------:R-:W-:-:S04]  /*d0a0*/  SHF.R.S32.HI R175, RZ, 0x1f, R7 ;  /* 0x0000001fffaf7819 */ /* 0x000fc80000011407 */
[----:B------:R-:W-:Y:S02]  /*d0b0*/  SHF.L.U64.HI R175, R7, 0x2, R175 ;  /* 0x0000000207af7819 */ /* 0x000fe400000102af */
[----:B--2---:R-:W-:-:S05]  /*d0c0*/  IADD3 R10, P1, R116, c[0x0][0x168], RZ ;  /* 0x00005a00740a7a10 */ /* 0x004fca0007f3e0ff */
[----:B------:R1:W-:Y:S04]  /*d0d0*/  STL [R1+0x9a8], R10 ;  /* 0x0009a80a01007387 */ /* 0x0003e80000100800 */
[----:B------:R2:W-:Y:S01]  /*d0e0*/  STL [R1+0xbdc], R9 ;  /* 0x000bdc0901007387 */ /* 0x0005e20000100800 */
[----:B-1----:R-:W-:Y:S01]  /*d0f0*/  IADD3 R10, P5, R117, c[0x0][0x168], RZ ;  /* 0x00005a00750a7a10 */ /* 0x002fe20007fbe0ff */
[----:B--2---:R-:W-:-:S04]  /*d100*/  IMAD.X R9, R42, 0x1, R243, P2 ;  /* 0x000000012a097824 */ /* 0x004fc800010e06f3 */
[----:B------:R1:W-:Y:S04]  /*d110*/  STL [R1+0x9b0], R10 ;  /* 0x0009b00a01007387 */ /* 0x0003e80000100800 */
[----:B------:R2:W-:Y:S01]  /*d120*/  STL [R1+0xbd4], R9 ;  /* 0x000bd40901007387 */ /* 0x0005e20000100800 */
[----:B-1----:R-:W-:Y:S01]  /*d130*/  IADD3 R10, P2, R118, c[0x0][0x168], RZ ;  /* 0x00005a00760a7a10 */ /* 0x002fe20007f5e0ff */
[----:B--2---:R-:W-:-:S04]  /*d140*/  IMAD.X R9, R42, 0x1, R241, P4 ;  /* 0x000000012a097824 */ /* 0x004fc800020e06f1 */
[----:B------:R1:W-:Y:S01]  /*d150*/  STL [R1+0x9b8], R10 ;  /* 0x0009b80a01007387 */ /* 0x0003e20000100800 */
[----:B------:R-:W-:-:S03]  /*d160*/  IADD3 R7, P4, R119, c[0x0][0x168], RZ ;  /* 0x00005a0077077a10 */ /* 0x000fc60007f9e0ff */
[----:B------:R-:W-:Y:S01]  /*d170*/  STL [R1+0xbcc], R9 ;  /* 0x000bcc0901007387 */ /* 0x000fe20000100800 */
[----:B-1----:R-:W-:-:S03]  /*d180*/  IMAD.X R10, R175, 0x1, R243, P0 ;  /* 0x00000001af0a7824 */ /* 0x002fc600000e06f3 */
[----:B------:R-:W2:Y:S04]  /*d190*/  LDL.LU R243, [R1+0xdec] ;  /* 0x000dec0001f37983 */ /* 0x000ea80000300800 */
[----:B------:R1:W-:Y:S04]  /*d1a0*/  STL [R1+0x9c0], R7 ;  /* 0x0009c00701007387 */ /* 0x0003e80000100800 */
[----:B------:R3:W-:Y:S01]  /*d1b0*/  STL [R1+0xbc8], R10 ;  /* 0x000bc80a01007387 */ /* 0x0007e20000100800 */
[----:B-1----:R-:W-:-:S03]  /*d1c0*/  IMAD.X R7, R175, 0x1, R241, P3 ;  /* 0x00000001af077824 */ /* 0x002fc600018e06f1 */
[----:B------:R-:W2:Y:S01]  /*d1d0*/  LDL.LU R241, [R1+0xde8] ;  /* 0x000de80001f17983 */ /* 0x000ea20000300800 */
[----:B------:R-:W-:Y:S02]  /*d1e0*/  IADD3 R9, P0, R157, c[0x0][0x168], RZ ;  /* 0x00005a009d097a10 */ /* 0x000fe40007f1e0ff */
[----:B---3--:R-:W-:-:S03]  /*d1f0*/  IADD3 R10, P3, R156, c[0x0][0x168], RZ ;  /* 0x00005a009c0a7a10 */ /* 0x008fc60007f7e0ff */
[----:B------:R4:W-:Y:S04]  /*d200*/  STL [R1+0x9c8], R9 ;  /* 0x0009c80901007387 */ /* 0x0009e80000100800 */
[----:B------:R1:W-:Y:S01]  /*d210*/  STL [R1+0xbc4], R7 ;  /* 0x000bc40701007387 */ /* 0x0003e20000100800 */
[----:B----4-:R-:W-:-:S03]  /*d220*/  IADD3.X R9, R174, c[0x0][0x16c], RZ, P1, !PT ;  /* 0x00005b00ae097a10 */ /* 0x010fc60000ffe4ff */
[----:B------:R-:W-:Y:S01]  /*d230*/  STL [R1+0x9d0], R10 ;  /* 0x0009d00a01007387 */ /* 0x000fe20000100800 */
[----:B-1----:R-:W-:-:S03]  /*d240*/  IADD3 R7, P1, R158, c[0x0][0x168], RZ ;  /* 0x00005a009e077a10 */ /* 0x002fc60007f3e0ff */
[----:B------:R-:W-:Y:S04]  /*d250*/  STL [R1+0x9a4], R9 ;  /* 0x0009a40901007387 */ /* 0x000fe80000100800 */
[----:B------:R1:W-:Y:S02]  /*d260*/  STL [R1+0x9d8], R7 ;  /* 0x0009d80701007387 */ /* 0x0003e40000100800 */
[----:B-1----:R-:W-:Y:S02]  /*d270*/  IADD3.X R7, R242, c[0x0][0x16c], RZ, P2, !PT ;  /* 0x00005b00f2077a10 */ /* 0x002fe400017fe4ff */
[----:B--2---:R-:W-:Y:S02]  /*d280*/  IADD3.X R10, R243, c[0x0][0x16c], RZ, P5, !PT ;  /* 0x00005b00f30a7a10 */ /* 0x004fe40002ffe4ff */
[----:B------:R-:W-:-:S03]  /*d290*/  IADD3 R9, P5, R159, c[0x0][0x168], RZ ;  /* 0x00005a009f097a10 */ /* 0x000fc60007fbe0ff */
[----:B------:R1:W-:Y:S04]  /*d2a0*/  STL [R1+0x9ac], R10 ;  /* 0x0009ac0a01007387 */ /* 0x0003e80000100800 */
[----:B------:R2:W-:Y:S01]  /*d2b0*/  STL [R1+0x9e0], R9 ;  /* 0x0009e00901007387 */ /* 0x0005e20000100800 */
[----:B-1----:R-:W-:-:S03]  /*d2c0*/  IADD3 R10, P2, R184, c[0x0][0x168], RZ ;  /* 0x00005a00b80a7a10 */ /* 0x002fc60007f5e0ff */
[----:B------:R1:W-:Y:S01]  /*d2d0*/  STL [R1+0x9b4], R7 ;  /* 0x0009b40701007387 */ /* 0x0003e20000100800 */
[----:B--2---:R-:W-:-:S03]  /*d2e0*/  IADD3.X R9, R241, c[0x0][0x16c], RZ, P4, !PT ;  /* 0x00005b00f1097a10 */ /* 0x004fc600027fe4ff */
[----:B------:R2:W-:Y:S04]  /*d2f0*/  STL [R1+0x9e8], R10 ;  /* 0x0009e80a01007387 */ /* 0x0005e80000100800 */
[----:B------:R3:W-:Y:S01]  /*d300*/  STL [R1+0x9bc], R9 ;  /* 0x0009bc0901007387 */ /* 0x0007e20000100800 */
[----:B-1----:R-:W-:Y:S02]  /*d310*/  IADD3 R7, P4, R173, c[0x0][0x168], RZ ;  /* 0x00005a00ad077a10 */ /* 0x002fe40007f9e0ff */
[----:B--2---:R-:W-:-:S03]  /*d320*/  IADD3.X R10, R240, c[0x0][0x16c], RZ, P0, !PT ;  /* 0x00005b00f00a7a10 */ /* 0x004fc600007fe4ff */
[----:B------:R1:W-:Y:S01]  /*d330*/  STL [R1+0x9f0], R7 ;  /* 0x0009f00701007387 */ /* 0x0003e20000100800 */
[----:B---3--:R-:W-:-:S03]  /*d340*/  IADD3 R9, P0, R185, c[0x0][0x168], RZ ;  /* 0x00005a00b9097a10 */ /* 0x008fc60007f1e0ff */
[----:B------:R2:W-:Y:S04]  /*d350*/  STL [R1+0x9c4], R10 ;  /* 0x0009c40a01007387 */ /* 0x0005e80000100800 */
[----:B------:R3:W-:Y:S01]  /*d360*/  STL [R1+0x9f8], R9 ;  /* 0x0009f80901007387 */ /* 0x0007e20000100800 */
[----:B-1----:R-:W-:Y:S02]  /*d370*/  IADD3.X R7, R239, c[0x0][0x16c], RZ, P3, !PT ;  /* 0x00005b00ef077a10 */ /* 0x002fe40001ffe4ff */
[----:B--2---:R-:W-:-:S03]  /*d380*/  IADD3 R10, P3, R186, c[0x0][0x168], RZ ;  /* 0x00005a00ba0a7a10 */ /* 0x004fc60007f7e0ff */
[----:B------:R1:W-:Y:S01]  /*d390*/  STL [R1+0x9cc], R7 ;  /* 0x0009cc0701007387 */ /* 0x0003e20000100800 */
[----:B---3--:R-:W-:-:S03]  /*d3a0*/  IADD3.X R9, R238, c[0x0][0x16c], RZ, P1, !PT ;  /* 0x00005b00ee097a10 */ /* 0x008fc60000ffe4ff */
        /* <DEDUP_REMOVED lines=25> */
[----:B------:R-:W3:Y:S01]  /*d540*/  LDL.LU R11, [R1+0x14] ;  /* 0x00001400010b7983 */ /* 0x000ee20000300800 */
[----:B-1----:R-:W-:-:S03]  /*d550*/  IADD3 R7, P1, R194, c[0x0][0x168], RZ ;  /* 0x00005a00c2077a10 */ /* 0x002fc60007f3e0ff */
[----:B------:R1:W-:Y:S04]  /*d560*/  STL [R1+0xa04], R9 ;  /* 0x000a040901007387 */ /* 0x0003e80000100800 */
[----:B--2---:R-:W2:Y:S04]  /*d570*/  LDL.LU R10, [R1+0x10] ;  /* 0x00001000010a7983 */ /* 0x004ea80000300800 */
[----:B------:R4:W-:Y:S04]  /*d580*/  STL [R1+0xa38], R7 ;  /* 0x000a380701007387 */ /* 0x0009e80000100800 */
[----:B------:R-:W2:Y:S01]  /*d590*/  LDL.LU R175, [R1+0x18] ;  /* 0x0000180001af7983 */ /* 0x000ea20000300800 */
[----:B-1----:R-:W-:-:S02]  /*d5a0*/  IADD3.X R9, R200, c[0x0][0x16c], RZ, P5, !PT ;  /* 0x00005b00c8097a10 */ /* 0x002fc40002ffe4ff */
[----:B------:R-:W-:Y:S01]  /*d5b0*/  IADD3 R12, P5, R197, c[0x0][0x168], RZ ;  /* 0x00005a00c50c7a10 */ /* 0x000fe20007fbe0ff */
[----:B----4-:R-:W4:Y:S04]  /*d5c0*/  LDL.LU R7, [R1+0x1c] ;  /* 0x00001c0001077983 */ /* 0x010f280000300800 */
[----:B------:R1:W-:Y:S04]  /*d5d0*/  STL [R1+0xa0c], R9 ;  /* 0x000a0c0901007387 */ /* 0x0003e80000100800 */
[----:B------:R1:W-:Y:S02]  /*d5e0*/  STL [R1+0xa40], R12 ;  /* 0x000a400c01007387 */ /* 0x0003e40000100800 */
[----:B-1----:R-:W-:-:S02]  /*d5f0*/  IADD3.X R9, R203, c[0x0][0x16c], RZ, P2, !PT ;  /* 0x00005b00cb097a10 */ /* 0x002fc400017fe4ff */
[----:B------:R-:W-:Y:S02]  /*d600*/  IADD3 R13, P2, R201, c[0x0][0x168], RZ ;  /* 0x00005a00c90d7a10 */ /* 0x000fe40007f5e0ff */
[----:B------:R-:W-:Y:S01]  /*d610*/  IADD3.X R12, R204, c[0x0][0x16c], RZ, P4, !PT ;  /* 0x00005b00cc0c7a10 */ /* 0x000fe200027fe4ff */
[----:B------:R1:W-:Y:S01]  /*d620*/  STL [R1+0xa14], R9 ;  /* 0x000a140901007387 */ /* 0x0003e20000100800 */
[----:B------:R-:W-:-:S03]  /*d630*/  IADD3 R14, P4, R198, c[0x0][0x168], RZ ;  /* 0x00005a00c60e7a10 */ /* 0x000fc60007f9e0ff */
[----:B-1----:R-:W4:Y:S04]  /*d640*/  LDL.LU R9, [R1+0x30] ;  /* 0x0000300001097983 */ /* 0x002f280000300800 */
[----:B------:R-:W-:Y:S04]  /*d650*/  STL [R1+0xa48], R13 ;  /* 0x000a480d01007387 */ /* 0x000fe80000100800 */
[----:B------:R1:W-:Y:S04]  /*d660*/  STL [R1+0xa1c], R12 ;  /* 0x000a1c0c01007387 */ /* 0x0003e80000100800 */
[----:B------:R1:W-:Y:S02]  /*d670*/  STL [R1+0xa50], R14 ;  /* 0x000a500e01007387 */ /* 0x0003e40000100800 */
[----:B-1----:R-:W-:-:S02]  /*d680*/  IADD3.X R12, R207, c[0x0][0x16c], RZ, P0, !PT ;  /* 0x00005b00cf0c7a10 */ /* 0x002fc400007fe4ff */
[----:B------:R-:W-:Y:S02]  /*d690*/  IADD3 R13, P0, R202, c[0x0][0x168], RZ ;  /* 0x00005a00ca0d7a10 */ /* 0x000fe40007f1e0ff */
[----:B------:R-:W-:Y:S01]  /*d6a0*/  IADD3.X R14, R208, c[0x0][0x16c], RZ, P3, !PT ;  /* 0x00005b00d00e7a10 */ /* 0x000fe20001ffe4ff */
[----:B------:R1:W-:Y:S04]  /*d6b0*/  STL [R1+0xa24], R12 ;  /* 0x000a240c01007387 */ /* 0x0003e80000100800 */
[----:B------:R1:W-:Y:S02]  /*d6c0*/  STL [R1+0xa58], R13 ;  /* 0x000a580d01007387 */ /* 0x0003e40000100800 */
[----:B-1----:R-:W-:Y:S02]  /*d6d0*/  IADD3 R12, P3, R205, c[0x0][0x168], RZ ;  /* 0x00005a00cd0c7a10 */ /* 0x002fe40007f7e0ff */
[----:B------:R1:W-:Y:S01]  /*d6e0*/  STL [R1+0xa2c], R14 ;  /* 0x000a2c0e01007387 */ /* 0x0003e20000100800 */
[----:B------:R-:W-:-:S03]  /*d6f0*/  IADD3.X R13, R211, c[0x0][0x16c], RZ, P1, !PT ;  /* 0x00005b00d30d7a10 */ /* 0x000fc60000ffe4ff */
[----:B------:R1:W-:Y:S02]  /*d700*/  STL [R1+0xa60], R12 ;  /* 0x000a600c01007387 */ /* 0x0003e40000100800 */
[----:B-1----:R-:W-:Y:S02]  /*d710*/  IADD3 R14, P1, R209, c[0x0][0x168], RZ ;  /* 0x00005a00d10e7a10 */ /* 0x002fe40007f3e0ff */
[----:B------:R1:W-:Y:S01]  /*d720*/  STL [R1+0xa34], R13 ;  /* 0x000a340d01007387 */ /* 0x0003e20000100800 */
[----:B------:R-:W-:-:S03]  /*d730*/  IADD3.X R12, R248, c[0x0][0x16c], RZ, P5, !PT ;  /* 0x00005b00f80c7a10 */ /* 0x000fc60002ffe4ff */
[----:B------:R1:W-:Y:S04]  /*d740*/  STL [R1+0xa68], R14 ;  /* 0x000a680e01007387 */ /* 0x0003e80000100800 */
[----:B------:R1:W-:Y:S02]  /*d750*/  STL [R1+0xa3c], R12 ;  /* 0x000a3c0c01007387 */ /* 0x0003e40000100800 */
[----:B-1----:R-:W-:Y:S02]  /*d760*/  IADD3 R13, P5, R206, c[0x0][0x168], RZ ;  /* 0x00005a00ce0d7a10 */ /* 0x002fe40007fbe0ff */
[----:B------:R-:W-:-:S03]  /*d770*/  IADD3.X R14, R249, c[0x0][0x16c], RZ, P2, !PT ;  /* 0x00005b00f90e7a10 */ /* 0x000fc600017fe4ff */
[----:B------:R1:W-:Y:S01]  /*d780*/  STL [R1+0xa70], R13 ;  /* 0x000a700d01007387 */ /* 0x0003e20000100800 */
[----:B------:R-:W-:-:S03]  /*d790*/  IADD3 R12, P2, R210, c[0x0][0x168], RZ ;  /* 0x00005a00d20c7a10 */ /* 0x000fc60007f5e0ff */
[----:B------:R1:W-:Y:S04]  /*d7a0*/  STL [R1+0xa44], R14 ;  /* 0x000a440e01007387 */ /* 0x0003e80000100800 */
[----:B------:R1:W-:Y:S02]  /*d7b0*/  STL [R1+0xa78], R12 ;  /* 0x000a780c01007387 */ /* 0x0003e40000100800 */
[----:B-1----:R-:W-:Y:S02]  /*d7c0*/  IADD3.X R13, R223, c[0x0][0x16c], RZ, P4, !PT ;  /* 0x00005b00df0d7a10 */ /* 0x002fe400027fe4ff */
[----:B------:R-:W-:-:S03]  /*d7d0*/  IADD3 R14, P4, R220, c[0x0][0x168], RZ ;  /* 0x00005a00dc0e7a10 */ /* 0x000fc60007f9e0ff */
        /* <DEDUP_REMOVED lines=14> */
[----:B------:R-:W-:Y:S04]  /*d8c0*/  STL [R1+0xa98], R14 ;  /* 0x000a980e01007387 */ /* 0x000fe80000100800 */
[----:B------:R2:W-:Y:S01]  /*d8d0*/  STL [R1+0xa6c], R12 ;  /* 0x000a6c0c01007387 */ /* 0x0005e20000100800 */
[----:B-1----:R-:W-:-:S05]  /*d8e0*/  IADD3 R13, P5, R218, c[0x0][0x168], RZ ;  /* 0x00005a00da0d7a10 */ /* 0x002fca0007fbe0ff */
[----:B------:R-:W-:Y:S01]  /*d8f0*/  STL [R1+0xaa0], R13 ;  /* 0x000aa00d01007387 */ /* 0x000fe20000100800 */
[----:B---3--:R-:W-:Y:S02]  /*d900*/  IADD3.X R11, R11, c[0x0][0x16c], RZ, P2, !PT ;  /* 0x00005b000b0b7a10 */ /* 0x008fe400017fe4ff */
[----:B--2---:R-:W-:-:S03]  /*d910*/  IADD3 R12, P2, R10, c[0x0][0x168], RZ ;  /* 0x00005a000a0c7a10 */ /* 0x004fc60007f5e0ff */
[----:B------:R1:W-:Y:S04]  /*d920*/  STL [R1+0xa74], R11 ;  /* 0x000a740b01007387 */ /* 0x0003e80000100800 */
[----:B------:R-:W-:Y:S01]  /*d930*/  STL [R1+0xaa8], R12 ;  /* 0x000aa80c01007387 */ /* 0x000fe20000100800 */
[----:B------:R-:W-:-:S03]  /*d940*/  IADD3.X R10, R175, c[0x0][0x16c], RZ, P4, !PT ;  /* 0x00005b00af0a7a10 */ /* 0x000fc600027fe4ff */
[----:B------:R-:W2:Y:S01]  /*d950*/  LDL.LU R175, [R1+0x3c] ;  /* 0x00003c0001af7983 */ /* 0x000ea20000300800 */
[----:B-1----:R-:W-:Y:S02]  /*d960*/  IADD3 R11, P4, R212, c[0x0][0x168], RZ ;  /* 0x00005a00d40b7a10 */ /* 0x002fe40007f9e0ff */
[----:B------:R-:W-:Y:S01]  /*d970*/  SHF.R.S32.HI R8, RZ, 0x5, R43 ;  /* 0x00000005ff087819 */ /* 0x000fe2000001142b */
[----:B------:R4:W-:Y:S04]  /*d980*/  STL [R1+0xa7c], R10 ;  /* 0x000a7c0a01007387 */ /* 0x0009e80000100800 */
[----:B------:R-:W-:Y:S04]  /*d990*/  STL [R1+0xab0], R11 ;  /* 0x000ab00b01007387 */ /* 0x000fe80000100800 */
[----:B------:R-:W3:Y:S01]  /*d9a0*/  LDL.LU R43, [R1+0x34] ;  /* 0x00003400012b7983 */ /* 0x000ee20000300800 */
[----:B----4-:R-:W-:-:S03]  /*d9b0*/  IADD3.X R10, R7, c[0x0][0x16c], RZ, P0, !PT ;  /* 0x00005b00070a7a10 */ /* 0x010fc600007fe4ff */
[----:B------:R-:W4:Y:S04]  /*d9c0*/  LDL.LU R7, [R1+0x40] ;  /* 0x0000400001077983 */ /* 0x000f280000300800 */
[----:B------:R1:W-:Y:S04]  /*d9d0*/  STL [R1+0xa84], R10 ;  /* 0x000a840a01007387 */ /* 0x0003e80000100800 */
[----:B------:R-:W3:Y:S01]  /*d9e0*/  LDL.LU R40, [R1+0x4c] ;  /* 0x00004c0001287983 */ /* 0x000ee20000300800 */
[----:B-1----:R-:W-:Y:S02]  /*d9f0*/  IADD3 R10, P0, R213, c[0x0][0x168], RZ ;  /* 0x00005a00d50a7a10 */ /* 0x002fe40007f1e0ff */
[----:B------:R-:W-:-:S03]  /*da00*/  IADD3.X R9, R9, c[0x0][0x16c], RZ, P3, !PT ;  /* 0x00005b0009097a10 */ /* 0x000fc60001ffe4ff */
[----:B------:R-:W-:Y:S04]  /*da10*/  STL [R1+0xab8], R10 ;  /* 0x000ab80a01007387 */ /* 0x000fe80000100800 */
[----:B------:R-:W3:Y:S04]  /*da20*/  LDL.LU R39, [R1+0x38] ;  /* 0x0000380001277983 */ /* 0x000ee80000300800 */
[----:B------:R1:W-:Y:S04]  /*da30*/  STL [R1+0xa8c], R9 ;  /* 0x000a8c0901007387 */ /* 0x0003e80000100800 */
[----:B------:R-:W3:Y:S04]  /*da40*/  LDL.LU R38, [R1+0x50] ;  /* 0x0000500001267983 */ /* 0x000ee80000300800 */
        /* <DEDUP_REMOVED lines=12> */
[----:B------:R-:W3:Y:S01]  /*db10*/  LDL.LU R17, [R1+0x68] ;  /* 0x0000680001117983 */ /* 0x000ee20000300800 */
[----:B-1----:R-:W-:-:S03]  /*db20*/  IADD3 R9, P3, R214, c[0x0][0x168], RZ ;  /* 0x00005a00d6097a10 */ /* 0x002fc60007f7e0ff */
[----:B------:R-:W3:Y:S04]  /*db30*/  LDL.LU R16, [R1+0x8c] ;  /* 0x00008c0001107983 */ /* 0x000ee80000300800 */
[----:B------:R-:W3:Y:S04]  /*db40*/  LDL.LU R10, [R1+0x78] ;  /* 0x00007800010a7983 */ /* 0x000ee80000300800 */
[----:B------:R-:W3:Y:S04]  /*db50*/  LDL.LU R15, [R1+0x90] ;  /* 0x00009000010f7983 */ /* 0x000ee80000300800 */
[----:B------:R-:W3:Y:S04]  /*db60*/  LDL.LU R14, [R1+0x84] ;  /* 0x00008400010e7983 */ /* 0x000ee80000300800 */
[----:B------:R1:W-:Y:S04]  /*db70*/  STL [R1+0xac0], R9 ;  /* 0x000ac00901007387 */ /* 0x0003e80000100800 */
[----:B------:R-:W3:Y:S04]  /*db80*/  LDL.LU R13, [R1+0x9c] ;  /* 0x00009c00010d7983 */ /* 0x000ee80000300800 */
[----:B------:R-:W3:Y:S04]  /*db90*/  LDL.LU R12, [R1+0x94] ;  /* 0x00009400010c7983 */ /* 0x000ee80000300800 */
[----:B------:R-:W3:Y:S04]  /*dba0*/  LDL.LU R11, [R1+0xa0] ;  /* 0x0000a000010b7983 */ /* 0x000ee80000300800 */
[----:B-1----:R-:W3:Y:S01]  /*dbb0*/  LDL.LU R9, [R1+0x88] ;  /* 0x0000880001097983 */ /* 0x002ee20000300800 */
[----:B--2---:R-:W-:-:S03]  /*dbc0*/  IADD3.X R41, R175, c[0x0][0x16c], RZ, P1, !PT ;  /* 0x00005b00af297a10 */ /* 0x004fc60000ffe4ff */
[----:B------:R-:W2:Y:S04]  /*dbd0*/  LDL.LU R175, [R1+0xac] ;  /* 0x0000ac0001af7983 */ /* 0x000ea80000300800 */
[----:B------:R4:W-:Y:S02]  /*dbe0*/  STL [R1+0xa94], R41 ;  /* 0x000a942901007387 */ /* 0x0009e40000100800 */
[----:B----4-:R-:W-:Y:S02]  /*dbf0*/  IADD3.X R41, R7, c[0x0][0x16c], RZ, P5, !PT ;  /* 0x00005b0007297a10 */ /* 0x010fe40002ffe4ff */
[----:B------:R-:W4:Y:S01]  /*dc00*/  LDL.LU R7, [R1+0x98] ;  /* 0x0000980001077983 */ /* 0x000f220000300800 */
[----:B---3--:R-:W-:-:S05]  /*dc10*/  IADD3 R42, P1, R43, c[0x0][0x168], RZ ;  /* 0x00005a002b2a7a10 */ /* 0x008fca0007f3e0ff */
[----:B------:R1:W-:Y:S04]  /*dc20*/  STL [R1+0xac8], R42 ;  /* 0x000ac82a01007387 */ /* 0x0003e80000100800 */
[----:B------:R3:W-:Y:S01]  /*dc30*/  STL [R1+0xa9c], R41 ;  /* 0x000a9c2901007387 */ /* 0x0007e20000100800 */
[----:B-1----:R-:W-:Y:S02]  /*dc40*/  IADD3 R42, P5, R215, c[0x0][0x168], RZ ;  /* 0x00005a00d72a7a10 */ /* 0x002fe40007fbe0ff */
[----:B---3--:R-:W-:Y:S02]  /*dc50*/  IADD3.X R41, R40, c[0x0][0x16c], RZ, P2, !PT ;  /* 0x00005b0028297a10 */ /* 0x008fe400017fe4ff */
[----:B------:R-:W-:Y:S01]  /*dc60*/  IADD3 R40, P2, R39, c[0x0][0x168], RZ ;  /* 0x00005a0027287a10 */ /* 0x000fe20007f5e0ff */
[----:B------:R-:W-:Y:S01]  /*dc70*/  STL [R1+0xad0], R42 ;  /* 0x000ad02a01007387 */ /* 0x000fe20000100800 */
[----:B------:R-:W-:-:S03]  /*dc80*/  IADD3.X R39, R38, c[0x0][0x16c], RZ, P4, !PT ;  /* 0x00005b0026277a10 */ /* 0x000fc600027fe4ff */
[----:B------:R-:W-:Y:S01]  /*dc90*/  STL [R1+0xaa4], R41 ;  /* 0x000aa42901007387 */ /* 0x000fe20000100800 */
[----:B------:R-:W-:-:S03]  /*dca0*/  IADD3 R38, P4, R37, c[0x0][0x168], RZ ;  /* 0x00005a0025267a10 */ /* 0x000fc60007f9e0ff */
        /* <DEDUP_REMOVED lines=28> */
[----:B------:R-:W-:Y:S04]  /*de70*/  STL [R1+0xb10], R18 ;  /* 0x000b101201007387 */ /* 0x000fe80000100800 */
[----:B------:R-:W3:Y:S04]  /*de80*/  LDL.LU R10, [R1+0xb0] ;  /* 0x0000b000010a7983 */ /* 0x000ee80000300800 */
[----:B------:R1:W-:Y:S04]  /*de90*/  STL [R1+0xae4], R16 ;  /* 0x000ae41001007387 */ /* 0x0003e80000100800 */
[----:B------:R-:W-:Y:S01]  /*dea0*/  STL [R1+0xb18], R17 ;  /* 0x000b181101007387 */ /* 0x000fe20000100800 */
[----:B-1----:R-:W-:-:S02]  /*deb0*/  IADD3.X R16, R15, c[0x0][0x16c], RZ, P3, !PT ;  /* 0x00005b000f107a10 */ /* 0x002fc40001ffe4ff */
[----:B------:R-:W-:Y:S02]  /*dec0*/  IADD3 R15, P3, R14, c[0x0][0x168], RZ ;  /* 0x00005a000e0f7a10 */ /* 0x000fe40007f7e0ff */
[----:B------:R-:W-:Y:S02]  /*ded0*/  IADD3.X R14, R13, c[0x0][0x16c], RZ, P1, !PT ;  /* 0x00005b000d0e7a10 */ /* 0x000fe40000ffe4ff */
[----:B------:R-:W-:Y:S01]  /*dee0*/  IADD3 R13, P1, R12, c[0x0][0x168], RZ ;  /* 0x00005a000c0d7a10 */ /* 0x000fe20007f3e0ff */
[----:B------:R-:W-:Y:S01]  /*def0*/  STL [R1+0xaec], R16 ;  /* 0x000aec1001007387 */ /* 0x000fe20000100800 */
[----:B------:R-:W-:-:S03]  /*df00*/  IADD3.X R11, R11, c[0x0][0x16c], RZ, P5, !PT ;  /* 0x00005b000b0b7a10 */ /* 0x000fc60002ffe4ff */
[----:B------:R-:W-:Y:S01]  /*df10*/  STL [R1+0xb20], R15 ;  /* 0x000b200f01007387 */ /* 0x000fe20000100800 */
[----:B------:R-:W-:-:S03]  /*df20*/  IADD3 R12, P5, R9, c[0x0][0x168], RZ ;  /* 0x00005a00090c7a10 */ /* 0x000fc60007fbe0ff */
[----:B------:R-:W-:Y:S04]  /*df30*/  STL [R1+0xaf4], R14 ;  /* 0x000af40e01007387 */ /* 0x000fe80000100800 */
[----:B------:R-:W-:Y:S04]  /*df40*/  STL [R1+0xb28], R13 ;  /* 0x000b280d01007387 */ /* 0x000fe80000100800 */
[----:B------:R-:W3:Y:S04]  /*df50*/  LDL.LU R9, [R1+0xa4] ;  /* 0x0000a40001097983 */ /* 0x000ee80000300800 */
[----:B------:R2:W-:Y:S04]  /*df60*/  STL [R1+0xafc], R11 ;  /* 0x000afc0b01007387 */ /* 0x0005e80000100800 */
[----:B------:R-:W-:Y:S04]  /*df70*/  STL [R1+0xb30], R12 ;  /* 0x000b300c01007387 */ /* 0x000fe80000100800 */
[----:B------:R-:W3:Y:S01]  /*df80*/  LDL.LU R116, [R1+0xbc] ;  /* 0x0000bc0001747983 */ /* 0x000ee20000300800 */
[----:B--2---:R-:W-:-:S03]  /*df90*/  IADD3.X R11, R175, c[0x0][0x16c], RZ, P2, !PT ;  /* 0x00005b00af0b7a10 */ /* 0x004fc600017fe4ff */
[----:B------:R-:W2:Y:S04]  /*dfa0*/  LDL.LU R175, [R1+0xb4] ;  /* 0x0000b40001af7983 */ /* 0x000ea80000300800 */
[----:B------:R-:W-:Y:S04]  /*dfb0*/  STL [R1+0xb04], R11 ;  /* 0x000b040b01007387 */ /* 0x000fe80000100800 */
[----:B------:R-:W2:Y:S04]  /*dfc0*/  LDL.LU R43, [R1+0xc0] ;  /* 0x0000c000012b7983 */ /* 0x000ea80000300800 */
[----:B------:R-:W2:Y:S01]  /*dfd0*/  LDL.LU R40, [R1+0xa8] ;  /* 0x0000a80001287983 */ /* 0x000ea20000300800 */
[----:B----4-:R-:W-:-:S05]  /*dfe0*/  IADD3 R7, P2, R7, c[0x0][0x168], RZ ;  /* 0x00005a0007077a10 */ /* 0x010fca0007f5e0ff */
[----:B------:R1:W-:Y:S04]  /*dff0*/  STL [R1+0xb38], R7 ;  /* 0x000b380701007387 */ /* 0x0003e80000100800 */
[----:B------:R-:W4:Y:S04]  /*e000*/  LDL.LU R39, [R1+0xcc] ;  /* 0x0000cc0001277983 */ /* 0x000f280000300800 */
        /* <DEDUP_REMOVED lines=15> */
[----:B-1----:R-:W4:Y:S04]  /*e100*/  LDL.LU R7, [R1+0x118] ;  /* 0x0001180001077983 */ /* 0x002f280000300800 */
[----:B------:R-:W4:Y:S04]  /*e110*/  LDL.LU R15, [R1+0xf8] ;  /* 0x0000f800010f7983 */ /* 0x000f280000300800 */
[----:B------:R-:W4:Y:S01]  /*e120*/  LDL.LU R14, [R1+0x11c] ;  /* 0x00011c00010e7983 */ /* 0x000f220000300800 */
[----:B---3--:R-:W-:-:S05]  /*e130*/  IADD3.X R10, R10, c[0x0][0x16c], RZ, P4, !PT ;  /* 0x00005b000a0a7a10 */ /* 0x008fca00027fe4ff */
[----:B------:R1:W-:Y:S04]  /*e140*/  STL [R1+0xb0c], R10 ;  /* 0x000b0c0a01007387 */ /* 0x0003e80000100800 */
[----:B------:R-:W3:Y:S04]  /*e150*/  LDL.LU R13, [R1+0x114] ;  /* 0x00011400010d7983 */ /* 0x000ee80000300800 */
[----:B------:R-:W3:Y:S04]  /*e160*/  LDL.LU R12, [R1+0x170] ;  /* 0x00017000010c7983 */ /* 0x000ee80000300800 */
[----:B------:R-:W3:Y:S04]  /*e170*/  LDL.LU R11, [R1+0x174] ;  /* 0x00017400010b7983 */ /* 0x000ee80000300800 */
[----:B-1----:R-:W3:Y:S01]  /*e180*/  LDL.LU R10, [R1+0x178] ;  /* 0x00017800010a7983 */ /* 0x002ee20000300800 */
[----:B------:R-:W-:-:S03]  /*e190*/  IADD3 R41, P4, R9, c[0x0][0x168], RZ ;  /* 0x00005a0009297a10 */ /* 0x000fc60007f9e0ff */
[----:B------:R-:W3:Y:S04]  /*e1a0*/  LDL.LU R9, [R1+0x17c] ;  /* 0x00017c0001097983 */ /* 0x000ee80000300800 */
[----:B------:R2:W-:Y:S01]  /*e1b0*/  STL [R1+0xb40], R41 ;  /* 0x000b402901007387 */ /* 0x0005e20000100800 */
[----:B------:R-:W-:Y:S02]  /*e1c0*/  IADD3.X R42, R116, c[0x0][0x16c], RZ, P0, !PT ;  /* 0x00005b00742a7a10 */ /* 0x000fe400007fe4ff */
[----:B--2---:R-:W-:Y:S02]  /*e1d0*/  IADD3 R41, P0, R175, c[0x0][0x168], RZ ;  /* 0x00005a00af297a10 */ /* 0x004fe40007f1e0ff */
[----:B------:R-:W2:Y:S04]  /*e1e0*/  LDL.LU R175, [R1+0x188] ;  /* 0x0001880001af7983 */ /* 0x000ea80000300800 */
[----:B------:R1:W-:Y:S04]  /*e1f0*/  STL [R1+0xb14], R42 ;  /* 0x000b142a01007387 */ /* 0x0003e80000100800 */
[----:B------:R4:W-:Y:S01]  /*e200*/  STL [R1+0xb48], R41 ;  /* 0x000b482901007387 */ /* 0x0009e20000100800 */
[----:B-1----:R-:W-:-:S02]  /*e210*/  IADD3.X R42, R43, c[0x0][0x16c], RZ, P3, !PT ;  /* 0x00005b002b2a7a10 */ /* 0x002fc40001ffe4ff */
[----:B----4-:R-:W-:Y:S02]  /*e220*/  IADD3 R41, P3, R40, c[0x0][0x168], RZ ;  /* 0x00005a0028297a10 */ /* 0x010fe40007f7e0ff */
[----:B------:R-:W-:Y:S02]  /*e230*/  IADD3.X R40, R39, c[0x0][0x16c], RZ, P1, !PT ;  /* 0x00005b0027287a10 */ /* 0x000fe40000ffe4ff */
[----:B------:R-:W-:Y:S02]  /*e240*/  IADD3 R39, P1, R38, c[0x0][0x168], RZ ;  /* 0x00005a0026277a10 */ /* 0x000fe40007f3e0ff */
[----:B------:R-:W-:Y:S02]  /*e250*/  IADD3.X R38, R37, c[0x0][0x16c], RZ, P5, !PT ;  /* 0x00005b0025267a10 */ /* 0x000fe40002ffe4ff */
[----:B------:R-:W-:Y:S01]  /*e260*/  IADD3 R37, P5, R36, c[0x0][0x168], RZ ;  /* 0x00005a0024257a10 */ /* 0x000fe20007fbe0ff */
[----:B------:R-:W1:Y:S01]  /*e270*/  S2R R6, SR_TID.X ;  /* 0x0000000000067919 */ /* 0x000e620000002100 */
[----:B------:R-:W-:-:S02]  /*e280*/  IADD3.X R36, R27, c[0x0][0x16c], RZ, P2, !PT ;  /* 0x00005b001b247a10 */ /* 0x000fc400017fe4ff */
[----:B------:R-:W-:Y:S02]  /*e290*/  IADD3 R27, P2, R26, c[0x0][0x168], RZ ;  /* 0x00005a001a1b7a10 */ /* 0x000fe40007f5e0ff */
[----:B------:R-:W-:Y:S02]  /*e2a0*/  IADD3.X R26, R25, c[0x0][0x16c], RZ, P4, !PT ;  /* 0x00005b00191a7a10 */ /* 0x000fe400027fe4ff */
[----:B------:R-:W-:Y:S02]  /*e2b0*/  IADD3 R25, P4, R24, c[0x0][0x168], RZ ;  /* 0x00005a0018197a10 */ /* 0x000fe40007f9e0ff */
[----:B------:R-:W-:Y:S02]  /*e2c0*/  IADD3.X R24, R23, c[0x0][0x16c], RZ, P0, !PT ;  /* 0x00005b0017187a10 */ /* 0x000fe400007fe4ff */
[----:B------:R-:W-:Y:S02]  /*e2d0*/  IADD3 R23, P0, R22, c[0x0][0x168], RZ ;  /* 0x00005a0016177a10 */ /* 0x000fe40007f1e0ff */
[----:B------:R-:W-:-:S02]  /*e2e0*/  IADD3.X R22, R21, c[0x0][0x16c], RZ, P3, !PT ;  /* 0x00005b0015167a10 */ /* 0x000fc40001ffe4ff */
[----:B------:R-:W-:Y:S02]  /*e2f0*/  IADD3 R21, P3, R20, c[0x0][0x168], RZ ;  /* 0x00005a0014157a10 */ /* 0x000fe40007f7e0ff */
[----:B------:R-:W-:Y:S02]  /*e300*/  IADD3.X R20, R19, c[0x0][0x16c], RZ, P1, !PT ;  /* 0x00005b0013147a10 */ /* 0x000fe40000ffe4ff */
[----:B------:R-:W-:Y:S02]  /*e310*/  IADD3 R19, P1, R18, c[0x0][0x168], RZ ;  /* 0x00005a0012137a10 */ /* 0x000fe40007f3e0ff */
[----:B------:R-:W-:Y:S02]  /*e320*/  IADD3.X R18, R17, c[0x0][0x16c], RZ, P5, !PT ;  /* 0x00005b0011127a10 */ /* 0x000fe40002ffe4ff */
[----:B------:R-:W-:Y:S02]  /*e330*/  IADD3 R17, P5, R16, c[0x0][0x168], RZ ;  /* 0x00005a0010117a10 */ /* 0x000fe40007fbe0ff */
[----:B------:R-:W-:-:S02]  /*e340*/  IADD3.X R16, R7, c[0x0][0x16c], RZ, P2, !PT ;  /* 0x00005b0007107a10 */ /* 0x000fc400017fe4ff */
[----:B------:R-:W4:Y:S04]  /*e350*/  S2R R7, SR_TID.X ;  /* 0x0000000000077919 */ /* 0x000f280000002100 */
[----:B------:R-:W-:Y:S04]  /*e360*/  STL [R1+0xb1c], R42 ;  /* 0x000b1c2a01007387 */ /* 0x000fe80000100800 */
[----:B------:R-:W-:Y:S04]  /*e370*/  STL [R1+0xb50], R41 ;  /* 0x000b502901007387 */ /* 0x000fe80000100800 */
[----:B------:R-:W-:Y:S04]  /*e380*/  STL [R1+0xb24], R40 ;  /* 0x000b242801007387 */ /* 0x000fe80000100800 */
[----:B------:R-:W-:Y:S04]  /*e390*/  STL [R1+0xb58], R39 ;  /* 0x000b582701007387 */ /* 0x000fe80000100800 */
[----:B------:R-:W-:Y:S01]  /*e3a0*/  STL [R1+0xb2c], R38 ;  /* 0x000b2c2601007387 */ /* 0x000fe20000100800 */
[----:B-1----:R-:W-:-:S03]  /*e3b0*/  LOP3.LUT R6, R6, 0x3, RZ, 0xc0, !PT ;  /* 0x0000000306067812 */ /* 0x002fc600078ec0ff */
[----:B------:R-:W-:Y:S04]  /*e3c0*/  STL [R1+0xb60], R37 ;  /* 0x000b602501007387 */ /* 0x000fe80000100800 */
[----:B------:R-:W-:Y:S04]  /*e3d0*/  STL [R1+0xb34], R36 ;  /* 0x000b342401007387 */ /* 0x000fe80000100800 */
[----:B------:R-:W-:Y:S04]  /*e3e0*/  STL [R1+0xb68], R27 ;  /* 0x000b681b01007387 */ /* 0x000fe80000100800 */
[----:B------:R-:W-:Y:S04]  /*e3f0*/  STL [R1+0xb3c], R26 ;  /* 0x000b3c1a01007387 */ /* 0x000fe80000100800 */
[----:B------:R-:W-:Y:S01]  /*e400*/  STL [R1+0xb70], R25 ;  /* 0x000b701901007387 */ /* 0x000fe20000100800 */
[----:B------:R-:W-:-:S03]  /*e410*/  IMAD R6, R6, 0x420, RZ ;  /* 0x0000042006067824 */ /* 0x000fc600078e02ff */
[----:B------:R-:W-:Y:S01]  /*e420*/  STL [R1+0xb44], R24 ;  /* 0x000b441801007387 */ /* 0x000fe20000100800 */
[----:B------:R-:W-:-:S03]  /*e430*/  IADD3 R15, P2, R15, c[0x0][0x168], RZ ;  /* 0x00005a000f0f7a10 */ /* 0x000fc60007f5e0ff */
[----:B------:R-:W-:Y:S01]  /*e440*/  STL [R1+0xb78], R23 ;  /* 0x000b781701007387 */ /* 0x000fe20000100800 */
[----:B------:R-:W-:-:S03]  /*e450*/  IADD3.X R14, R14, c[0x0][0x16c], RZ, P4, !PT ;  /* 0x00005b000e0e7a10 */ /* 0x000fc600027fe4ff */
[----:B------:R-:W-:Y:S01]  /*e460*/  STL [R1+0xb4c], R22 ;  /* 0x000b4c1601007387 */ /* 0x000fe20000100800 */
[----:B---3--:R-:W-:-:S03]  /*e470*/  IADD3 R13, P4, R13, c[0x0][0x168], RZ ;  /* 0x00005a000d0d7a10 */ /* 0x008fc60007f9e0ff */
[----:B------:R-:W-:Y:S01]  /*e480*/  STL [R1+0xb80], R21 ;  /* 0x000b801501007387 */ /* 0x000fe20000100800 */
[----:B------:R-:W-:-:S03]  /*e490*/  IADD3.X R12, R12, c[0x0][0x16c], RZ, P0, !PT ;  /* 0x00005b000c0c7a10 */ /* 0x000fc600007fe4ff */
[----:B------:R-:W-:Y:S01]  /*e4a0*/  STL [R1+0xb54], R20 ;  /* 0x000b541401007387 */ /* 0x000fe20000100800 */
[----:B----4-:R-:W-:-:S03]  /*e4b0*/  LOP3.LUT R7, R6, 0x5c, R7, 0x78, !PT ;  /* 0x0000005c06077812 */ /* 0x010fc600078e7807 */
[----:B------:R-:W-:Y:S01]  /*e4c0*/  STL [R1+0xb88], R19 ;  /* 0x000b881301007387 */ /* 0x000fe20000100800 */
[----:B------:R-:W-:-:S03]  /*e4d0*/  IADD3.X R11, R11, c[0x0][0x16c], RZ, P3, !PT ;  /* 0x00005b000b0b7a10 */ /* 0x000fc60001ffe4ff */
[----:B------:R-:W-:Y:S01]  /*e4e0*/  STL [R1+0xb5c], R18 ;  /* 0x000b5c1201007387 */ /* 0x000fe20000100800 */
[----:B------:R-:W-:-:S03]  /*e4f0*/  IADD3.X R6, R10, c[0x0][0x16c], RZ, P1, !PT ;  /* 0x00005b000a067a10 */ /* 0x000fc60000ffe4ff */
[----:B------:R-:W-:Y:S04]  /*e500*/  STL [R1+0xb90], R17 ;  /* 0x000b901101007387 */ /* 0x000fe80000100800 */
[----:B------:R-:W-:Y:S01]  /*e510*/  STL [R1+0xb64], R16 ;  /* 0x000b641001007387 */ /* 0x000fe20000100800 */
[----:B------:R-:W-:-:S03]  /*e520*/  IADD3.X R9, R9, c[0x0][0x16c], RZ, P5, !PT ;  /* 0x00005b0009097a10 */ /* 0x000fc60002ffe4ff */
[----:B------:R-:W-:Y:S04]  /*e530*/  STL [R1+0xb98], R15 ;  /* 0x000b980f01007387 */ /* 0x000fe80000100800 */
[----:B------:R-:W-:Y:S04]  /*e540*/  STL [R1+0xb6c], R14 ;  /* 0x000b6c0e01007387 */ /* 0x000fe80000100800 */
[----:B------:R-:W-:Y:S04]  /*e550*/  STL [R1+0xba0], R13 ;  /* 0x000ba00d01007387 */ /* 0x000fe80000100800 */
[----:B------:R-:W-:Y:S04]  /*e560*/  STL [R1+0xb74], R12 ;  /* 0x000b740c01007387 */ /* 0x000fe80000100800 */
[----:B------:R-:W-:Y:S04]  /*e570*/  STL [R1+0xb7c], R11 ;  /* 0x000b7c0b01007387 */ /* 0x000fe80000100800 */
[----:B------:R1:W-:Y:S02]  /*e580*/  STL [R1+0xb84], R6 ;  /* 0x000b840601007387 */ /* 0x0003e40000100800 */
[----:B-1----:R-:W-:-:S02]  /*e590*/  IADD3.X R6, R2, c[0x0][0x16c], RZ, P2, !PT ;  /* 0x00005b0002067a10 */ /* 0x002fc400017fe4ff */
[----:B------:R1:W5:Y:S04]  /*e5a0*/  LDL.LU R2, [R1+0xde4] ;  /* 0x000de40001027983 */ /* 0x0003680000300800 */
[----:B------:R3:W-:Y:S02]  /*e5b0*/  STL [R1+0xb8c], R9 ;  /* 0x000b8c0901007387 */ /* 0x0007e40000100800 */
[----:B---3--:R-:W-:Y:S02]  /*e5c0*/  IADD3.X R9, R252, c[0x0][0x16c], RZ, P4, !PT ;  /* 0x00005b00fc097a10 */ /* 0x008fe400027fe4ff */
[----:B------:R1:W5:Y:S04]  /*e5d0*/  LDL.LU R252, [R1+0xde0] ;  /* 0x000de00001fc7983 */ /* 0x0003680000300800 */
[----:B------:R2:W-:Y:S01]  /*e5e0*/  STL [R1+0xb94], R6 ;  /* 0x000b940601007387 */ /* 0x0005e20000100800 */
[----:B------:R-:W-:Y:S01]  /*e5f0*/  CS2R R56, SRZ ;  /* 0x0000000000387805 */ /* 0x000fe2000001ff00 */
        /* <DEDUP_REMOVED lines=14> */
[----:B--2---:R-:W-:-:S02]  /*e6e0*/  LOP3.LUT R6, R175, 0x400, R0, 0xf8, !PT ;  /* 0x00000400af067812 */ /* 0x004fc400078ef800 */
[----:B------:R1:W5:Y:S04]  /*e6f0*/  LDL.LU R0, [R1+0xddc] ;  /* 0x000ddc0001007983 */ /* 0x0003680000300800 */
[----:B------:R-:W-:Y:S04]  /*e700*/  STL [R1+0xb9c], R9 ;  /* 0x000b9c0901007387 */ /* 0x000fe80000100800 */
[----:B------:R2:W-:Y:S04]  /*e710*/  STL [R1+0xbb8], R6 ;  /* 0x000bb80601007387 */ /* 0x0005e80000100800 */
        /* <DEDUP_REMOVED lines=32> */
[----:B--2---:R-:W-:-:S03]  /*e920*/  LOP3.LUT R6, R6, 0x40, RZ, 0x3c, !PT ;  /* 0x0000004006067812 */ /* 0x004fc600078e3cff */
        /* <DEDUP_REMOVED lines=72> */
[----:B------:R-:W-:-:S02]  /*edb0*/  IADD3 R8, R8, -0x2, RZ ;  /* 0xfffffffe08087810 */ /* 0x000fc40007ffe0ff */
[----:B-1----:R-:W-:Y:S02]  /*edc0*/  LOP3.LUT R7, R7, 0x20, RZ, 0x3c, !PT ;  /* 0x0000002007077812 */ /* 0x002fe400078e3cff */
.L_x_2:
[----:B------:R-:W2:Y:S01]  /*edd0*/  LDL.LU R6, [R1+0x994] ;  /* 0x0009940001067983 */ /* 0x000ea20000300800 */
[----:B------:R-:W-:-:S04]  /*ede0*/  DEPBAR.LE SB0, 0x2 ;  /* 0x000080800000791a */ /* 0x000fc80000000000 */
[----:B------:R-:W1:Y:S04]  /*edf0*/  S2R R7, SR_TID.X ;  /* 0x0000000000077919 */ /* 0x000e680000002100 */
[----:B------:R-:W3:Y:S04]  /*ee00*/  LDL R8, [R1+0xbb8] ;  /* 0x000bb80001087983 */ /* 0x000ee80000100800 */
[----:B------:R-:W4:Y:S04]  /*ee10*/  S2R R10, SR_TID.X ;  /* 0x00000000000a7919 */ /* 0x000f280000002100 */
[----:B-----5:R-:W-:Y:S04]  /*ee20*/  STL [R1+0xeac], R252 ;  /* 0x000eacfc01007387 */ /* 0x020fe80000100800 */
[----:B------:R-:W-:Y:S04]  /*ee30*/  STL [R1+0xea8], R4 ;  /* 0x000ea80401007387 */ /* 0x000fe80000100800 */
[----:B------:R-:W-:Y:S01]  /*ee40*/  STL [R1+0xea4], R5 ;  /* 0x000ea40501007387 */ /* 0x000fe20000100800 */
[----:B-1----:R-:W-:-:S03]  /*ee50*/  LOP3.LUT R9, R7, 0x3, RZ, 0xc0, !PT ;  /* 0x0000000307097812 */ /* 0x002fc600078ec0ff */
[----:B------:R1:W-:Y:S02]  /*ee60*/  STL [R1+0xe9c], R0 ;  /* 0x000e9c0001007387 */ /* 0x0003e40000100800 */
[C---:B------:R-:W-:Y:S02]  /*ee70*/  IMAD R7, R9.reuse, 0x420, RZ ;  /* 0x0000042009077824 */ /* 0x040fe400078e02ff */
[----:B------:R-:W-:Y:S01]  /*ee80*/  STL [R1+0xe98], R2 ;  /* 0x000e980201007387 */ /* 0x000fe20000100800 */
[----:B------:R-:W-:-:S03]  /*ee90*/  IMAD R9, R9, 0x420, RZ ;  /* 0x0000042009097824 */ /* 0x000fc600078e02ff */
[----:B------:R-:W-:Y:S01]  /*eea0*/  STL [R1+0xe84], R3 ;  /* 0x000e840301007387 */ /* 0x000fe20000100800 */
[--C-:B----4-:R-:W-:Y:S02]  /*eeb0*/  LOP3.LUT R7, R7, 0x5c, R10.reuse, 0x78, !PT ;  /* 0x0000005c07077812 */ /* 0x110fe400078e780a */
[----:B------:R-:W-:Y:S02]  /*eec0*/  LOP3.LUT R9, R9, 0x5c, R10, 0x78, !PT ;  /* 0x0000005c09097812 */ /* 0x000fe400078e780a */
[----:B------:R-:W-:Y:S01]  /*eed0*/  LOP3.LUT R7, R7, 0x20, RZ, 0x3c, !PT ;  /* 0x0000002007077812 */ /* 0x000fe200078e3cff */
[----:B------:R-:W-:Y:S01]  /*eee0*/  BAR.SYNC.DEFER_BLOCKING 0x0 ;  /* 0x0000000000007b1d */ /* 0x000fe20000010000 */
[----:B--2---:R-:W-:-:S04]  /*eef0*/  IADD3 R6, R6, 0x1, RZ ;  /* 0x0000000106067810 */ /* 0x004fc80007ffe0ff */
[----:B------:R-:W-:-:S04]  /*ef00*/  ISETP.GT.AND P0, PT, R6, 0x1, PT ;  /* 0x000000010600780c */ /* 0x000fc80003f04270 */
[----:B-1----:R-:W-:-:S05]  /*ef10*/  SEL R0, R6, RZ, !P0 ;  /* 0x000000ff06007207 */ /* 0x002fca0004000000 */
[C---:B------:R-:W-:Y:S01]  /*ef20*/  IMAD R17, R0.reuse, 0x8000, R9 ;  /* 0x0000800000117824 */ /* 0x040fe200078e0209 */
[----:B------:R-:W-:Y:S01]  /*ef30*/  STL [R1+0x994], R0 ;  /* 0x0009940001007387 */ /* 0x000fe20000100800 */
[C---:B------:R-:W-:Y:S02]  /*ef40*/  IMAD R7, R0.reuse, 0x8000, R7 ;  /* 0x0000800000077824 */ /* 0x040fe400078e0207 */
[----:B---3--:R-:W-:Y:S01]  /*ef50*/  IMAD R6, R0, 0x8000, R8 ;  /* 0x0000800000067824 */ /* 0x008fe200078e0208 */
[----:B------:R-:W-:Y:S04]  /*ef60*/  STL [R1+0x460], R17 ;  /* 0x0004601101007387 */ /* 0x000fe80000100800 */
[----:B------:R-:W2:Y:S04]  /*ef70*/  LDL.LU.64 R188, [R1+0x370] ;  /* 0x0003700001bc7983 */ /* 0x000ea80000300a00 */
[----:B------:R-:W2:Y:S04]  /*ef80*/  LDL.LU.64 R190, [R1+0x378] ;  /* 0x0003780001be7983 */ /* 0x000ea80000300a00 */
[----:B------:R-:W3:Y:S04]  /*ef90*/  LDL.LU.64 R184, [R1+0x120] ;  /* 0x0001200001b87983 */ /* 0x000ee80000300a00 */
[----:B------:R-:W3:Y:S04]  /*efa0*/  LDL.LU.64 R186, [R1+0x128] ;  /* 0x0001280001ba7983 */ /* 0x000ee80000300a00 */
[----:B------:R-:W4:Y:S04]  /*efb0*/  LDL.LU.64 R40, [R1+0x360] ;  /* 0x0003600001287983 */ /* 0x000f280000300a00 */
[----:B------:R-:W4:Y:S04]  /*efc0*/  LDL.LU.64 R42, [R1+0x368] ;  /* 0x00036800012a7983 */ /* 0x000f280000300a00 */
[----:B------:R-:W4:Y:S04]  /*efd0*/  LDL.LU.64 R36, [R1+0x100] ;  /* 0x0001000001247983 */ /* 0x000f280000300a00 */
[----:B------:R-:W4:Y:S04]  /*efe0*/  LDL.LU.64 R38, [R1+0x108] ;  /* 0x0001080001267983 */ /* 0x000f280000300a00 */
[----:B------:R-:W-:Y:S04]  /*eff0*/  LDS R240, [R17] ;  /* 0x0000000011f07984 */ /* 0x000fe80000000800 */
[----:B------:R-:W-:Y:S04]  /*f000*/  LDS R242, [R17+0x1000] ;  /* 0x0010000011f27984 */ /* 0x000fe80000000800 */
[----:B------:R-:W-:Y:S04]  /*f010*/  LDS R241, [R7] ;  /* 0x0000000007f17984 */ /* 0x000fe80000000800 */
[----:B------:R-:W-:Y:S04]  /*f020*/  LDS R243, [R7+0x1000] ;  /* 0x0010000007f37984 */ /* 0x000fe80000000800 */
[----:B------:R-:W-:Y:S04]  /*f030*/  LDSM.16.M88.4 R20, [R6+0x10000] ;  /* 0x010000000614783b */ /* 0x000fe80000000200 */
[----:B------:R-:W-:Y:S04]  /*f040*/  LDS R116, [R17+0x80] ;  /* 0x0000800011747984 */ /* 0x000fe80000000800 */
        /* <DEDUP_REMOVED lines=10> */
[----:B------:R-:W1:Y:S04]  /*f0f0*/  LDS R199, [R7+0x1180] ;  /* 0x0011800007c77984 */ /* 0x000e680000000800 */
[----:B------:R-:W-:Y:S04]  /*f100*/  LDS R236, [R17+0x200] ;  /* 0x0002000011ec7984 */ /* 0x000fe80000000800 */
[----:B------:R-:W-:Y:S04]  /*f110*/  LDS R238, [R17+0x1200] ;  /* 0x0012000011ee7984 */ /* 0x000fe80000000800 */
[----:B------:R-:W-:Y:S04]  /*f120*/  LDS R237, [R7+0x200] ;  /* 0x0002000007ed7984 */ /* 0x000fe80000000800 */
[----:B------:R-:W-:Y:S04]  /*f130*/  LDS R239, [R7+0x1200] ;  /* 0x0012000007ef7984 */ /* 0x000fe80000000800 */
[----:B------:R-:W1:Y:S04]  /*f140*/  LDSM.16.M88.4 R24, [R6+0x10800] ;  /* 0x010800000618783b */ /* 0x000e680000000200 */
[----:B------:R-:W-:Y:S04]  /*f150*/  LDS R8, [R17+0x280] ;  /* 0x0002800011087984 */ /* 0x000fe80000000800 */
[----:B------:R-:W-:Y:S04]  /*f160*/  LDS R10, [R17+0x1280] ;  /* 0x00128000110a7984 */ /* 0x000fe80000000800 */
[----:B------:R-:W-:Y:S04]  /*f170*/  LDS R9, [R7+0x280] ;  /* 0x0002800007097984 */ /* 0x000fe80000000800 */
[----:B------:R-:W1:Y:S04]  /*f180*/  LDS R11, [R7+0x1280] ;  /* 0x00128000070b7984 */ /* 0x000e680000000800 */
[----:B------:R-:W-:Y:S04]  /*f190*/  LDS R12, [R17+0x300] ;  /* 0x00030000110c7984 */ /* 0x000fe80000000800 */
[----:B------:R-:W-:Y:S04]  /*f1a0*/  LDS R14, [R17+0x1300] ;  /* 0x00130000110e7984 */ /* 0x000fe80000000800 */
[----:B------:R-:W-:Y:S04]  /*f1b0*/  LDS R13, [R7+0x300] ;  /* 0x00030000070d7984 */ /* 0x000fe80000000800 */
[----:B------:R-:W2:Y:S04]  /*f1c0*/  LDS R15, [R7+0x1300] ;  /* 0x00130000070f7984 */ /* 0x000ea80000000800 */
[----:B------:R-:W-:Y:S04]  /*f1d0*/  LDS R16, [R17+0x380] ;  /* 0x0003800011107984 */ /* 0x000fe80000000800 */
[----:B------:R-:W-:Y:S04]  /*f1e0*/  LDS R18, [R17+0x1380] ;  /* 0x0013800011127984 */ /* 0x000fe80000000800 */
[----:B------:R-:W-:Y:S04]  /*f1f0*/  LDS R17, [R7+0x380] ;  /* 0x0003800007117984 */ /* 0x000fe80000000800 */
[----:B------:R-:W2:Y:S01]  /*f200*/  LDS R19, [R7+0x1380] ;  /* 0x0013800007137984 */ /* 0x000ea20000000800 */
[-C--:B-1----:R-:W-:Y:S03]  /*f210*/  HMMA.1688.F32.TF32 R76, R196, R20.reuse, R76 ;  /* 0x00000014c44c723c */ /* 0x082fe6000008104c */
[----:B------:R-:W-:Y:S04]  /*f220*/  STL [R1+0x12d4], R22 ;  /* 0x0012d41601007387 */ /* 0x000fe80000100800 */
[----:B------:R-:W-:Y:S04]  /*f230*/  STL [R1+0x12d0], R23 ;  /* 0x0012d01701007387 */ /* 0x000fe80000100800 */
[----:B------:R-:W-:Y:S04]  /*f240*/  STL [R1+0x12d8], R26 ;  /* 0x0012d81a01007387 */ /* 0x000fe80000100800 */
[----:B------:R-:W-:Y:S01]  /*f250*/  STL [R1+0x12cc], R27 ;  /* 0x0012cc1b01007387 */ /* 0x000fe20000100800 */
[-C--:B------:R-:W-:Y:S08]  /*f260*/  HMMA.1688.F32.TF32 R140, R8, R20.reuse, R140 ;  /* 0x00000014088c723c */ /* 0x080ff0000008108c */
[-C--:B--2---:R-:W-:Y:S08]  /*f270*/  HMMA.1688.F32.TF32 R192, R240, R20.reuse, R188 ;  /* 0x00000014f0c0723c */ /* 0x084ff000000810bc */
[-C--:B---3--:R-:W-:Y:S08]  /*f280*/  HMMA.1688.F32.TF32 R188, R116, R20.reuse, R184 ;  /* 0x0000001474bc723c */ /* 0x088ff000000810b8 */
[-C--:B------:R-:W-:Y:S08]  /*f290*/  HMMA.1688.F32.TF32 R184, R156, R20.reuse, R56 ;  /* 0x000000149cb8723c */ /* 0x080ff00000081038 */
[-C--:B------:R-:W-:Y:S01]  /*f2a0*/  HMMA.1688.F32.TF32 R56, R236, R20.reuse, R152 ;  /* 0x00000014ec38723c */ /* 0x080fe20000081098 */
[----:B------:R-:W-:Y:S04]  /*f2b0*/  STL.64 [R1+0x3e0], R192 ;  /* 0x0003e0c001007387 */ /* 0x000fe80000100a00 */
[----:B------:R-:W-:Y:S04]  /*f2c0*/  STL.64 [R1+0x3e8], R194 ;  /* 0x0003e8c201007387 */ /* 0x000fe80000100a00 */
[----:B------:R-:W-:Y:S04]  /*f2d0*/  STL.64 [R1+0x3f0], R188 ;  /* 0x0003f0bc01007387 */ /* 0x000fe80000100a00 */
[----:B------:R-:W-:Y:S04]  /*f2e0*/  STL.64 [R1+0x3f8], R190 ;  /* 0x0003f8be01007387 */ /* 0x000fe80000100a00 */
[----:B------:R-:W-:Y:S04]  /*f2f0*/  STL.64 [R1+0x450], R184 ;  /* 0x000450b801007387 */ /* 0x000fe80000100a00 */
[----:B------:R-:W-:Y:S04]  /*f300*/  STL.64 [R1+0x458], R186 ;  /* 0x000458ba01007387 */ /* 0x000fe80000100a00 */
[----:B------:R-:W-:Y:S04]  /*f310*/  STL.64 [R1+0x4c0], R76 ;  /* 0x0004c04c01007387 */ /* 0x000fe80000100a00 */
[----:B------:R1:W-:Y:S04]  /*f320*/  STL.64 [R1+0x4c8], R78 ;  /* 0x0004c84e01007387 */ /* 0x0003e80000100a00 */
[----:B------:R-:W-:Y:S04]  /*f330*/  STL.64 [R1+0x4f0], R56 ;  /* 0x0004f03801007387 */ /* 0x000fe80000100a00 */
[----:B------:R2:W-:Y:S01]  /*f340*/  STL.64 [R1+0x4f8], R58 ;  /* 0x0004f83a01007387 */ /* 0x0005e20000100a00 */
[-C--:B-1----:R-:W-:Y:S08]  /*f350*/  HMMA.1688.F32.TF32 R76, R12, R20.reuse, R132 ;  /* 0x000000140c4c723c */ /* 0x082ff00000081084 */
[----:B--2---:R-:W-:Y:S08]  /*f360*/  HMMA.1688.F32.TF32 R56, R16, R20, R164 ;  /* 0x000000141038723c */ /* 0x004ff000000810a4 */
[-C--:B----4-:R-:W-:Y:S08]  /*f370*/  HMMA.1688.F32.TF32 R40, R240, R24.reuse, R40 ;  /* 0x00000018f028723c */ /* 0x090ff00000081028 */
[-C--:B------:R-:W-:Y:S01]  /*f380*/  HMMA.1688.F32.TF32 R20, R116, R24.reuse, R36 ;  /* 0x000000187414723c */ /* 0x080fe20000081024 */
[----:B------:R1:W-:Y:S04]  /*f390*/  STL.64 [R1+0x510], R140 ;  /* 0x0005108c01007387 */ /* 0x0003e80000100a00 */
[----:B------:R2:W-:Y:S04]  /*f3a0*/  STL.64 [R1+0x518], R142 ;  /* 0x0005188e01007387 */ /* 0x0005e80000100a00 */
[----:B------:R-:W-:Y:S04]  /*f3b0*/  STL.64 [R1+0x540], R76 ;  /* 0x0005404c01007387 */ /* 0x000fe80000100a00 */
[----:B------:R-:W-:Y:S04]  /*f3c0*/  STL.64 [R1+0x548], R78 ;  /* 0x0005484e01007387 */ /* 0x000fe80000100a00 */
[----:B------:R-:W-:Y:S04]  /*f3d0*/  STL.64 [R1+0x690], R56 ;  /* 0x0006903801007387 */ /* 0x000fe80000100a00 */
[----:B------:R-:W-:Y:S04]  /*f3e0*/  STL.64 [R1+0x698], R58 ;  /* 0x0006983a01007387 */ /* 0x000fe80000100a00 */
[----:B-1----:R-:W3:Y:S04]  /*f3f0*/  LDL.LU.64 R140, [R1+0x5e0] ;  /* 0x0005e000018c7983 */ /* 0x002ee80000300a00 */
[----:B------:R-:W-:Y:S04]  /*f400*/  STL.64 [R1+0x350], R40 ;  /* 0x0003502801007387 */ /* 0x000fe80000100a00 */
[----:B------:R1:W-:Y:S04]  /*f410*/  STL.64 [R1+0x358], R42 ;  /* 0x0003582a01007387 */ /* 0x0003e80000100a00 */
[----:B--2---:R-:W3:Y:S04]  /*f420*/  LDL.LU.64 R142, [R1+0x5e8] ;  /* 0x0005e800018e7983 */ /* 0x004ee80000300a00 */
[----:B------:R-:W-:Y:S04]  /*f430*/  STL.64 [R1+0x370], R20 ;  /* 0x0003701401007387 */ /* 0x000fe80000100a00 */
[----:B------:R2:W-:Y:S04]  /*f440*/  STL.64 [R1+0x378], R22 ;  /* 0x0003781601007387 */ /* 0x0005e80000100a00 */
[----:B------:R-:W4:Y:S04]  /*f450*/  LDL.LU.64 R132, [R1+0x160] ;  /* 0x0001600001847983 */ /* 0x000f280000300a00 */
[----:B------:R-:W4:Y:S01]  /*f460*/  LDL.LU.64 R134, [R1+0x168] ;  /* 0x0001680001867983 */ /* 0x000f220000300a00 */
[-C--:B-1----:R-:W-:Y:S03]  /*f470*/  HMMA.1688.F32.TF32 R40, R156, R24.reuse, R52 ;  /* 0x000000189c28723c */ /* 0x082fe60000081034 */
[----:B------:R-:W4:Y:S04]  /*f480*/  LDL.LU.64 R76, [R1+0x20] ;  /* 0x00002000014c7983 */ /* 0x000f280000300a00 */
[----:B------:R-:W4:Y:S01]  /*f490*/  LDL.LU.64 R78, [R1+0x28] ;  /* 0x00002800014e7983 */ /* 0x000f220000300a00 */
[-C--:B--2---:R-:W-:Y:S08]  /*f4a0*/  HMMA.1688.F32.TF32 R20, R196, R24.reuse, R28 ;  /* 0x00000018c414723c */ /* 0x084ff0000008101c */
[-C--:B------:R-:W-:Y:S08]  /*f4b0*/  HMMA.1688.F32.TF32 R36, R236, R24.reuse, R148 ;  /* 0x00000018ec24723c */ /* 0x080ff00000081094 */
[-C--:B------:R-:W-:Y:S01]  /*f4c0*/  HMMA.1688.F32.TF32 R28, R8, R24.reuse, R136 ;  /* 0x00000018081c723c */ /* 0x080fe20000081088 */
[----:B------:R-:W-:Y:S04]  /*f4d0*/  STL.64 [R1+0x3b0], R40 ;  /* 0x0003b02801007387 */ /* 0x000fe80000100a00 */
[----:B------:R-:W-:Y:S04]  /*f4e0*/  STL.64 [R1+0x3b8], R42 ;  /* 0x0003b82a01007387 */ /* 0x000fe80000100a00 */
[----:B------:R-:W-:Y:S04]  /*f4f0*/  STL.64 [R1+0x430], R20 ;  /* 0x0004301401007387 */ /* 0x000fe80000100a00 */
[----:B------:R1:W-:Y:S04]  /*f500*/  STL.64 [R1+0x438], R22 ;  /* 0x0004381601007387 */ /* 0x0003e80000100a00 */
[----:B------:R-:W-:Y:S04]  /*f510*/  STL.64 [R1+0x4a0], R36 ;  /* 0x0004a02401007387 */ /* 0x000fe80000100a00 */
[----:B------:R-:W-:Y:S04]  /*f520*/  STL.64 [R1+0x4a8], R38 ;  /* 0x0004a82601007387 */ /* 0x000fe80000100a00 */
[----:B------:R-:W2:Y:S01]  /*f530*/  LDL.LU.64 R52, [R1+0x660] ;  /* 0x0006600001347983 */ /* 0x000ea20000300a00 */
[-C--:B-1----:R-:W-:Y:S03]  /*f540*/  HMMA.1688.F32.TF32 R20, R12, R24.reuse, R32 ;  /* 0x000000180c14723c */ /* 0x082fe60000081020 */
[----:B------:R-:W-:Y:S04]  /*f550*/  STL.64 [R1+0x4e0], R28 ;  /* 0x0004e01c01007387 */ /* 0x000fe80000100a00 */
[----:B------:R1:W-:Y:S04]  /*f560*/  STL.64 [R1+0x4e8], R30 ;  /* 0x0004e81e01007387 */ /* 0x0003e80000100a00 */
[----:B------:R-:W2:Y:S04]  /*f570*/  LDL.LU.64 R54, [R1+0x668] ;  /* 0x0006680001367983 */ /* 0x000ea80000300a00 */
[----:B------:R-:W-:Y:S01]  /*f580*/  LDSM.16.M88.4 R32, [R6+0x11800] ;  /* 0x011800000620783b */ /* 0x000fe20000000200 */
[----:B-1----:R-:W-:Y:S03]  /*f590*/  HMMA.1688.F32.TF32 R28, R16, R24, R168 ;  /* 0x00000018101c723c */ /* 0x002fe600000810a8 */
[----:B------:R-:W-:Y:S04]  /*f5a0*/  LDSM.16.M88.4 R36, [R6+0x12000] ;  /* 0x012000000624783b */ /* 0x000fe80000000200 */
[----:B------:R1:W-:Y:S04]  /*f5b0*/  STL.64 [R1+0x500], R20 ;  /* 0x0005001401007387 */ /* 0x0003e80000100a00 */
[----:B------:R-:W-:Y:S04]  /*f5c0*/  STL.64 [R1+0x508], R22 ;  /* 0x0005081601007387 */ /* 0x000fe80000100a00 */
[----:B------:R-:W-:Y:S08]  /*f5d0*/  LDSM.16.M88.4 R40, [R6+0x12800] ;  /* 0x012800000628783b */ /* 0x000ff00000000200 */
[----:B------:R-:W-:Y:S01]  /*f5e0*/  STL [R1+0x5d0], R28 ;  /* 0x0005d01c01007387 */ /* 0x000fe20000100800 */
[----:B------:R-:W-:-:S02]  /*f5f0*/  IMAD.MOV.U32 R24, RZ, RZ, R29 ;  /* 0x000000ffff187224 */ /* 0x000fc400078e001d */
[----:B-1----:R-:W-:Y:S01]  /*f600*/  IMAD.MOV.U32 R21, RZ, RZ, R30 ;  /* 0x000000ffff157224 */ /* 0x002fe200078e001e */
[----:B------:R-:W2:Y:S01]  /*f610*/  LDL.LU.64 R56, [R1+0x150] ;  /* 0x0001500001387983 */ /* 0x000ea20000300a00 */
[----:B------:R-:W-:-:S03]  /*f620*/  IMAD.MOV.U32 R20, RZ, RZ, R31 ;  /* 0x000000ffff147224 */ /* 0x000fc600078e001f */
[----:B------:R-:W1:Y:S04]  /*f630*/  LDSM.16.M88.4 R28, [R6+0x11000] ;  /* 0x01100000061c783b */ /* 0x000e680000000200 */
[----:B------:R-:W2:Y:S04]  /*f640*/  LDL.LU.64 R58, [R1+0x158] ;  /* 0x00015800013a7983 */ /* 0x000ea80000300a00 */
[----:B------:R-:W-:Y:S04]  /*f650*/  STL [R1+0x1198], R20 ;  /* 0x0011981401007387 */ /* 0x000fe80000100800 */
[----:B------:R-:W-:Y:S04]  /*f660*/  STL [R1+0x1194], R24 ;  /* 0x0011941801007387 */ /* 0x000fe80000100800 */
[----:B------:R3:W-:Y:S04]  /*f670*/  STL [R1+0x1190], R21 ;  /* 0x0011901501007387 */ /* 0x0007e80000100800 */
[----:B-1----:R-:W-:Y:S04]  /*f680*/  STL [R1+0x12c4], R30 ;  /* 0x0012c41e01007387 */ /* 0x002fe80000100800 */
[----:B------:R-:W-:Y:S04]  /*f690*/  STL [R1+0x12c0], R31 ;  /* 0x0012c01f01007387 */ /* 0x000fe80000100800 */
[----:B------:R-:W-:Y:S04]  /*f6a0*/  STL [R1+0x12dc], R34 ;  /* 0x0012dc2201007387 */ /* 0x000fe80000100800 */
[----:B------:R-:W-:Y:S04]  /*f6b0*/  STL [R1+0x12c8], R35 ;  /* 0x0012c82301007387 */ /* 0x000fe80000100800 */
[----:B------:R-:W-:Y:S04]  /*f6c0*/  STL [R1+0x1294], R38 ;  /* 0x0012942601007387 */ /* 0x000fe80000100800 */
[----:B------:R-:W-:Y:S04]  /*f6d0*/  STL [R1+0x1290], R39 ;  /* 0x0012902701007387 */ /* 0x000fe80000100800 */
[----:B------:R-:W-:Y:S04]  /*f6e0*/  STL [R1+0x128c], R42 ;  /* 0x00128c2a01007387 */ /* 0x000fe80000100800 */
[----:B------:R-:W-:Y:S01]  /*f6f0*/  STL [R1+0x1288], R43 ;  /* 0x0012882b01007387 */ /* 0x000fe20000100800 */
[-C--:B---3--:R-:W-:Y:S08]  /*f700*/  HMMA.1688.F32.TF32 R20, R240, R28.reuse, R140 ;  /* 0x0000001cf014723c */ /* 0x088ff0000008108c */
[-C--:B----4-:R-:W-:Y:S11]  /*f710*/  HMMA.1688.F32.TF32 R132, R116, R28.reuse, R132 ;  /* 0x0000001c7484723c */ /* 0x090ff60000081084 */
[----:B------:R-:W-:Y:S04]  /*f720*/  @!UPT UIADD3 URZ, URZ, URZ, URZ ;  /* 0x0000003f3f3ff290 */ /* 0x000fe8000fffe03f */
[----:B------:R1:W-:Y:S04]  /*f730*/  STL.64 [R1+0x200], R20 ;  /* 0x0002001401007387 */ /* 0x0003e80000100a00 */
[----:B------:R3:W-:Y:S04]  /*f740*/  STL.64 [R1+0x208], R22 ;  /* 0x0002081601007387 */ /* 0x0007e80000100a00 */
[----:B-1----:R-:W4:Y:S04]  /*f750*/  LDL.LU.64 R20, [R1] ;  /* 0x0000000001147983 */ /* 0x002f280000300a00 */
[----:B------:R-:W-:Y:S04]  /*f760*/  STL.64 [R1+0x1e0], R132 ;  /* 0x0001e08401007387 */ /* 0x000fe80000100a00 */
[----:B------:R-:W-:Y:S04]  /*f770*/  STL.64 [R1+0x1e8], R134 ;  /* 0x0001e88601007387 */ /* 0x000fe80000100a00 */
[----:B---3--:R-:W4:Y:S01]  /*f780*/  LDL.LU.64 R22, [R1+0x8] ;  /* 0x0000080001167983 */ /* 0x008f220000300a00 */
[-C--:B------:R-:W-:Y:S08]  /*f790*/  HMMA.1688.F32.TF32 R24, R156, R28.reuse, R76 ;  /* 0x0000001c9c18723c */ /* 0x080ff0000008104c */
[-C--:B------:R-:W-:Y:S08]  /*f7a0*/  HMMA.1688.F32.TF32 R72, R196, R28.reuse, R72 ;  /* 0x0000001cc448723c */ /* 0x080ff00000081048 */
[-C--:B------:R-:W-:Y:S07]  /*f7b0*/  HMMA.1688.F32.TF32 R80, R236, R28.reuse, R80 ;  /* 0x0000001cec50723c */ /* 0x080fee0000081050 */
[----:B------:R1:W-:Y:S01]  /*f7c0*/  STL.64 [R1+0x330], R24 ;  /* 0x0003301801007387 */ /* 0x0003e20000100a00 */
[-C--:B------:R-:W-:Y:S03]  /*f7d0*/  HMMA.1688.F32.TF32 R76, R8, R28.reuse, R96 ;  /* 0x0000001c084c723c */ /* 0x080fe60000081060 */
[----:B------:R3:W-:Y:S04]  /*f7e0*/  STL.64 [R1+0x338], R26 ;  /* 0x0003381a01007387 */ /* 0x0007e80000100a00 */
[----:B-1----:R-:W4:Y:S04]  /*f7f0*/  LDL.LU.64 R24, [R1+0x6f0] ;  /* 0x0006f00001187983 */ /* 0x002f280000300a00 */
[----:B---3--:R-:W3:Y:S04]  /*f800*/  LDL.LU.64 R26, [R1+0x6f8] ;  /* 0x0006f800011a7983 */ /* 0x008ee80000300a00 */
[----:B------:R-:W-:Y:S04]  /*f810*/  STL.64 [R1+0x390], R72 ;  /* 0x0003904801007387 */ /* 0x000fe80000100a00 */
[----:B------:R1:W-:Y:S01]  /*f820*/  STL.64 [R1+0x398], R74 ;  /* 0x0003984a01007387 */ /* 0x0003e20000100a00 */
[-C--:B------:R-:W-:Y:S08]  /*f830*/  HMMA.1688.F32.TF32 R48, R16, R28.reuse, R48 ;  /* 0x0000001c1030723c */ /* 0x080ff00000081030 */
[----:B-1----:R-:W-:Y:S01]  /*f840*/  HMMA.1688.F32.TF32 R72, R12, R28, R112 ;  /* 0x0000001c0c48723c */ /* 0x002fe20000081070 */
[----:B------:R-:W-:Y:S04]  /*f850*/  STL.64 [R1+0x420], R80 ;  /* 0x0004205001007387 */ /* 0x000fe80000100a00 */
[----:B------:R-:W-:Y:S04]  /*f860*/  STL.64 [R1+0x428], R82 ;  /* 0x0004285201007387 */ /* 0x000fe80000100a00 */
[----:B------:R-:W-:Y:S01]  /*f870*/  STL.64 [R1+0x4b0], R76 ;  /* 0x0004b04c01007387 */ /* 0x000fe20000100a00 */
[-C--:B--2---:R-:W-:Y:S03]  /*f880*/  HMMA.1688.F32.TF32 R28, R240, R32.reuse, R52 ;  /* 0x00000020f01c723c */ /* 0x084fe60000081034 */
[----:B------:R-:W-:Y:S04]  /*f890*/  STL.64 [R1+0x4b8], R78 ;  /* 0x0004b84e01007387 */ /* 0x000fe80000100a00 */
[----:B------:R-:W-:Y:S04]  /*f8a0*/  LDSM.16.M88.4 R76, [R6+0x17000] ;  /* 0x01700000064c783b */ /* 0x000fe80000000200 */
[----:B------:R-:W-:Y:S04]  /*f8b0*/  LDSM.16.M88.4 R80, [R6+0x17800] ;  /* 0x017800000650783b */ /* 0x000fe80000000200 */
[----:B------:R-:W-:Y:S04]  /*f8c0*/  STL.64 [R1+0x4d0], R72 ;  /* 0x0004d04801007387 */ /* 0x000fe80000100a00 */
[----:B------:R-:W-:Y:S04]  /*f8d0*/  STL.64 [R1+0x4d8], R74 ;  /* 0x0004d84a01007387 */ /* 0x000fe80000100a00 */
[----:B------:R-:W2:Y:S04]  /*f8e0*/  LDL.LU.64 R52, [R1+0x230] ;  /* 0x0002300001347983 */ /* 0x000ea80000300a00 */
[----:B------:R-:W-:Y:S04]  /*f8f0*/  STL.64 [R1+0x590], R48 ;  /* 0x0005903001007387 */ /* 0x000fe80000100a00 */
[----:B------:R-:W-:Y:S04]  /*f900*/  STL.64 [R1+0x598], R50 ;  /* 0x0005983201007387 */ /* 0x000fe80000100a00 */
[----:B------:R-:W2:Y:S04]  /*f910*/  LDL.LU.64 R54, [R1+0x238] ;  /* 0x0002380001367983 */ /* 0x000ea80000300a00 */
[----:B------:R-:W-:Y:S04]  /*f920*/  STL.64 [R1+0xf0], R28 ;  /* 0x0000f01c01007387 */ /* 0x000fe80000100a00 */
[----:B------:R1:W-:Y:S04]  /*f930*/  STL.64 [R1+0xf8], R30 ;  /* 0x0000f81e01007387 */ /* 0x0003e80000100a00 */
[----:B------:R-:W-:Y:S01]  /*f940*/  LDSM.16.M88.4 R72, [R6+0x16800] ;  /* 0x016800000648783b */ /* 0x000fe20000000200 */
[-C--:B-1----:R-:W-:Y:S08]  /*f950*/  HMMA.1688.F32.TF32 R28, R116, R32.reuse, R56 ;  /* 0x00000020741c723c */ /* 0x082ff00000081038 */
[----:B------:R-:W-:Y:S11]  /*f960*/  HMMA.1688.F32.TF32 R48, R196, R32, R68 ;  /* 0x00000020c430723c */ /* 0x000ff60000081044 */
[----:B------:R-:W-:Y:S05]  /*f970*/  @!UPT UIADD3 URZ, URZ, URZ, URZ ;  /* 0x0000003f3f3ff290 */ /* 0x000fea000fffe03f */
[----:B------:R-:W-:Y:S02]  /*f980*/  IMAD.MOV.U32 R0, RZ, RZ, R31 ;  /* 0x000000ffff007224 */ /* 0x000fe400078e001f */
[----:B------:R-:W-:Y:S01]  /*f990*/  IMAD.MOV.U32 R3, RZ, RZ, R29 ;  /* 0x000000ffff037224 */ /* 0x000fe200078e001d */
[----:B------:R4:W-:Y:S01]  /*f9a0*/  STL [R1+0x110], R28 ;  /* 0x0001101c01007387 */ /* 0x0009e20000100800 */
[----:B------:R-:W-:-:S03]  /*f9b0*/  IMAD.MOV.U32 R2, RZ, RZ, R30 ;  /* 0x000000ffff027224 */ /* 0x000fc600078e001e */
[----:B------:R-:W-:Y:S01]  /*f9c0*/  STL [R1+0x1218], R0 ;  /* 0x0012180001007387 */ /* 0x000fe20000100800 */
[-C--:B------:R-:W-:Y:S03]  /*f9d0*/  HMMA.1688.F32.TF32 R56, R236, R32.reuse, R84 ;  /* 0x00000020ec38723c */ /* 0x080fe60000081054 */
[----:B------:R-:W-:Y:S04]  /*f9e0*/  STL [R1+0x1214], R3 ;  /* 0x0012140301007387 */ /* 0x000fe80000100800 */
[----:B------:R-:W-:Y:S01]  /*f9f0*/  STL [R1+0x1210], R2 ;  /* 0x0012100201007387 */ /* 0x000fe20000100800 */
[-C--:B----4-:R-:W-:Y:S03]  /*fa00*/  HMMA.1688.F32.TF32 R28, R156, R32.reuse, R20 ;  /* 0x000000209c1c723c */ /* 0x090fe60000081014 */
[----:B------:R-:W4:Y:S04]  /*fa10*/  LDL.LU.64 R20, [R1+0x790] ;  /* 0x0007900001147983 */ /* 0x000f280000300a00 */
[----:B------:R-:W4:Y:S11]  /*fa20*/  LDL.LU.64 R22, [R1+0x798] ;  /* 0x0007980001167983 */ /* 0x000f360000300a00 */
[----:B------:R-:W-:Y:S05]  /*fa30*/  @!UPT UIADD3 URZ, URZ, URZ, URZ ;  /* 0x0000003f3f3ff290 */ /* 0x000fea000fffe03f */
[----:B------:R-:W-:Y:S04]  /*fa40*/  STL.64 [R1+0x1b0], R28 ;  /* 0x0001b01c01007387 */ /* 0x000fe80000100a00 */
[----:B------:R-:W-:Y:S04]  /*fa50*/  STL.64 [R1+0x1b8], R30 ;  /* 0x0001b81e01007387 */ /* 0x000fe80000100a00 */
[----:B------:R1:W-:Y:S04]  /*fa60*/  STL.64 [R1+0x310], R48 ;  /* 0x0003103001007387 */ /* 0x0003e80000100a00 */
[----:B------:R3:W-:Y:S04]  /*fa70*/  STL.64 [R1+0x318], R50 ;  /* 0x0003183201007387 */ /* 0x0007e80000100a00 */
[----:B-1----:R-:W4:Y:S04]  /*fa80*/  LDL.LU.64 R48, [R1+0x3c0] ;  /* 0x0003c00001307983 */ /* 0x002f280000300a00 */
[----:B------:R-:W-:Y:S04]  /*fa90*/  STL.64 [R1+0x380], R56 ;  /* 0x0003803801007387 */ /* 0x000fe80000100a00 */
[----:B------:R1:W-:Y:S04]  /*faa0*/  STL.64 [R1+0x388], R58 ;  /* 0x0003883a01007387 */ /* 0x0003e80000100a00 */
[----:B---3--:R-:W3:Y:S01]  /*fab0*/  LDL.LU.64 R50, [R1+0x3c8] ;  /* 0x0003c80001327983 */ /* 0x008ee20000300a00 */
[-C--:B------:R-:W-:Y:S08]  /*fac0*/  HMMA.1688.F32.TF32 R28, R8, R32.reuse, R100 ;  /* 0x00000020081c723c */ /* 0x080ff00000081064 */
[----:B------:R-:W-:Y:S08]  /*fad0*/  HMMA.1688.F32.TF32 R68, R12, R32, R120 ;  /* 0x000000200c44723c */ /* 0x000ff00000081078 */
[----:B-1----:R-:W-:Y:S07]  /*fae0*/  HMMA.1688.F32.TF32 R56, R240, R36, R24 ;  /* 0x00000024f038723c */ /* 0x002fee0000081018 */
[----:B------:R-:W-:Y:S04]  /*faf0*/  STL.64 [R1+0x440], R28 ;  /* 0x0004401c01007387 */ /* 0x000fe80000100a00 */
[----:B------:R1:W-:Y:S02]  /*fb00*/  STL.64 [R1+0x448], R30 ;  /* 0x0004481e01007387 */ /* 0x0003e40000100a00 */
[----:B-1----:R-:W-:Y:S02]  /*fb10*/  HMMA.1688.F32.TF32 R28, R16, R32, R44 ;  /* 0x00000020101c723c */ /* 0x002fe4000008102c */
[----:B------:R-:W-:Y:S04]  /*fb20*/  STL.64 [R1+0x490], R68 ;  /* 0x0004904401007387 */ /* 0x000fe80000100a00 */
[----:B------:R-:W-:Y:S05]  /*fb30*/  STL.64 [R1+0x498], R70 ;  /* 0x0004984601007387 */ /* 0x000fea0000100a00 */
[----:B------:R-:W-:-:S02]  /*fb40*/  IMAD.MOV.U32 R27, RZ, RZ, R56 ;  /* 0x000000ffff1b7224 */ /* 0x000fc400078e0038 */
[----:B------:R-:W-:Y:S01]  /*fb50*/  IMAD.MOV.U32 R35, RZ, RZ, R57 ;  /* 0x000000ffff237224 */ /* 0x000fe200078e0039 */
[----:B------:R-:W-:Y:S01]  /*fb60*/  LDSM.16.M88.4 R68, [R6+0x16000] ;  /* 0x016000000644783b */ /* 0x000fe20000000200 */
[----:B--2---:R-:W-:Y:S03]  /*fb70*/  HMMA.1688.F32.TF32 R44, R116, R36, R52 ;  /* 0x00000024742c723c */ /* 0x004fe60000081034 */
[----:B------:R-:W-:Y:S05]  /*fb80*/  LDSM.16.M88.4 R52, [R6+0x14000] ;  /* 0x014000000634783b */ /* 0x000fea0000000200 */
[----:B------:R-:W-:Y:S04]  /*fb90*/  STL.64 [R1+0x530], R28 ;  /* 0x0005301c01007387 */ /* 0x000fe80000100a00 */
[----:B------:R1:W-:Y:S02]  /*fba0*/  STL.64 [R1+0x538], R30 ;  /* 0x0005381e01007387 */ /* 0x0003e40000100a00 */
[----:B-1----:R-:W-:-:S02]  /*fbb0*/  IMAD.MOV.U32 R31, RZ, RZ, R59 ;  /* 0x000000ffff1f7224 */ /* 0x002fc400078e003b */
[----:B------:R-:W-:-:S08]  /*fbc0*/  IMAD.MOV.U32 R30, RZ, RZ, R58 ;  /* 0x000000ffff1e7224 */ /* 0x000fd000078e003a */
[----:B------:R-:W-:Y:S01]  /*fbd0*/  IMAD.MOV.U32 R2, RZ, RZ, R47 ;  /* 0x000000ffff027224 */ /* 0x000fe200078e002f */
[----:B------:R-:W-:Y:S04]  /*fbe0*/  STL [R1+0x12ec], R31 ;  /* 0x0012ec1f01007387 */ /* 0x000fe80000100800 */
[----:B------:R1:W-:Y:S01]  /*fbf0*/  STL [R1+0x12e8], R30 ;  /* 0x0012e81e01007387 */ /* 0x0003e20000100800 */
[----:B------:R-:W-:Y:S02]  /*fc00*/  IMAD.MOV.U32 R3, RZ, RZ, R46 ;  /* 0x000000ffff037224 */ /* 0x000fe400078e002e */
[----:B------:R-:W-:Y:S01]  /*fc10*/  IMAD.MOV.U32 R0, RZ, RZ, R45 ;  /* 0x000000ffff007224 */ /* 0x000fe200078e002d */
[----:B------:R-:W-:Y:S01]  /*fc20*/  LDSM.16.M88.4 R56, [R6+0x14800] ;  /* 0x014800000638783b */ /* 0x000fe20000000200 */
[-C--:B-1----:R-:W-:Y:S03]  /*fc30*/  HMMA.1688.F32.TF32 R28, R156, R36.reuse, R244 ;  /* 0x000000249c1c723c */ /* 0x082fe600000810f4 */
[----:B------:R-:W-:Y:S04]  /*fc40*/  STL [R1+0x12e4], R27 ;  /* 0x0012e41b01007387 */ /* 0x000fe80000100800 */
[----:B------:R1:W-:Y:S04]  /*fc50*/  STL [R1+0x12e0], R35 ;  /* 0x0012e02301007387 */ /* 0x0003e80000100800 */
[----:B------:R-:W-:Y:S04]  /*fc60*/  STL [R1+0xd0], R44 ;  /* 0x0000d02c01007387 */ /* 0x000fe80000100800 */
[----:B------:R-:W-:Y:S01]  /*fc70*/  STL [R1+0x1224], R2 ;  /* 0x0012240201007387 */ /* 0x000fe20000100800 */
[-C--:B-1----:R-:W-:Y:S03]  /*fc80*/  HMMA.1688.F32.TF32 R32, R196, R36.reuse, R64 ;  /* 0x00000024c420723c */ /* 0x082fe60000081040 */
[----:B------:R-:W-:Y:S04]  /*fc90*/  STL [R1+0x1220], R3 ;  /* 0x0012200301007387 */ /* 0x000fe80000100800 */
[----:B------:R-:W-:Y:S01]  /*fca0*/  STL [R1+0x121c], R0 ;  /* 0x00121c0001007387 */ /* 0x000fe20000100800 */
[-C--:B------:R-:W-:Y:S03]  /*fcb0*/  HMMA.1688.F32.TF32 R24, R236, R36.reuse, R88 ;  /* 0x00000024ec18723c */ /* 0x080fe60000081058 */
[----:B------:R-:W-:Y:S04]  /*fcc0*/  STL.64 [R1+0xe0], R28 ;  /* 0x0000e01c01007387 */ /* 0x000fe80000100a00 */
[----:B------:R1:W-:Y:S04]  /*fcd0*/  STL.64 [R1+0xe8], R30 ;  /* 0x0000e81e01007387 */ /* 0x0003e80000100a00 */
[----:B------:R-:W2:Y:S04]  /*fce0*/  LDSM.16.M88.4 R44, [R6+0x13000] ;  /* 0x01300000062c783b */ /* 0x000ea80000000200 */
[----:B------:R-:W-:Y:S01]  /*fcf0*/  LDSM.16.M88.4 R64, [R6+0x15800] ;  /* 0x015800000640783b */ /* 0x000fe20000000200 */
[-C--:B-1----:R-:W-:Y:S03]  /*fd00*/  HMMA.1688.F32.TF32 R28, R8, R36.reuse, R104 ;  /* 0x00000024081c723c */ /* 0x082fe60000081068 */
[----:B------:R-:W-:Y:S04]  /*fd10*/  STL.64 [R1+0x170], R32 ;  /* 0x0001702001007387 */ /* 0x000fe80000100a00 */
[----:B------:R1:W-:Y:S04]  /*fd20*/  STL.64 [R1+0x178], R34 ;  /* 0x0001782201007387 */ /* 0x0003e80000100a00 */
[----:B------:R-:W-:Y:S04]  /*fd30*/  STL.64 [R1+0x300], R24 ;  /* 0x0003001801007387 */ /* 0x000fe80000100a00 */
[----:B------:R2:W-:Y:S01]  /*fd40*/  STL.64 [R1+0x308], R26 ;  /* 0x0003081a01007387 */ /* 0x0005e20000100a00 */
[-C--:B-1----:R-:W-:Y:S07]  /*fd50*/  HMMA.1688.F32.TF32 R32, R12, R36.reuse, R124 ;  /* 0x000000240c20723c */ /* 0x082fee000008107c */
[----:B------:R-:W-:Y:S01]  /*fd60*/  STL.64 [R1+0x3d0], R28 ;  /* 0x0003d01c01007387 */ /* 0x000fe20000100a00 */
[----:B--2---:R-:W-:Y:S03]  /*fd70*/  HMMA.1688.F32.TF32 R24, R16, R36, R160 ;  /* 0x000000241018723c */ /* 0x004fe600000810a0 */
[----:B------:R4:W-:Y:S11]  /*fd80*/  STL.64 [R1+0x3d8], R30 ;  /* 0x0003d81e01007387 */ /* 0x0009f60000100a00 */
[----:B------:R-:W-:Y:S01]  /*fd90*/  @!UPT UIADD3 URZ, URZ, URZ, URZ ;  /* 0x0000003f3f3ff290 */ /* 0x000fe2000fffe03f */
[----:B------:R-:W-:Y:S04]  /*fda0*/  STL.64 [R1+0x410], R32 ;  /* 0x0004102001007387 */ /* 0x000fe80000100a00 */
[----:B------:R1:W-:Y:S04]  /*fdb0*/  STL.64 [R1+0x418], R34 ;  /* 0x0004182201007387 */ /* 0x0003e80000100a00 */
[----:B------:R-:W-:Y:S04]  /*fdc0*/  STL.64 [R1+0x580], R24 ;  /* 0x0005801801007387 */ /* 0x000fe80000100a00 */
[----:B------:R2:W-:Y:S01]  /*fdd0*/  STL.64 [R1+0x588], R26 ;  /* 0x0005881a01007387 */ /* 0x0005e20000100a00 */
[-C--:B----4-:R-:W-:Y:S11]  /*fde0*/  HMMA.1688.F32.TF32 R28, R240, R40.reuse, R20 ;  /* 0x00000028f01c723c */ /* 0x090ff60000081014 */
[----:B------:R-:W-:Y:S11]  /*fdf0*/  @!UPT UIADD3 URZ, URZ, URZ, URZ ;  /* 0x0000003f3f3ff290 */ /* 0x000ff6000fffe03f */
[----:B------:R-:W-:Y:S02]  /*fe00*/  @!UPT UIADD3 URZ, URZ, URZ, URZ ;  /* 0x0000003f3f3ff290 */ /* 0x000fe4000fffe03f */
[----:B-1----:R-:W-:Y:S02]  /*fe10*/  IMAD.MOV.U32 R34, RZ, RZ, R28 ;  /* 0x000000ffff227224 */ /* 0x002fe400078e001c */
[----:B--2---:R-:W-:Y:S02]  /*fe20*/  IMAD.MOV.U32 R26, RZ, RZ, R29 ;  /* 0x000000ffff1a7224 */ /* 0x004fe400078e001d */
[----:B------:R-:W-:Y:S02]  /*fe30*/  IMAD.MOV.U32 R22, RZ, RZ, R30 ;  /* 0x000000ffff167224 */ /* 0x000fe400078e001e */
[----:B------:R-:W-:Y:S02]  /*fe40*/  IMAD.MOV.U32 R23, RZ, RZ, R31 ;  /* 0x000000ffff177224 */ /* 0x000fe400078e001f */
[-C--:B---3--:R-:W-:Y:S03]  /*fe50*/  HMMA.1688.F32.TF32 R28, R116, R40.reuse, R48 ;  /* 0x00000028741c723c */ /* 0x088fe60000081030 */
[----:B------:R1:W-:Y:S04]  /*fe60*/  STL.64 [R1+0x1300], R22 ;  /* 0x0013001601007387 */ /* 0x0003e80000100a00 */
[----:B------:R-:W2:Y:S11]  /*fe70*/  LDSM.16.M88.4 R48, [R6+0x13800] ;  /* 0x013800000630783b */ /* 0x000eb60000000200 */
[----:B------:R-:W-:Y:S06]  /*fe80*/  @!UPT UIADD3 URZ, URZ, URZ, URZ ;  /* 0x0000003f3f3ff290 */ /* 0x000fec000fffe03f */
[----:B------:R-:W-:Y:S02]  /*fe90*/  IMAD.MOV.U32 R3, RZ, RZ, R28 ;  /* 0x000000ffff037224 */ /* 0x000fe400078e001c */
[----:B------:R-:W-:Y:S02]  /*fea0*/  IMAD.MOV.U32 R0, RZ, RZ, R29 ;  /* 0x000000ffff007224 */ /* 0x000fe400078e001d */
[----:B------:R-:W-:Y:S02]  /*feb0*/  IMAD.MOV.U32 R37, RZ, RZ, R30 ;  /* 0x000000ffff257224 */ /* 0x000fe400078e001e */
[----:B------:R-:W-:Y:S02]  /*fec0*/  IMAD.MOV.U32 R36, RZ, RZ, R31 ;  /* 0x000000ffff247224 */ /* 0x000fe400078e001f */
[-C--:B------:R-:W-:Y:S03]  /*fed0*/  HMMA.1688.F32.TF32 R28, R156, R40.reuse, R144 ;  /* 0x000000289c1c723c */ /* 0x080fe60000081090 */
[----:B------:R-:W-:Y:S04]  /*fee0*/  STL [R1+0x125c], R36 ;  /* 0x00125c2401007387 */ /* 0x000fe80000100800 */
[----:B------:R3:W-:Y:S01]  /*fef0*/  STL [R1+0x1258], R37 ;  /* 0x0012582501007387 */ /* 0x0007e20000100800 */
[-C--:B-1----:R-:W-:Y:S03]  /*ff00*/  HMMA.1688.F32.TF32 R20, R196, R40.reuse, R60 ;  /* 0x00000028c414723c */ /* 0x082fe6000008103c */
[----:B------:R-:W-:Y:S04]  /*ff10*/  STL [R1+0x1254], R0 ;  /* 0x0012540001007387 */ /* 0x000fe80000100800 */
[----:B------:R-:W-:Y:S01]  /*ff20*/  STL [R1+0x1250], R3 ;  /* 0x0012500301007387 */ /* 0x000fe20000100800 */
[-C--:B---3--:R-:W-:Y:S03]  /*ff30*/  HMMA.1688.F32.TF32 R36, R236, R40.reuse, R92 ;  /* 0x00000028ec24723c */ /* 0x088fe6000008105c */
[----:B------:R-:W1:Y:S04]  /*ff40*/  LDSM.16.M88.4 R60, [R6+0x15000] ;  /* 0x01500000063c783b */ /* 0x000e680000000200 */
[----:B------:R-:W-:Y:S04]  /*ff50*/  STL.64 [R1+0x90], R28 ;  /* 0x0000901c01007387 */ /* 0x000fe80000100a00 */
[----:B------:R3:W-:Y:S02]  /*ff60*/  STL.64 [R1+0x98], R30 ;  /* 0x0000981e01007387 */ /* 0x0007e40000100a00 */
[-C--:B---3--:R-:W-:Y:S02]  /*ff70*/  HMMA.1688.F32.TF32 R28, R8, R40.reuse, R108 ;  /* 0x00000028081c723c */ /* 0x088fe4000008106c */
[----:B------:R-:W-:Y:S04]  /*ff80*/  STL.64 [R1+0xc0], R20 ;  /* 0x0000c01401007387 */ /* 0x000fe80000100a00 */
[----:B------:R3:W-:Y:S04]  /*ff90*/  STL.64 [R1+0xc8], R22 ;  /* 0x0000c81601007387 */ /* 0x0007e80000100a00 */
[----:B------:R-:W-:Y:S04]  /*ffa0*/  STL.64 [R1+0x1a0], R36 ;  /* 0x0001a02401007387 */ /* 0x000fe80000100a00 */
[----:B------:R-:W-:Y:S01]  /*ffb0*/  STL.64 [R1+0x1a8], R38 ;  /* 0x0001a82601007387 */ /* 0x000fe20000100a00 */
[-C--:B---3--:R-:W-:Y:S03]  /*ffc0*/  HMMA.1688.F32.TF32 R20, R12, R40.reuse, R128 ;  /* 0x000000280c14723c */ /* 0x088fe60000081080 */
[----:B------:R-:W-:Y:S05]  /*ffd0*/  STL.64 [R1+0x1310], R14 ;  /* 0x0013100e01007387 */ /* 0x000fea0000100a00 */
[----:B------:R-:W-:Y:S04]  /*ffe0*/  STL.64 [R1+0x360], R28 ;  /* 0x0003601c01007387 */ /* 0x000fe80000100a00 */
[----:B------:R-:W-:Y:S04]  /*fff0*/  STL.64 [R1+0x368], R30 ;  /* 0x0003681e01007387 */ /* 0x000fe80000100a00 */
[----:B------:R3:W-:Y:S02]  /*10000*/  STL.64 [R1+0x1308], R12 ;  /* 0x0013080c01007387 */ /* 0x0007e40000100a00 */
[----:B---3--:R-:W-:Y:S05]  /*10010*/  HMMA.1688.F32.TF32 R12, R16, R40, R172 ;  /* 0x00000028100c723c */ /* 0x008fea00000810ac */
[----:B------:R-:W-:Y:S04]  /*10020*/  STL.64 [R1+0x3c0], R20 ;  /* 0x0003c01401007387 */ /* 0x000fe80000100a00 */
[----:B------:R-:W-:Y:S04]  /*10030*/  STL.64 [R1+0x3c8], R22 ;  /* 0x0003c81601007387 */ /* 0x000fe80000100a00 */
[----:B------:R-:W3:Y:S04]  /*10040*/  LDL.LU.64 R28, [R1+0x980] ;  /* 0x00098000011c7983 */ /* 0x000ee80000300a00 */
[----:B------:R-:W3:Y:S06]  /*10050*/  LDL.LU.64 R30, [R1+0x988] ;  /* 0x00098800011e7983 */ /* 0x000eec0000300a00 */
[----:B------:R4:W-:Y:S04]  /*10060*/  STL.64 [R1+0x520], R12 ;  /* 0x0005200c01007387 */ /* 0x0009e80000100a00 */
[----:B------:R1:W-:Y:S04]  /*10070*/  STL.64 [R1+0x528], R14 ;  /* 0x0005280e01007387 */ /* 0x0003e80000100a00 */
[----:B----4-:R-:W4:Y:S04]  /*10080*/  LDL.LU.64 R12, [R1+0x970] ;  /* 0x00097000010c7983 */ /* 0x010f280000300a00 */
[----:B-1----:R-:W4:Y:S04]  /*10090*/  LDL.LU.64 R14, [R1+0x978] ;  /* 0x00097800010e7983 */ /* 0x002f280000300a00 */
[----:B------:R-:W3:Y:S04]  /*100a0*/  LDL.LU.64 R84, [R1+0x960] ;  /* 0x0009600001547983 */ /* 0x000ee80000300a00 */
[----:B------:R-:W3:Y:S04]  /*100b0*/  LDL.LU.64 R86, [R1+0x968] ;  /* 0x0009680001567983 */ /* 0x000ee80000300a00 */
[----:B------:R-:W3:Y:S04]  /*100c0*/  LDL.LU.64 R36, [R1+0x950] ;  /* 0x0009500001247983 */ /* 0x000ee80000300a00 */
[----:B------:R-:W3:Y:S04]  /*100d0*/  LDL.LU.64 R38, [R1+0x958] ;  /* 0x0009580001267983 */ /* 0x000ee80000300a00 */
[----:B------:R-:W3:Y:S04]  /*100e0*/  LDL.LU.64 R20, [R1+0x940] ;  /* 0x0009400001147983 */ /* 0x000ee80000300a00 */
[----:B------:R-:W3:Y:S04]  /*100f0*/  LDL.LU.64 R22, [R1+0x948] ;  /* 0x0009480001167983 */ /* 0x000ee80000300a00 */
[----:B------:R-:W-:Y:S04]  /*10100*/  STL.64 [R1+0x1320], R18 ;  /* 0x0013201201007387 */ /* 0x000fe80000100a00 */
[----:B------:R-:W-:Y:S04]  /*10110*/  STL.64 [R1+0x1318], R16 ;  /* 0x0013181001007387 */ /* 0x000fe80000100a00 */
[----:B------:R-:W-:Y:S04]  /*10120*/  STL [R1+0x1298], R46 ;  /* 0x0012982e01007387 */ /* 0x000fe80000100800 */
[----:B------:R-:W-:Y:S04]  /*10130*/  STL [R1+0x1284], R47 ;  /* 0x0012842f01007387 */ /* 0x000fe80000100800 */
[----:B--2---:R-:W-:Y:S04]  /*10140*/  STL [R1+0x1264], R50 ;  /* 0x0012643201007387 */ /* 0x004fe80000100800 */
[----:B------:R-:W-:Y:S04]  /*10150*/  STL [R1+0x1260], R51 ;  /* 0x0012603301007387 */ /* 0x000fe80000100800 */
        /* <DEDUP_REMOVED lines=13> */
[----:B------:R4:W-:Y:S02]  /*10230*/  STL [R1+0x1328], R7 ;  /* 0x0013280701007387 */ /* 0x0009e40000100800 */
[C---:B----4-:R-:W-:Y:S02]  /*10240*/  HMMA.1688.F32.TF32 R4, R240.reuse, R48, R12 ;  /* 0x00000030f004723c */ /* 0x050fe4000008100c */
[----:B------:R-:W2:Y:S04]  /*10250*/  LDL.LU.64 R12, [R1+0x930] ;  /* 0x00093000010c7983 */ /* 0x000ea80000300a00 */
[----:B------:R-:W2:Y:S11]  /*10260*/  LDL.LU.64 R14, [R1+0x938] ;  /* 0x00093800010e7983 */ /* 0x000eb60000300a00 */
[----:B------:R-:W-:Y:S07]  /*10270*/  @!UPT UIADD3 URZ, URZ, URZ, URZ ;  /* 0x0000003f3f3ff290 */ /* 0x000fee000fffe03f */
[----:B------:R-:W-:Y:S02]  /*10280*/  IMAD.MOV.U32 R74, RZ, RZ, R4 ;  /* 0x000000ffff4a7224 */ /* 0x000fe400078e0004 */
[----:B------:R-:W-:Y:S02]  /*10290*/  IMAD.MOV.U32 R75, RZ, RZ, R5 ;  /* 0x000000ffff4b7224 */ /* 0x000fe400078e0005 */
[----:B------:R-:W-:Y:S02]  /*102a0*/  IMAD.MOV.U32 R70, RZ, RZ, R6 ;  /* 0x000000ffff467224 */ /* 0x000fe400078e0006 */
[----:B------:R-:W-:Y:S02]  /*102b0*/  IMAD.MOV.U32 R71, RZ, RZ, R7 ;  /* 0x000000ffff477224 */ /* 0x000fe400078e0007 */
[----:B---3--:R-:W-:Y:S11]  /*102c0*/  HMMA.1688.F32.TF32 R4, R240, R52, R84 ;  /* 0x00000034f004723c */ /* 0x008ff60000081054 */
[----:B------:R-:W-:Y:S11]  /*102d0*/  @!UPT UIADD3 URZ, URZ, URZ, URZ ;  /* 0x0000003f3f3ff290 */ /* 0x000ff6000fffe03f */
[----:B------:R-:W-:Y:S02]  /*102e0*/  @!UPT UIADD3 URZ, URZ, URZ, URZ ;  /* 0x0000003f3f3ff290 */ /* 0x000fe4000fffe03f */
[----:B------:R-:W-:Y:S02]  /*102f0*/  IMAD.MOV.U32 R66, RZ, RZ, R4 ;  /* 0x000000ffff427224 */ /* 0x000fe400078e0004 */
[----:B------:R-:W-:Y:S02]  /*10300*/  IMAD.MOV.U32 R67, RZ, RZ, R5 ;  /* 0x000000ffff437224 */ /* 0x000fe400078e0005 */
[----:B------:R-:W-:Y:S01]  /*10310*/  IMAD.MOV.U32 R62, RZ, RZ, R6 ;  /* 0x000000ffff3e7224 */ /* 0x000fe200078e0006 */
[----:B------:R-:W3:Y:S01]  /*10320*/  LDL.LU.64 R4, [R1+0x920] ;  /* 0x0009200001047983 */ /* 0x000ee20000300a00 */
[----:B------:R-:W-:-:S03]  /*10330*/  IMAD.MOV.U32 R63, RZ, RZ, R7 ;  /* 0x000000ffff3f7224 */ /* 0x000fc600078e0007 */
[----:B------:R-:W3:Y:S01]  /*10340*/  LDL.LU.64 R6, [R1+0x928] ;  /* 0x0009280001067983 */ /* 0x000ee20000300a00 */
[C---:B------:R-:W-:Y:S03]  /*10350*/  HMMA.1688.F32.TF32 R16, R240.reuse, R56, R36 ;  /* 0x00000038f010723c */ /* 0x040fe60000081024 */
[----:B------:R-:W4:Y:S04]  /*10360*/  LDL.LU.64 R92, [R1+0x910] ;  /* 0x00091000015c7983 */ /* 0x000f280000300a00 */
[----:B------:R-:W4:Y:S01]  /*10370*/  LDL.LU.64 R94, [R1+0x918] ;  /* 0x00091800015e7983 */ /* 0x000f220000300a00 */
[C---:B------:R-:W-:Y:S11]  /*10380*/  HMMA.1688.F32.TF32 R88, R240.reuse, R44, R28 ;  /* 0x0000002cf058723c */ /* 0x040ff6000008101c */
[----:B------:R-:W-:Y:S05]  /*10390*/  @!UPT UIADD3 URZ, URZ, URZ, URZ ;  /* 0x0000003f3f3ff290 */ /* 0x000fea000fffe03f */
[----:B------:R-:W-:Y:S02]  /*103a0*/  IMAD.MOV.U32 R58, RZ, RZ, R16 ;  /* 0x000000ffff3a7224 */ /* 0x000fe400078e0010 */
[----:B------:R-:W-:Y:S02]  /*103b0*/  IMAD.MOV.U32 R46, RZ, RZ, R17 ;  /* 0x000000ffff2e7224 */ /* 0x000fe400078e0011 */
[----:B------:R-:W-:Y:S02]  /*103c0*/  IMAD.MOV.U32 R38, RZ, RZ, R18 ;  /* 0x000000ffff267224 */ /* 0x000fe400078e0012 */
[----:B------:R-:W-:Y:S02]  /*103d0*/  IMAD.MOV.U32 R39, RZ, RZ, R19 ;  /* 0x000000ffff277224 */ /* 0x000fe400078e0013 */
[----:B------:R-:W-:Y:S01]  /*103e0*/  HMMA.1688.F32.TF32 R16, R240, R60, R20 ;  /* 0x0000003cf010723c */ /* 0x000fe20000081014 */
[----:B------:R-:W-:Y:S02]  /*103f0*/  IMAD.MOV.U32 R31, RZ, RZ, R88 ;  /* 0x000000ffff1f7224 */ /* 0x000fe400078e0058 */
[----:B------:R-:W-:-:S02]  /*10400*/  IMAD.MOV.U32 R30, RZ, RZ, R89 ;  /* 0x000000ffff1e7224 */ /* 0x000fc400078e0059 */
[----:B------:R-:W-:Y:S01]  /*10410*/  IMAD.MOV.U32 R27, RZ, RZ, R90 ;  /* 0x000000ffff1b7224 */ /* 0x000fe200078e005a */
[----:B------:R-:W4:Y:S01]  /*10420*/  LDL.LU.64 R88, [R1+0x900] ;  /* 0x0009000001587983 */ /* 0x000f220000300a00 */
[----:B------:R-:W-:-:S03]  /*10430*/  IMAD.MOV.U32 R35, RZ, RZ, R91 ;  /* 0x000000ffff237224 */ /* 0x000fc600078e005b */
[----:B------:R-:W4:Y:S04]  /*10440*/  LDL.LU.64 R90, [R1+0x908] ;  /* 0x00090800015a7983 */ /* 0x000f280000300a00 */
[----:B------:R-:W4:Y:S04]  /*10450*/  LDL.LU.64 R84, [R1+0x8f0] ;  /* 0x0008f00001547983 */ /* 0x000f280000300a00 */
[----:B------:R-:W4:Y:S04]  /*10460*/  LDL.LU.64 R86, [R1+0x8f8] ;  /* 0x0008f80001567983 */ /* 0x000f280000300a00 */
[----:B------:R-:W4:Y:S02]  /*10470*/  LDL.LU.64 R20, [R1+0x8e0] ;  /* 0x0008e00001147983 */ /* 0x000f240000300a00 */
[----:B------:R-:W-:-:S02]  /*10480*/  IMAD.MOV.U32 R42, RZ, RZ, R16 ;  /* 0x000000ffff2a7224 */ /* 0x000fc400078e0010 */
[----:B------:R-:W-:Y:S01]  /*10490*/  IMAD.MOV.U32 R43, RZ, RZ, R17 ;  /* 0x000000ffff2b7224 */ /* 0x000fe200078e0011 */
[----:B------:R-:W4:Y:S01]  /*104a0*/  LDL.LU.64 R22, [R1+0x8e8] ;  /* 0x0008e80001167983 */ /* 0x000f220000300a00 */
[----:B------:R-:W-:Y:S02]  /*104b0*/  IMAD.MOV.U32 R47, RZ, RZ, R18 ;  /* 0x000000ffff2f7224 */ /* 0x000fe400078e0012 */
[----:B------:R-:W-:Y:S01]  /*104c0*/  IMAD.MOV.U32 R59, RZ, RZ, R19 ;  /* 0x000000ffff3b7224 */ /* 0x000fe200078e0013 */
[----:B------:R-:W4:Y:S04]  /*104d0*/  LDL.LU.64 R16, [R1+0x8d0] ;  /* 0x0008d00001107983 */ /* 0x000f280000300a00 */
[----:B------:R-:W4:Y:S01]  /*104e0*/  LDL.LU.64 R18, [R1+0x8d8] ;  /* 0x0008d80001127983 */ /* 0x000f220000300a00 */
[----:B--2---:R-:W-:Y:S11]  /*104f0*/  HMMA.1688.F32.TF32 R12, R240, R64, R12 ;  /* 0x00000040f00c723c */ /* 0x004ff6000008100c */
[----:B------:R-:W-:Y:S11]  /*10500*/  @!UPT UIADD3 URZ, URZ, URZ, URZ ;  /* 0x0000003f3f3ff290 */ /* 0x000ff6000fffe03f */
[----:B------:R-:W-:Y:S02]  /*10510*/  @!UPT UIADD3 URZ, URZ, URZ, URZ ;  /* 0x0000003f3f3ff290 */ /* 0x000fe4000fffe03f */
[----:B------:R-:W-:Y:S02]  /*10520*/  IMAD.MOV.U32 R54, RZ, RZ, R12 ;  /* 0x000000ffff367224 */ /* 0x000fe400078e000c */
[----:B------:R-:W-:Y:S02]  /*10530*/  IMAD.MOV.U32 R55, RZ, RZ, R13 ;  /* 0x000000ffff377224 */ /* 0x000fe400078e000d */
[----:B------:R-:W-:Y:S01]  /*10540*/  IMAD.MOV.U32 R50, RZ, RZ, R14 ;  /* 0x000000ffff327224 */ /* 0x000fe200078e000e */
[----:B------:R-:W2:Y:S01]  /*10550*/  LDL.LU.64 R12, [R1+0x8c0] ;  /* 0x0008c000010c7983 */ /* 0x000ea20000300a00 */
[----:B------:R-:W-:-:S03]  /*10560*/  IMAD.MOV.U32 R51, RZ, RZ, R15 ;  /* 0x000000ffff337224 */ /* 0x000fc600078e000f */
[----:B------:R-:W2:Y:S01]  /*10570*/  LDL.LU.64 R14, [R1+0x8c8] ;  /* 0x0008c800010e7983 */ /* 0x000ea20000300a00 */
        /* <DEDUP_REMOVED lines=9> */
[C---:B----4-:R-:W-:Y:S08]  /*10610*/  HMMA.1688.F32.TF32 R248, R240.reuse, R72, R92 ;  /* 0x00000048f0f8723c */ /* 0x050ff0000008105c */
[C---:B------:R-:W-:Y:S08]  /*10620*/  HMMA.1688.F32.TF32 R244, R240.reuse, R76, R88 ;  /* 0x0000004cf0f4723c */ /* 0x040ff00000081058 */
[----:B------:R-:W-:Y:S01]  /*10630*/  HMMA.1688.F32.TF32 R240, R240, R80, R84 ;  /* 0x00000050f0f0723c */ /* 0x000fe20000081054 */
[----:B------:R-:W-:Y:S07]  /*10640*/  STL.64 [R1+0x12f8], R38 ;  /* 0x0012f82601007387 */ /* 0x000fee0000100a00 */
[C---:B------:R-:W-:Y:S01]  /*10650*/  HMMA.1688.F32.TF32 R84, R116.reuse, R48, R16 ;  /* 0x000000307454723c */ /* 0x040fe20000081010 */
[----:B------:R-:W-:Y:S07]  /*10660*/  STL.64 [R1+0x12f0], R36 ;  /* 0x0012f02401007387 */ /* 0x000fee0000100a00 */
[----:B------:R-:W-:Y:S01]  /*10670*/  HMMA.1688.F32.TF32 R20, R116, R44, R20 ;  /* 0x0000002c7414723c */ /* 0x000fe20000081014 */
        /* <DEDUP_REMOVED lines=8> */
[----:B------:R-:W4:Y:S04]  /*10700*/  LDL.LU.64 R96, [R1+0x890] ;  /* 0x0008900001607983 */ /* 0x000f280000300a00 */
[----:B------:R-:W4:Y:S04]  /*10710*/  LDL.LU.64 R98, [R1+0x898] ;  /* 0x0008980001627983 */ /* 0x000f280000300a00 */
[----:B------:R-:W4:Y:S04]  /*10720*/  LDL.LU.64 R100, [R1+0x880] ;  /* 0x0008800001647983 */ /* 0x000f280000300a00 */
[----:B------:R-:W4:Y:S04]  /*10730*/  LDL.LU.64 R102, [R1+0x888] ;  /* 0x0008880001667983 */ /* 0x000f280000300a00 */
[----:B------:R-:W4:Y:S04]  /*10740*/  LDL.LU.64 R104, [R1+0x870] ;  /* 0x0008700001687983 */ /* 0x000f280000300a00 */
[----:B------:R-:W4:Y:S04]  /*10750*/  LDL.LU.64 R106, [R1+0x878] ;  /* 0x00087800016a7983 */ /* 0x000f280000300a00 */
[----:B-1----:R-:W4:Y:S04]  /*10760*/  LDL.LU.64 R84, [R1+0x860] ;  /* 0x0008600001547983 */ /* 0x002f280000300a00 */
[----:B------:R-:W4:Y:S01]  /*10770*/  LDL.LU.64 R86, [R1+0x868] ;  /* 0x0008680001567983 */ /* 0x000f220000300a00 */
[----:B------:R-:W-:-:S02]  /*10780*/  IMAD.MOV.U32 R79, RZ, RZ, R20 ;  /* 0x000000ffff4f7224 */ /* 0x000fc400078e0014 */
[----:B------:R-:W-:Y:S02]  /*10790*/  IMAD.MOV.U32 R2, RZ, RZ, R21 ;  /* 0x000000ffff027224 */ /* 0x000fe400078e0015 */
[----:B------:R-:W-:Y:S02]  /*107a0*/  IMAD.MOV.U32 R41, RZ, RZ, R22 ;  /* 0x000000ffff297224 */ /* 0x000fe400078e0016 */
[----:B------:R-:W-:Y:S01]  /*107b0*/  IMAD.MOV.U32 R40, RZ, RZ, R23 ;  /* 0x000000ffff287224 */ /* 0x000fe200078e0017 */
[C---:B--2---:R-:W-:Y:S11]  /*107c0*/  HMMA.1688.F32.TF32 R88, R116.reuse, R52, R12 ;  /* 0x000000347458723c */ /* 0x044ff6000008100c */
[----:B------:R-:W-:Y:S11]  /*107d0*/  @!UPT UIADD3 URZ, URZ, URZ, URZ ;  /* 0x0000003f3f3ff290 */ /* 0x000ff6000fffe03f */
[----:B------:R-:W-:Y:S01]  /*107e0*/  @!UPT UIADD3 URZ, URZ, URZ, URZ ;  /* 0x0000003f3f3ff290 */ /* 0x000fe2000fffe03f */
[----:B------:R-:W-:Y:S04]  /*107f0*/  STL.64 [R1+0x11f8], R90 ;  /* 0x0011f85a01007387 */ /* 0x000fe80000100a00 */
[----:B------:R1:W-:Y:S04]  /*10800*/  STL.64 [R1+0x11f0], R88 ;  /* 0x0011f05801007387 */ /* 0x0003e80000100a00 */
[----:B------:R-:W2:Y:S04]  /*10810*/  LDL.LU.64 R36, [R1+0x850] ;  /* 0x0008500001247983 */ /* 0x000ea80000300a00 */
[----:B------:R-:W2:Y:S04]  /*10820*/  LDL.LU.64 R38, [R1+0x858] ;  /* 0x0008580001267983 */ /* 0x000ea80000300a00 */
[----:B------:R-:W2:Y:S04]  /*10830*/  LDL.LU.64 R20, [R1+0x840] ;  /* 0x0008400001147983 */ /* 0x000ea80000300a00 */
[----:B------:R-:W2:Y:S04]  /*10840*/  LDL.LU.64 R22, [R1+0x848] ;  /* 0x0008480001167983 */ /* 0x000ea80000300a00 */
[----:B------:R-:W2:Y:S04]  /*10850*/  LDL.LU.64 R16, [R1+0x830] ;  /* 0x0008300001107983 */ /* 0x000ea80000300a00 */
[----:B------:R-:W2:Y:S04]  /*10860*/  LDL.LU.64 R18, [R1+0x838] ;  /* 0x0008380001127983 */ /* 0x000ea80000300a00 */
[----:B------:R-:W2:Y:S04]  /*10870*/  LDL.LU.64 R124, [R1+0x820] ;  /* 0x00082000017c7983 */ /* 0x000ea80000300a00 */
[----:B------:R-:W2:Y:S01]  /*10880*/  LDL.LU.64 R126, [R1+0x828] ;  /* 0x00082800017e7983 */ /* 0x000ea20000300a00 */
[C---:B---3--:R-:W-:Y:S03]  /*10890*/  HMMA.1688.F32.TF32 R92, R116.reuse, R56, R4 ;  /* 0x00000038745c723c */ /* 0x048fe60000081004 */
[----:B------:R-:W3:Y:S04]  /*108a0*/  LDL.LU.64 R12, [R1+0x810] ;  /* 0x00081000010c7983 */ /* 0x000ee80000300a00 */
        /* <DEDUP_REMOVED lines=13> */
[----:B------:R-:W-:Y:S04]  /*10980*/  STL.64 [R1+0x1208], R94 ;  /* 0x0012085e01007387 */ /* 0x000fe80000100a00 */
[----:B------:R2:W-:Y:S04]  /*10990*/  STL.64 [R1+0x1200], R92 ;  /* 0x0012005c01007387 */ /* 0x0005e80000100a00 */
[----:B-1----:R-:W3:Y:S04]  /*109a0*/  LDL.LU.64 R88, [R1+0x7a0] ;  /* 0x0007a00001587983 */ /* 0x002ee80000300a00 */
[----:B------:R-:W3:Y:S01]  /*109b0*/  LDL.LU.64 R90, [R1+0x7a8] ;  /* 0x0007a800015a7983 */ /* 0x000ee20000300a00 */
[C---:B----4-:R-:W-:Y:S08]  /*109c0*/  HMMA.1688.F32.TF32 R96, R116.reuse, R60, R96 ;  /* 0x0000003c7460723c */ /* 0x050ff00000081060 */
[C---:B------:R-:W-:Y:S08]  /*109d0*/  HMMA.1688.F32.TF32 R100, R116.reuse, R64, R100 ;  /* 0x000000407464723c */ /* 0x040ff00000081064 */
[C---:B------:R-:W-:Y:S08]  /*109e0*/  HMMA.1688.F32.TF32 R104, R116.reuse, R68, R104 ;  /* 0x000000447468723c */ /* 0x040ff00000081068 */
[C---:B------:R-:W-:Y:S01]  /*109f0*/  HMMA.1688.F32.TF32 R108, R116.reuse, R72, R84 ;  /* 0x00000048746c723c */ /* 0x040fe20000081054 */
[----:B------:R-:W4:Y:S04]  /*10a00*/  LDL.LU.64 R84, [R1+0x780] ;  /* 0x0007800001547983 */ /* 0x000f280000300a00 */
[----:B------:R-:W4:Y:S03]  /*10a10*/  LDL.LU.64 R86, [R1+0x788] ;  /* 0x0007880001567983 */ /* 0x000f260000300a00 */
[C---:B--2---:R-:W-:Y:S01]  /*10a20*/  HMMA.1688.F32.TF32 R112, R116.reuse, R76, R36 ;  /* 0x0000004c7470723c */ /* 0x044fe20000081024 */
[----:B------:R-:W2:Y:S04]  /*10a30*/  LDL.LU.64 R36, [R1+0x770] ;  /* 0x0007700001247983 */ /* 0x000ea80000300a00 */
[----:B------:R-:W2:Y:S03]  /*10a40*/  LDL.LU.64 R38, [R1+0x778] ;  /* 0x0007780001267983 */ /* 0x000ea60000300a00 */
[----:B------:R-:W-:Y:S01]  /*10a50*/  HMMA.1688.F32.TF32 R116, R116, R80, R20 ;  /* 0x000000507474723c */ /* 0x000fe20000081014 */
[----:B------:R-:W2:Y:S04]  /*10a60*/  LDL.LU.64 R20, [R1+0x750] ;  /* 0x0007500001147983 */ /* 0x000ea80000300a00 */
[----:B------:R-:W2:Y:S03]  /*10a70*/  LDL.LU.64 R22, [R1+0x758] ;  /* 0x0007580001167983 */ /* 0x000ea60000300a00 */
[C---:B------:R-:W-:Y:S01]  /*10a80*/  HMMA.1688.F32.TF32 R120, R156.reuse, R44, R16 ;  /* 0x0000002c9c78723c */ /* 0x040fe20000081010 */
[----:B------:R-:W2:Y:S04]  /*10a90*/  LDL.LU.64 R16, [R1+0x740] ;  /* 0x0007400001107983 */ /* 0x000ea80000300a00 */
[----:B------:R-:W2:Y:S03]  /*10aa0*/  LDL.LU.64 R18, [R1+0x748] ;  /* 0x0007480001127983 */ /* 0x000ea60000300a00 */
[C---:B---3--:R-:W-:Y:S01]  /*10ab0*/  HMMA.1688.F32.TF32 R128, R156.reuse, R52, R12 ;  /* 0x000000349c80723c */ /* 0x048fe2000008100c */
[----:B------:R-:W3:Y:S04]  /*10ac0*/  LDL.LU.64 R12, [R1+0x730] ;  /* 0x00073000010c7983 */ /* 0x000ee80000300a00 */
[----:B------:R-:W3:Y:S03]  /*10ad0*/  LDL.LU.64 R14, [R1+0x738] ;  /* 0x00073800010e7983 */ /* 0x000ee60000300a00 */
[C---:B------:R-:W-:Y:S01]  /*10ae0*/  HMMA.1688.F32.TF32 R136, R156.reuse, R60, R4 ;  /* 0x0000003c9c88723c */ /* 0x040fe20000081004 */
[----:B------:R-:W3:Y:S04]  /*10af0*/  LDL.LU.64 R4, [R1+0x720] ;  /* 0x0007200001047983 */ /* 0x000ee80000300a00 */
[----:B------:R-:W3:Y:S04]  /*10b00*/  LDL.LU.64 R6, [R1+0x728] ;  /* 0x0007280001067983 */ /* 0x000ee80000300a00 */
[----:B------:R-:W3:Y:S01]  /*10b10*/  LDL.LU.64 R192, [R1+0x710] ;  /* 0x0007100001c07983 */ /* 0x000ee20000300a00 */
[C---:B------:R-:W-:Y:S03]  /*10b20*/  HMMA.1688.F32.TF32 R124, R156.reuse, R48, R124 ;  /* 0x000000309c7c723c */ /* 0x040fe6000008107c */
[----:B------:R-:W3:Y:S04]  /*10b30*/  LDL.LU.64 R194, [R1+0x718] ;  /* 0x0007180001c27983 */ /* 0x000ee80000300a00 */
[----:B------:R-:W3:Y:S01]  /*10b40*/  LDL.LU.64 R200, [R1+0x700] ;  /* 0x0007000001c87983 */ /* 0x000ee20000300a00 */
[C---:B------:R-:W-:Y:S03]  /*10b50*/  HMMA.1688.F32.TF32 R132, R156.reuse, R56, R132 ;  /* 0x000000389c84723c */ /* 0x040fe60000081084 */
[----:B------:R-:W3:Y:S04]  /*10b60*/  LDL.LU.64 R202, [R1+0x708] ;  /* 0x0007080001ca7983 */ /* 0x000ee80000300a00 */
[----:B------:R-:W3:Y:S01]  /*10b70*/  LDL.LU.64 R92, [R1+0x6e0] ;  /* 0x0006e000015c7983 */ /* 0x000ee20000300a00 */
[C---:B------:R-:W-:Y:S03]  /*10b80*/  HMMA.1688.F32.TF32 R140, R156.reuse, R64, R140 ;  /* 0x000000409c8c723c */ /* 0x040fe6000008108c */
[----:B------:R-:W3:Y:S05]  /*10b90*/  LDL.LU.64 R94, [R1+0x6e8] ;  /* 0x0006e800015e7983 */ /* 0x000eea0000300a00 */
[C---:B------:R-:W-:Y:S08]  /*10ba0*/  HMMA.1688.F32.TF32 R144, R156.reuse, R68, R144 ;  /* 0x000000449c90723c */ /* 0x040ff00000081090 */
[C---:B------:R-:W-:Y:S08]  /*10bb0*/  HMMA.1688.F32.TF32 R148, R156.reuse, R72, R148 ;  /* 0x000000489c94723c */ /* 0x040ff00000081094 */
[C---:B------:R-:W-:Y:S08]  /*10bc0*/  HMMA.1688.F32.TF32 R152, R156.reuse, R76, R152 ;  /* 0x0000004c9c98723c */ /* 0x040ff00000081098 */
[----:B------:R-:W-:Y:S01]  /*10bd0*/  HMMA.1688.F32.TF32 R156, R156, R80, R88 ;  /* 0x000000509c9c723c */ /* 0x000fe20000081058 */
[----:B------:R-:W3:Y:S04]  /*10be0*/  LDL.LU.64 R88, [R1+0x6d0] ;  /* 0x0006d00001587983 */ /* 0x000ee80000300a00 */
[----:B------:R-:W3:Y:S03]  /*10bf0*/  LDL.LU.64 R90, [R1+0x6d8] ;  /* 0x0006d800015a7983 */ /* 0x000ee60000300a00 */
[C---:B----4-:R-:W-:Y:S01]  /*10c00*/  HMMA.1688.F32.TF32 R160, R196.reuse, R44, R84 ;  /* 0x0000002cc4a0723c */ /* 0x050fe20000081054 */
[----:B------:R-:W4:Y:S04]  /*10c10*/  LDL.LU.64 R84, [R1+0x6c0] ;  /* 0x0006c00001547983 */ /* 0x000f280000300a00 */
[----:B------:R-:W4:Y:S03]  /*10c20*/  LDL.LU.64 R86, [R1+0x6c8] ;  /* 0x0006c80001567983 */ /* 0x000f260000300a00 */
[C---:B--2---:R-:W-:Y:S01]  /*10c30*/  HMMA.1688.F32.TF32 R164, R196.reuse, R48, R36 ;  /* 0x00000030c4a4723c */ /* 0x044fe20000081024 */
[----:B------:R-:W2:Y:S04]  /*10c40*/  LDL.LU.64 R36, [R1+0x6b0] ;  /* 0x0006b00001247983 */ /* 0x000ea80000300a00 */
[----:B------:R-:W2:Y:S03]  /*10c50*/  LDL.LU.64 R38, [R1+0x6b8] ;  /* 0x0006b80001267983 */ /* 0x000ea60000300a00 */
[C---:B------:R-:W-:Y:S01]  /*10c60*/  HMMA.1688.F32.TF32 R168, R196.reuse, R52, R20 ;  /* 0x00000034c4a8723c */ /* 0x040fe20000081014 */
        /* <DEDUP_REMOVED lines=11> */
[----:B------:R-:W3:Y:S01]  /*10d20*/  LDL R243, [R1+0x460] ;  /* 0x0004600001f37983 */ /* 0x000ee20000100800 */
[C---:B------:R-:W-:Y:S08]  /*10d30*/  HMMA.1688.F32.TF32 R176, R196.reuse, R60, R176 ;  /* 0x0000003cc4b0723c */ /* 0x040ff000000810b0 */
[C---:B------:R-:W-:Y:S08]  /*10d40*/  HMMA.1688.F32.TF32 R180, R196.reuse, R64, R180 ;  /* 0x00000040c4b4723c */ /* 0x040ff000000810b4 */
[C---:B------:R-:W-:Y:S08]  /*10d50*/  HMMA.1688.F32.TF32 R192, R196.reuse, R76, R192 ;  /* 0x0000004cc4c0723c */ /* 0x040ff000000810c0 */
[----:B------:R-:W-:Y:S08]  /*10d60*/  HMMA.1688.F32.TF32 R196, R196, R80, R200 ;  /* 0x00000050c4c4723c */ /* 0x000ff000000810c8 */
[C---:B------:R-:W-:Y:S08]  /*10d70*/  HMMA.1688.F32.TF32 R200, R236.reuse, R44, R92 ;  /* 0x0000002cecc8723c */ /* 0x040ff0000008105c */
[C---:B------:R-:W-:Y:S08]  /*10d80*/  HMMA.1688.F32.TF32 R224, R236.reuse, R68, R224 ;  /* 0x00000044ece0723c */ /* 0x040ff000000810e0 */
[C---:B------:R-:W-:Y:S08]  /*10d90*/  HMMA.1688.F32.TF32 R204, R236.reuse, R48, R88 ;  /* 0x00000030eccc723c */ /* 0x040ff00000081058 */
[C---:B------:R-:W-:Y:S08]  /*10da0*/  HMMA.1688.F32.TF32 R228, R236.reuse, R72, R228 ;  /* 0x00000048ece4723c */ /* 0x040ff000000810e4 */
[C---:B------:R-:W-:Y:S08]  /*10db0*/  HMMA.1688.F32.TF32 R232, R236.reuse, R76, R232 ;  /* 0x0000004cece8723c */ /* 0x040ff000000810e8 */
[C---:B----4-:R-:W-:Y:S08]  /*10dc0*/  HMMA.1688.F32.TF32 R208, R236.reuse, R52, R84 ;  /* 0x00000034ecd0723c */ /* 0x050ff00000081054 */
[C---:B--2---:R-:W-:Y:S08]  /*10dd0*/  HMMA.1688.F32.TF32 R212, R236.reuse, R56, R36 ;  /* 0x00000038ecd4723c */ /* 0x044ff00000081024 */
[----:B------:R-:W-:Y:S11]  /*10de0*/  HMMA.1688.F32.TF32 R216, R236, R60, R20 ;  /* 0x0000003cecd8723c */ /* 0x000ff60000081014 */
[----:B------:R-:W-:Y:S04]  /*10df0*/  @!UPT UIADD3 URZ, URZ, URZ, URZ ;  /* 0x0000003f3f3ff290 */ /* 0x000fe8000fffe03f */
[----:B------:R1:W-:Y:S01]  /*10e00*/  STL [R1+0x11d8], R214 ;  /* 0x0011d8d601007387 */ /* 0x0003e20000100800 */
[----:B---3--:R-:W-:Y:S03]  /*10e10*/  HMMA.1688.F32.TF32 R4, R8, R44, R4 ;  /* 0x0000002c0804723c */ /* 0x008fe60000081004 */
[----:B------:R2:W-:Y:S04]  /*10e20*/  STL [R1+0x11d4], R215 ;  /* 0x0011d4d701007387 */ /* 0x0005e80000100800 */
[----:B------:R3:W-:Y:S01]  /*10e30*/  STL [R1+0x11d0], R219 ;  /* 0x0011d0db01007387 */ /* 0x0007e20000100800 */
[----:B------:R-:W-:Y:S11]  /*10e40*/  HMMA.1688.F32.TF32 R220, R236, R64, R16 ;  /* 0x00000040ecdc723c */ /* 0x000ff60000081010 */
[----:B------:R-:W-:Y:S05]  /*10e50*/  @!UPT UIADD3 URZ, URZ, URZ, URZ ;  /* 0x0000003f3f3ff290 */ /* 0x000fea000fffe03f */
[----:B-1----:R-:W-:Y:S02]  /*10e60*/  IMAD.MOV.U32 R214, RZ, RZ, R4 ;  /* 0x000000ffffd67224 */ /* 0x002fe400078e0004 */
[----:B--2---:R-:W-:Y:S02]  /*10e70*/  IMAD.MOV.U32 R215, RZ, RZ, R5 ;  /* 0x000000ffffd77224 */ /* 0x004fe400078e0005 */
[----:B---3--:R-:W-:Y:S01]  /*10e80*/  IMAD.MOV.U32 R219, RZ, RZ, R6 ;  /* 0x000000ffffdb7224 */ /* 0x008fe200078e0006 */
[----:B------:R-:W2:Y:S01]  /*10e90*/  LDL.LU.64 R4, [R1+0x640] ;  /* 0x0006400001047983 */ /* 0x000ea20000300a00 */
[----:B------:R-:W-:-:S03]  /*10ea0*/  IMAD.MOV.U32 R252, RZ, RZ, R7 ;  /* 0x000000fffffc7224 */ /* 0x000fc600078e0007 */
[----:B------:R-:W2:Y:S04]  /*10eb0*/  LDL.LU.64 R6, [R1+0x648] ;  /* 0x0006480001067983 */ /* 0x000ea80000300a00 */
[----:B------:R-:W3:Y:S04]  /*10ec0*/  LDL.LU.64 R84, [R1+0x190] ;  /* 0x0001900001547983 */ /* 0x000ee80000300a00 */
[----:B------:R-:W3:Y:S01]  /*10ed0*/  LDL.LU.64 R86, [R1+0x198] ;  /* 0x0001980001567983 */ /* 0x000ee20000300a00 */
[----:B------:R-:W-:Y:S03]  /*10ee0*/  HMMA.1688.F32.TF32 R236, R236, R80, R12 ;  /* 0x00000050ecec723c */ /* 0x000fe6000008100c */
[----:B------:R-:W4:Y:S04]  /*10ef0*/  LDL.LU.64 R16, [R1+0x630] ;  /* 0x0006300001107983 */ /* 0x000f280000300a00 */
        /* <DEDUP_REMOVED lines=14> */
[----:B------:R-:W4:Y:S01]  /*10fe0*/  LDL.LU.64 R90, [R1+0x348] ;  /* 0x00034800015a7983 */ /* 0x000f220000300a00 */
[C---:B--2---:R-:W-:Y:S08]  /*10ff0*/  HMMA.1688.F32.TF32 R4, R8.reuse, R48, R4 ;  /* 0x000000300804723c */ /* 0x044ff00000081004 */
[C---:B---3--:R-:W-:Y:S08]  /*11000*/  HMMA.1688.F32.TF32 R84, R8.reuse, R52, R84 ;  /* 0x000000340854723c */ /* 0x048ff00000081054 */
[C---:B----4-:R-:W-:Y:S08]  /*11010*/  HMMA.1688.F32.TF32 R16, R8.reuse, R56, R16 ;  /* 0x000000380810723c */ /* 0x050ff00000081010 */
[C---:B------:R-:W-:Y:S01]  /*11020*/  HMMA.1688.F32.TF32 R12, R8.reuse, R60, R12 ;  /* 0x0000003c080c723c */ /* 0x040fe2000008100c */
[----:B------:R-:W-:Y:S04]  /*11030*/  STL.64 [R1+0x1c0], R4 ;  /* 0x0001c00401007387 */ /* 0x000fe80000100a00 */
[----:B------:R1:W-:Y:S04]  /*11040*/  STL.64 [R1+0x1c8], R6 ;  /* 0x0001c80601007387 */ /* 0x0003e80000100a00 */
[----:B-1----:R-:W2:Y:S04]  /*11050*/  LDL.LU R7, [R1+0x1328] ;  /* 0x0013280001077983 */ /* 0x002ea80000300800 */
[----:B------:R1:W-:Y:S04]  /*11060*/  STL.64 [R1+0x190], R84 ;  /* 0x0001905401007387 */ /* 0x0003e80000100a00 */
[----:B------:R3:W-:Y:S04]  /*11070*/  STL.64 [R1+0x198], R86 ;  /* 0x0001985601007387 */ /* 0x0007e80000100a00 */
[----:B-1----:R-:W4:Y:S04]  /*11080*/  LDL.LU.64 R84, [R1+0x270] ;  /* 0x0002700001547983 */ /* 0x002f280000300a00 */
[----:B---3--:R-:W4:Y:S04]  /*11090*/  LDL.LU.64 R86, [R1+0x278] ;  /* 0x0002780001567983 */ /* 0x008f280000300a00 */
[----:B------:R-:W-:Y:S04]  /*110a0*/  STL.64 [R1+0x180], R16 ;  /* 0x0001801001007387 */ /* 0x000fe80000100a00 */
[----:B------:R1:W-:Y:S04]  /*110b0*/  STL.64 [R1+0x188], R18 ;  /* 0x0001881201007387 */ /* 0x0003e80000100a00 */
[----:B-1----:R-:W4:Y:S04]  /*110c0*/  LDL.LU.64 R18, [R1+0x1320] ;  /* 0x0013200001127983 */ /* 0x002f280000300a00 */
[----:B------:R-:W4:Y:S04]  /*110d0*/  LDL.LU.64 R16, [R1+0x1318] ;  /* 0x0013180001107983 */ /* 0x000f280000300a00 */
[----:B------:R-:W-:Y:S04]  /*110e0*/  STL.64 [R1+0x160], R12 ;  /* 0x0001600c01007387 */ /* 0x000fe80000100a00 */
[----:B------:R1:W-:Y:S04]  /*110f0*/  STL.64 [R1+0x168], R14 ;  /* 0x0001680e01007387 */ /* 0x0003e80000100a00 */
[----:B-1----:R-:W3:Y:S04]  /*11100*/  LDL.LU.64 R14, [R1+0x1310] ;  /* 0x00131000010e7983 */ /* 0x002ee80000300a00 */
[----:B------:R-:W3:Y:S01]  /*11110*/  LDL.LU.64 R12, [R1+0x1308] ;  /* 0x00130800010c7983 */ /* 0x000ee20000300a00 */
[C---:B------:R-:W-:Y:S08]  /*11120*/  HMMA.1688.F32.TF32 R244, R8.reuse, R64, R244 ;  /* 0x0000004008f4723c */ /* 0x040ff000000810f4 */
[C---:B------:R-:W-:Y:S08]  /*11130*/  HMMA.1688.F32.TF32 R36, R8.reuse, R68, R36 ;  /* 0x000000440824723c */ /* 0x040ff00000081024 */
[C---:B------:R-:W-:Y:S08]  /*11140*/  HMMA.1688.F32.TF32 R20, R8.reuse, R72, R20 ;  /* 0x000000480814723c */ /* 0x040ff00000081014 */
[C---:B------:R-:W-:Y:S08]  /*11150*/  HMMA.1688.F32.TF32 R248, R8.reuse, R76, R248 ;  /* 0x0000004c08f8723c */ /* 0x040ff000000810f8 */
[----:B------:R-:W-:Y:S01]  /*11160*/  HMMA.1688.F32.TF32 R8, R8, R80, R92 ;  /* 0x000000500808723c */ /* 0x000fe2000008105c */
[----:B------:R1:W-:Y:S04]  /*11170*/  STL.64 [R1+0x150], R244 ;  /* 0x000150f401007387 */ /* 0x0003e80000100a00 */
[----:B------:R1:W-:Y:S04]  /*11180*/  STL.64 [R1+0x158], R246 ;  /* 0x000158f601007387 */ /* 0x0003e80000100a00 */
[----:B-1----:R-:W2:Y:S04]  /*11190*/  LDL.LU.64 R244, [R1+0x2f0] ;  /* 0x0002f00001f47983 */ /* 0x002ea80000300a00 */
[----:B------:R-:W2:Y:S04]  /*111a0*/  LDL.LU.64 R246, [R1+0x2f8] ;  /* 0x0002f80001f67983 */ /* 0x000ea80000300a00 */
[----:B------:R1:W-:Y:S04]  /*111b0*/  STL.64 [R1+0x140], R36 ;  /* 0x0001402401007387 */ /* 0x0003e80000100a00 */
[----:B------:R1:W-:Y:S04]  /*111c0*/  STL.64 [R1+0x148], R38 ;  /* 0x0001482601007387 */ /* 0x0003e80000100a00 */
[----:B-1----:R-:W2:Y:S04]  /*111d0*/  LDL.LU.64 R36, [R1+0x260] ;  /* 0x0002600001247983 */ /* 0x002ea80000300a00 */
[----:B------:R-:W2:Y:S04]  /*111e0*/  LDL.LU.64 R38, [R1+0x268] ;  /* 0x0002680001267983 */ /* 0x000ea80000300a00 */
[----:B------:R-:W-:Y:S04]  /*111f0*/  STL.64 [R1+0x130], R20 ;  /* 0x0001301401007387 */ /* 0x000fe80000100a00 */
[----:B------:R1:W-:Y:S04]  /*11200*/  STL.64 [R1+0x138], R22 ;  /* 0x0001381601007387 */ /* 0x0003e80000100a00 */
[----:B-1----:R-:W2:Y:S04]  /*11210*/  LDL.LU.64 R22, [R1+0x1300] ;  /* 0x0013000001167983 */ /* 0x002ea80000300a00 */
[----:B------:R-:W-:Y:S04]  /*11220*/  STL.64 [R1+0x120], R248 ;  /* 0x000120f801007387 */ /* 0x000fe80000100a00 */
[----:B------:R-:W-:Y:S01]  /*11230*/  STL.64 [R1+0x128], R250 ;  /* 0x000128fa01007387 */ /* 0x000fe20000100a00 */
[-C--:B---3--:R-:W-:Y:S11]  /*11240*/  HMMA.1688.F32.TF32 R88, R12, R44.reuse, R88 ;  /* 0x0000002c0c58723c */ /* 0x088ff60000081058 */
[----:B------:R-:W-:Y:S11]  /*11250*/  @!UPT UIADD3 URZ, URZ, URZ, URZ ;  /* 0x0000003f3f3ff290 */ /* 0x000ff6000fffe03f */
[----:B------:R-:W-:Y:S01]  /*11260*/  @!UPT UIADD3 URZ, URZ, URZ, URZ ;  /* 0x0000003f3f3ff290 */ /* 0x000fe2000fffe03f */
[----:B------:R-:W-:Y:S04]  /*11270*/  STL.64 [R1+0x340], R88 ;  /* 0x0003405801007387 */ /* 0x000fe80000100a00 */
[----:B------:R-:W-:Y:S04]  /*11280*/  STL.64 [R1+0x100], R8 ;  /* 0x0001000801007387 */ /* 0x000fe80000100a00 */
[----:B------:R4:W-:Y:S02]  /*11290*/  STL.64 [R1+0x108], R10 ;  /* 0x0001080a01007387 */ /* 0x0009e40000100a00 */
[----:B----4-:R-:W-:Y:S01]  /*112a0*/  HMMA.1688.F32.TF32 R8, R16, R44, R84 ;  /* 0x0000002c1008723c */ /* 0x010fe20000081054 */
[----:B------:R-:W-:Y:S01]  /*112b0*/  IMAD.MOV.U32 R20, RZ, RZ, R91 ;  /* 0x000000ffff147224 */ /* 0x000fe200078e005b */
[----:B------:R1:W-:Y:S04]  /*112c0*/  STL [R1+0x348], R90 ;  /* 0x0003485a01007387 */ /* 0x0003e80000100800 */
[----:B------:R-:W3:Y:S04]  /*112d0*/  LDL.LU.64 R88, [R1+0x2d0] ;  /* 0x0002d00001587983 */ /* 0x000ee80000300a00 */
[----:B-1----:R-:W3:Y:S04]  /*112e0*/  LDL.LU.64 R90, [R1+0x2d8] ;  /* 0x0002d800015a7983 */ /* 0x002ee80000300a00 */
[----:B------:R-:W-:Y:S04]  /*112f0*/  STL [R1+0x119c], R20 ;  /* 0x00119c1401007387 */ /* 0x000fe80000100800 */
[----:B------:R-:W4:Y:S04]  /*11300*/  LDL.LU.64 R92, [R1+0x5b0] ;  /* 0x0005b000015c7983 */ /* 0x000f280000300a00 */
[----:B------:R-:W4:Y:S04]  /*11310*/  LDL.LU.64 R94, [R1+0x5b8] ;  /* 0x0005b800015e7983 */ /* 0x000f280000300a00 */
[----:B------:R-:W-:Y:S04]  /*11320*/  STL.64 [R1+0x480], R8 ;  /* 0x0004800801007387 */ /* 0x000fe80000100a00 */
[----:B------:R2:W-:Y:S04]  /*11330*/  STL.64 [R1+0x488], R10 ;  /* 0x0004880a01007387 */ /* 0x0005e80000100a00 */
[----:B------:R-:W4:Y:S04]  /*11340*/  LDL.LU.64 R84, [R1+0x5a0] ;  /* 0x0005a00001547983 */ /* 0x000f280000300a00 */
[----:B------:R-:W4:Y:S01]  /*11350*/  LDL.LU.64 R86, [R1+0x5a8] ;  /* 0x0005a80001567983 */ /* 0x000f220000300a00 */
[----:B--2---:R-:W-:Y:S11]  /*11360*/  HMMA.1688.F32.TF32 R8, R12, R48, R244 ;  /* 0x000000300c08723c */ /* 0x004ff600000810f4 */
[----:B------:R-:W-:Y:S11]  /*11370*/  @!UPT UIADD3 URZ, URZ, URZ, URZ ;  /* 0x0000003f3f3ff290 */ /* 0x000ff6000fffe03f */
[----:B------:R-:W-:Y:S01]  /*11380*/  @!UPT UIADD3 URZ, URZ, URZ, URZ ;  /* 0x0000003f3f3ff290 */ /* 0x000fe2000fffe03f */
[----:B------:R-:W-:Y:S01]  /*11390*/  STL.64 [R1+0x2f0], R8 ;  /* 0x0002f00801007387 */ /* 0x000fe20000100a00 */
[----:B------:R-:W-:-:S03]  /*113a0*/  IMAD.MOV.U32 R20, RZ, RZ, R11 ;  /* 0x000000ffff147224 */ /* 0x000fc600078e000b */
[----:B------:R1:W-:Y:S02]  /*113b0*/  STL [R1+0x2f8], R10 ;  /* 0x0002f80a01007387 */ /* 0x0003e40000100800 */
[----:B-1----:R-:W-:Y:S02]  /*113c0*/  HMMA.1688.F32.TF32 R8, R16, R48, R36 ;  /* 0x000000301008723c */ /* 0x002fe40000081024 */
[----:B------:R1:W-:Y:S04]  /*113d0*/  STL [R1+0x11a0], R20 ;  /* 0x0011a01401007387 */ /* 0x0003e80000100800 */
[----:B------:R-:W2:Y:S04]  /*113e0*/  LDL.LU.64 R36, [R1+0x570] ;  /* 0x0005700001247983 */ /* 0x000ea80000300a00 */
[----:B------:R-:W2:Y:S11]  /*113f0*/  LDL.LU.64 R38, [R1+0x578] ;  /* 0x0005780001267983 */ /* 0x000eb60000300a00 */
[----:B------:R-:W-:Y:S02]  /*11400*/  @!UPT UIADD3 URZ, URZ, URZ, URZ ;  /* 0x0000003f3f3ff290 */ /* 0x000fe4000fffe03f */
[----:B------:R-:W-:Y:S04]  /*11410*/  STL.64 [R1+0x470], R8 ;  /* 0x0004700801007387 */ /* 0x000fe80000100a00 */
[----:B------:R-:W-:Y:S04]  /*11420*/  STL.64 [R1+0x478], R10 ;  /* 0x0004780a01007387 */ /* 0x000fe80000100a00 */
[----:B------:R-:W-:Y:S04]  /*11430*/  LDS R8, [R243+0x2000] ;  /* 0x00200000f3087984 */ /* 0x000fe80000000800 */
[----:B------:R-:W-:Y:S04]  /*11440*/  LDS R10, [R243+0x3000] ;  /* 0x00300000f30a7984 */ /* 0x000fe80000000800 */
[----:B------:R-:W-:Y:S04]  /*11450*/  LDS R9, [R7+0x2000] ;  /* 0x0020000007097984 */ /* 0x000fe80000000800 */
[----:B------:R-:W1:Y:S01]  /*11460*/  LDS R11, [R7+0x3000] ;  /* 0x00300000070b7984 */ /* 0x000e620000000800 */
[C---:B---3--:R-:W-:Y:S08]  /*11470*/  HMMA.1688.F32.TF32 R88, R12.reuse, R52, R88 ;  /* 0x000000340c58723c */ /* 0x048ff00000081058 */
[C---:B----4-:R-:W-:Y:S08]  /*11480*/  HMMA.1688.F32.TF32 R92, R12.reuse, R56, R92 ;  /* 0x000000380c5c723c */ /* 0x050ff0000008105c */
[----:B------:R-:W-:Y:S07]  /*11490*/  HMMA.1688.F32.TF32 R84, R12, R60, R84 ;  /* 0x0000003c0c54723c */ /* 0x000fee0000081054 */
[----:B------:R3:W-:Y:S01]  /*114a0*/  STL [R1+0x2d0], R88 ;  /* 0x0002d05801007387 */ /* 0x0007e20000100800 */
[----:B-1----:R-:W-:-:S03]  /*114b0*/  IMAD.MOV.U32 R20, RZ, RZ, R89 ;  /* 0x000000ffff147224 */ /* 0x002fc600078e0059 */
[----:B------:R1:W-:Y:S04]  /*114c0*/  STL.64 [R1+0x2d8], R90 ;  /* 0x0002d85a01007387 */ /* 0x0003e80000100a00 */
[----:B---3--:R-:W3:Y:S04]  /*114d0*/  LDL.LU.64 R88, [R1+0x560] ;  /* 0x0005600001587983 */ /* 0x008ee80000300a00 */
[----:B-1----:R-:W3:Y:S04]  /*114e0*/  LDL.LU.64 R90, [R1+0x568] ;  /* 0x00056800015a7983 */ /* 0x002ee80000300a00 */
[----:B------:R-:W-:Y:S04]  /*114f0*/  STL [R1+0x11a4], R20 ;  /* 0x0011a41401007387 */ /* 0x000fe80000100800 */
[----:B------:R-:W-:Y:S01]  /*11500*/  STL.64 [R1+0x2b0], R92 ;  /* 0x0002b05c01007387 */ /* 0x000fe20000100a00 */
[----:B------:R-:W-:-:S02]  /*11510*/  IMAD.MOV.U32 R24, RZ, RZ, R84 ;  /* 0x000000ffff187224 */ /* 0x000fc400078e0054 */
[----:B------:R-:W-:Y:S01]  /*11520*/  IMAD.MOV.U32 R21, RZ, RZ, R85 ;  /* 0x000000ffff157224 */ /* 0x000fe200078e0055 */
[----:B------:R-:W-:Y:S01]  /*11530*/  STL.64 [R1+0x2b8], R94 ;  /* 0x0002b85e01007387 */ /* 0x000fe20000100a00 */
[----:B------:R-:W-:-:S03]  /*11540*/  IMAD.MOV.U32 R33, RZ, RZ, R87 ;  /* 0x000000ffff217224 */ /* 0x000fc600078e0057 */
[----:B------:R1:W-:Y:S04]  /*11550*/  STL [R1+0x2a8], R86 ;  /* 0x0002a85601007387 */ /* 0x0003e80000100800 */
[----:B------:R-:W4:Y:S04]  /*11560*/  LDL.LU.64 R84, [R1+0x550] ;  /* 0x0005500001547983 */ /* 0x000f280000300a00 */
[----:B-1----:R-:W4:Y:S01]  /*11570*/  LDL.LU.64 R86, [R1+0x558] ;  /* 0x0005580001567983 */ /* 0x002f220000300a00 */
[----:B--2---:R-:W-:Y:S03]  /*11580*/  HMMA.1688.F32.TF32 R36, R12, R64, R36 ;  /* 0x000000400c24723c */ /* 0x004fe60000081024 */
[----:B------:R-:W-:Y:S04]  /*11590*/  STL [R1+0x11b0], R33 ;  /* 0x0011b02101007387 */ /* 0x000fe80000100800 */
[----:B------:R-:W-:Y:S04]  /*115a0*/  STL [R1+0x11ac], R21 ;  /* 0x0011ac1501007387 */ /* 0x000fe80000100800 */
[----:B------:R-:W-:Y:S11]  /*115b0*/  STL [R1+0x11a8], R24 ;  /* 0x0011a81801007387 */ /* 0x000ff60000100800 */
[----:B------:R-:W-:Y:S01]  /*115c0*/  @!UPT UIADD3 URZ, URZ, URZ, URZ ;  /* 0x0000003f3f3ff290 */ /* 0x000fe2000fffe03f */
[----:B------:R1:W-:Y:S01]  /*115d0*/  STL.64 [R1+0x290], R36 ;  /* 0x0002902401007387 */ /* 0x0003e20000100a00 */
[----:B------:R-:W-:-:S03]  /*115e0*/  IMAD.MOV.U32 R20, RZ, RZ, R39 ;  /* 0x000000ffff147224 */ /* 0x000fc600078e0027 */
[----:B------:R2:W-:Y:S04]  /*115f0*/  STL [R1+0x298], R38 ;  /* 0x0002982601007387 */ /* 0x0005e80000100800 */
[----:B-1----:R-:W4:Y:S04]  /*11600*/  LDL.LU.64 R36, [R1+0x400] ;  /* 0x0004000001247983 */ /* 0x002f280000300a00 */
[----:B--2---:R-:W2:Y:S04]  /*11610*/  LDL.LU.64 R38, [R1+0x408] ;  /* 0x0004080001267983 */ /* 0x004ea80000300a00 */
[----:B------:R-:W-:Y:S01]  /*11620*/  STL [R1+0x11b4], R20 ;  /* 0x0011b41401007387 */ /* 0x000fe20000100800 */
[C---:B---3--:R-:W-:Y:S08]  /*11630*/  HMMA.1688.F32.TF32 R88, R12.reuse, R68, R88 ;  /* 0x000000440c58723c */ /* 0x048ff00000081058 */
[----:B----4-:R-:W-:Y:S11]  /*11640*/  HMMA.1688.F32.TF32 R84, R12, R72, R84 ;  /* 0x000000480c54723c */ /* 0x010ff60000081054 */
[----:B------:R-:W-:Y:S05]  /*11650*/  @!UPT UIADD3 URZ, URZ, URZ, URZ ;  /* 0x0000003f3f3ff290 */ /* 0x000fea000fffe03f */
[----:B------:R-:W-:Y:S02]  /*11660*/  IMAD.MOV.U32 R33, RZ, RZ, R89 ;  /* 0x000000ffff217224 */ /* 0x000fe400078e0059 */
[----:B------:R-:W-:Y:S02]  /*11670*/  IMAD.MOV.U32 R21, RZ, RZ, R90 ;  /* 0x000000ffff157224 */ /* 0x000fe400078e005a */
[----:B------:R-:W-:Y:S01]  /*11680*/  IMAD.MOV.U32 R24, RZ, RZ, R91 ;  /* 0x000000ffff187224 */ /* 0x000fe200078e005b */
[----:B------:R-:W-:Y:S04]  /*11690*/  STL [R1+0x280], R88 ;  /* 0x0002805801007387 */ /* 0x000fe80000100800 */
[----:B------:R-:W-:Y:S04]  /*116a0*/  STL [R1+0x11c0], R33 ;  /* 0x0011c02101007387 */ /* 0x000fe80000100800 */
[----:B------:R1:W-:Y:S04]  /*116b0*/  STL [R1+0x11bc], R21 ;  /* 0x0011bc1501007387 */ /* 0x0003e80000100800 */
[----:B------:R3:W-:Y:S01]  /*116c0*/  STL [R1+0x11b8], R24 ;  /* 0x0011b81801007387 */ /* 0x0007e20000100800 */
[----:B------:R-:W-:-:S02]  /*116d0*/  IMAD.MOV.U32 R32, RZ, RZ, R84 ;  /* 0x000000ffff207224 */ /* 0x000fc400078e0054 */
[----:B------:R-:W-:Y:S02]  /*116e0*/  IMAD.MOV.U32 R29, RZ, RZ, R85 ;  /* 0x000000ffff1d7224 */ /* 0x000fe400078e0055 */
[----:B------:R-:W-:Y:S01]  /*116f0*/  IMAD.MOV.U32 R28, RZ, RZ, R86 ;  /* 0x000000ffff1c7224 */ /* 0x000fe200078e0056 */
[----:B------:R-:W4:Y:S01]  /*11700*/  LDL.LU.64 R84, [R1+0x3a0] ;  /* 0x0003a00001547983 */ /* 0x000f220000300a00 */
[----:B------:R-:W-:-:S03]  /*11710*/  IMAD.MOV.U32 R6, RZ, RZ, R87 ;  /* 0x000000ffff067224 */ /* 0x000fc600078e0057 */
[----:B------:R-:W4:Y:S01]  /*11720*/  LDL.LU.64 R86, [R1+0x3a8] ;  /* 0x0003a80001567983 */ /* 0x000f220000300a00 */
[C---:B--2---:R-:W-:Y:S03]  /*11730*/  HMMA.1688.F32.TF32 R36, R12.reuse, R76, R36 ;  /* 0x0000004c0c24723c */ /* 0x044fe60000081024 */
[----:B------:R-:W-:Y:S04]  /*11740*/  STL [R1+0x11cc], R28 ;  /* 0x0011cc1c01007387 */ /* 0x000fe80000100800 */
[----:B------:R-:W-:Y:S04]  /*11750*/  STL [R1+0x11c8], R29 ;  /* 0x0011c81d01007387 */ /* 0x000fe80000100800 */
[----:B------:R-:W-:Y:S11]  /*11760*/  STL [R1+0x11c4], R32 ;  /* 0x0011c42001007387 */ /* 0x000ff60000100800 */
[----:B------:R-:W-:Y:S01]  /*11770*/  @!UPT UIADD3 URZ, URZ, URZ, URZ ;  /* 0x0000003f3f3ff290 */ /* 0x000fe2000fffe03f */
[----:B------:R2:W-:Y:S01]  /*11780*/  STL [R1+0x268], R38 ;  /* 0x0002682601007387 */ /* 0x0005e20000100800 */
[----:B-1----:R-:W-:Y:S02]  /*11790*/  IMAD.MOV.U32 R21, RZ, RZ, R36 ;  /* 0x000000ffff157224 */ /* 0x002fe400078e0024 */
[----:B---3--:R-:W-:Y:S02]  /*117a0*/  IMAD.MOV.U32 R24, RZ, RZ, R37 ;  /* 0x000000ffff187224 */ /* 0x008fe400078e0025 */
[----:B------:R-:W-:Y:S01]  /*117b0*/  IMAD.MOV.U32 R20, RZ, RZ, R39 ;  /* 0x000000ffff147224 */ /* 0x000fe200078e0027 */
[----:B------:R-:W3:Y:S04]  /*117c0*/  LDL.LU.64 R36, [R1+0x320] ;  /* 0x0003200001247983 */ /* 0x000ee80000300a00 */
[----:B--2---:R-:W3:Y:S04]  /*117d0*/  LDL.LU.64 R38, [R1+0x328] ;  /* 0x0003280001267983 */ /* 0x004ee80000300a00 */
        /* <DEDUP_REMOVED lines=8> */
[----:B----4-:R-:W-:Y:S11]  /*11860*/  HMMA.1688.F32.TF32 R12, R12, R80, R84 ;  /* 0x000000500c0c723c */ /* 0x010ff60000081054 */
[----:B------:R-:W-:Y:S11]  /*11870*/  @!UPT UIADD3 URZ, URZ, URZ, URZ ;  /* 0x0000003f3f3ff290 */ /* 0x000ff6000fffe03f */
[----:B------:R-:W-:Y:S02]  /*11880*/  @!UPT UIADD3 URZ, URZ, URZ, URZ ;  /* 0x0000003f3f3ff290 */ /* 0x000fe4000fffe03f */
[----:B------:R-:W-:Y:S02]  /*11890*/  IMAD.MOV.U32 R28, RZ, RZ, R12 ;  /* 0x000000ffff1c7224 */ /* 0x000fe400078e000c */
[----:B------:R-:W-:Y:S02]  /*118a0*/  IMAD.MOV.U32 R29, RZ, RZ, R13 ;  /* 0x000000ffff1d7224 */ /* 0x000fe400078e000d */
[----:B------:R-:W-:Y:S01]  /*118b0*/  IMAD.MOV.U32 R32, RZ, RZ, R14 ;  /* 0x000000ffff207224 */ /* 0x000fe200078e000e */
[----:B------:R-:W4:Y:S01]  /*118c0*/  LDL.LU.64 R12, [R1+0x2e0] ;  /* 0x0002e000010c7983 */ /* 0x000f220000300a00 */
[----:B------:R-:W-:-:S03]  /*118d0*/  IMAD.MOV.U32 R33, RZ, RZ, R15 ;  /* 0x000000ffff217224 */ /* 0x000fc600078e000f */
[----:B------:R-:W4:Y:S04]  /*118e0*/  LDL.LU.64 R14, [R1+0x2e8] ;  /* 0x0002e800010e7983 */ /* 0x000f280000300a00 */
[----:B------:R-:W4:Y:S04]  /*118f0*/  LDL.LU.64 R84, [R1+0x210] ;  /* 0x0002100001547983 */ /* 0x000f280000300a00 */
[----:B------:R-:W4:Y:S01]  /*11900*/  LDL.LU.64 R86, [R1+0x218] ;  /* 0x0002180001567983 */ /* 0x000f220000300a00 */
[C---:B---3--:R-:W-:Y:S11]  /*11910*/  HMMA.1688.F32.TF32 R36, R16.reuse, R52, R36 ;  /* 0x000000341024723c */ /* 0x048ff60000081024 */
[----:B------:R-:W-:Y:S11]  /*11920*/  @!UPT UIADD3 URZ, URZ, URZ, URZ ;  /* 0x0000003f3f3ff290 */ /* 0x000ff6000fffe03f */
[----:B------:R-:W-:Y:S01]  /*11930*/  @!UPT UIADD3 URZ, URZ, URZ, URZ ;  /* 0x0000003f3f3ff290 */ /* 0x000fe2000fffe03f */
[----:B------:R-:W-:Y:S04]  /*11940*/  STL.64 [R1+0x400], R36 ;  /* 0x0004002401007387 */ /* 0x000fe80000100a00 */
[----:B------:R1:W-:Y:S01]  /*11950*/  STL.64 [R1+0x408], R38 ;  /* 0x0004082601007387 */ /* 0x0003e20000100a00 */
[C---:B--2---:R-:W-:Y:S03]  /*11960*/  HMMA.1688.F32.TF32 R244, R16.reuse, R64, R244 ;  /* 0x0000004010f4723c */ /* 0x044fe600000810f4 */
[----:B-1----:R-:W2:Y:S04]  /*11970*/  LDL.LU.64 R38, [R1+0x12f8] ;  /* 0x0012f80001267983 */ /* 0x002ea80000300a00 */
[----:B------:R-:W3:Y:S01]  /*11980*/  LDL.LU.64 R36, [R1+0x12f0] ;  /* 0x0012f00001247983 */ /* 0x000ee20000300a00 */
[C---:B----4-:R-:W-:Y:S11]  /*11990*/  HMMA.1688.F32.TF32 R12, R16.reuse, R56, R12 ;  /* 0x00000038100c723c */ /* 0x050ff6000008100c */
[----:B------:R-:W-:Y:S11]  /*119a0*/  @!UPT UIADD3 URZ, URZ, URZ, URZ ;  /* 0x0000003f3f3ff290 */ /* 0x000ff6000fffe03f */
[----:B------:R-:W-:Y:S01]  /*119b0*/  @!UPT UIADD3 URZ, URZ, URZ, URZ ;  /* 0x0000003f3f3ff290 */ /* 0x000fe2000fffe03f */
[----:B------:R-:W-:Y:S04]  /*119c0*/  STL.64 [R1+0x3a0], R12 ;  /* 0x0003a00c01007387 */ /* 0x000fe80000100a00 */
[----:B------:R1:W-:Y:S02]  /*119d0*/  STL.64 [R1+0x3a8], R14 ;  /* 0x0003a80e01007387 */ /* 0x0003e40000100a00 */
[C---:B-1----:R-:W-:Y:S11]  /*119e0*/  HMMA.1688.F32.TF32 R12, R16.reuse, R60, R248 ;  /* 0x0000003c100c723c */ /* 0x042ff600000810f8 */
[----:B------:R-:W-:Y:S11]  /*119f0*/  @!UPT UIADD3 URZ, URZ, URZ, URZ ;  /* 0x0000003f3f3ff290 */ /* 0x000ff6000fffe03f */
[----:B------:R-:W-:Y:S01]  /*11a00*/  @!UPT UIADD3 URZ, URZ, URZ, URZ ;  /* 0x0000003f3f3ff290 */ /* 0x000fe2000fffe03f */
[----:B------:R1:W-:Y:S04]  /*11a10*/  STL.64 [R1+0x320], R12 ;  /* 0x0003200c01007387 */ /* 0x0003e80000100a00 */
[----:B------:R4:W-:Y:S04]  /*11a20*/  STL.64 [R1+0x328], R14 ;  /* 0x0003280e01007387 */ /* 0x0009e80000100a00 */
[----:B-1----:R-:W2:Y:S04]  /*11a30*/  LDL.LU.64 R12, [R1+0x1f0] ;  /* 0x0001f000010c7983 */ /* 0x002ea80000300a00 */
[----:B------:R-:W-:Y:S04]  /*11a40*/  STL.64 [R1+0x2e0], R244 ;  /* 0x0002e0f401007387 */ /* 0x000fe80000100a00 */
[----:B------:R-:W-:Y:S04]  /*11a50*/  STL.64 [R1+0x2e8], R246 ;  /* 0x0002e8f601007387 */ /* 0x000fe80000100a00 */
[----:B----4-:R-:W2:Y:S01]  /*11a60*/  LDL.LU.64 R14, [R1+0x1f8] ;  /* 0x0001f800010e7983 */ /* 0x010ea20000300a00 */
[C---:B------:R-:W-:Y:S08]  /*11a70*/  HMMA.1688.F32.TF32 R88, R16.reuse, R72, R88 ;  /* 0x000000481058723c */ /* 0x040ff00000081058 */
[C---:B------:R-:W-:Y:S08]  /*11a80*/  HMMA.1688.F32.TF32 R92, R16.reuse, R68, R92 ;  /* 0x00000044105c723c */ /* 0x040ff0000008105c */
[----:B------:R-:W-:Y:S08]  /*11a90*/  HMMA.1688.F32.TF32 R84, R16, R76, R84 ;  /* 0x0000004c1054723c */ /* 0x000ff00000081054 */
[----:B------:R-:W-:-:S02]  /*11aa0*/  IMAD.MOV.U32 R4, RZ, RZ, R91 ;  /* 0x000000ffff047224 */ /* 0x000fc400078e005b */
[----:B------:R-:W-:Y:S02]  /*11ab0*/  IMAD.MOV.U32 R5, RZ, RZ, R90 ;  /* 0x000000ffff057224 */ /* 0x000fe400078e005a */
[----:B------:R-:W-:-:S03]  /*11ac0*/  IMAD.MOV.U32 R25, RZ, RZ, R89 ;  /* 0x000000ffff197224 */ /* 0x000fc600078e0059 */
[----:B------:R1:W-:Y:S04]  /*11ad0*/  STL.64 [R1+0x2c0], R92 ;  /* 0x0002c05c01007387 */ /* 0x0003e80000100a00 */
[----:B------:R4:W-:Y:S04]  /*11ae0*/  STL.64 [R1+0x2c8], R94 ;  /* 0x0002c85e01007387 */ /* 0x0009e80000100a00 */
[----:B------:R-:W-:Y:S04]  /*11af0*/  STL [R1+0x240], R88 ;  /* 0x0002405801007387 */ /* 0x000fe80000100800 */
[----:B------:R-:W-:Y:S04]  /*11b00*/  STL [R1+0x1168], R4 ;  /* 0x0011680401007387 */ /* 0x000fe80000100800 */
[----:B------:R-:W-:Y:S04]  /*11b10*/  STL [R1+0x1164], R5 ;  /* 0x0011640501007387 */ /* 0x000fe80000100800 */
[----:B------:R-:W-:Y:S04]  /*11b20*/  STL [R1+0x1160], R25 ;  /* 0x0011601901007387 */ /* 0x000fe80000100800 */
[----:B-1----:R-:W3:Y:S04]  /*11b30*/  LDL.LU R92, [R1+0x350] ;  /* 0x00035000015c7983 */ /* 0x002ee80000300800 */
[----:B------:R1:W-:Y:S04]  /*11b40*/  STL.64 [R1+0x220], R84 ;  /* 0x0002205401007387 */ /* 0x0003e80000100a00 */
[----:B------:R1:W-:Y:S04]  /*11b50*/  STL.64 [R1+0x228], R86 ;  /* 0x0002285601007387 */ /* 0x0003e80000100a00 */
[----:B------:R-:W3:Y:S04]  /*11b60*/  LDL.LU R93, [R1+0x354] ;  /* 0x00035400015d7983 */ /* 0x000ee80000300800 */
[----:B----4-:R-:W3:Y:S04]  /*11b70*/  LDL.LU R94, [R1+0x358] ;  /* 0x00035800015e7983 */ /* 0x010ee80000300800 */
[----:B------:R-:W3:Y:S04]  /*11b80*/  LDL.LU R95, [R1+0x35c] ;  /* 0x00035c00015f7983 */ /* 0x000ee80000300800 */
[----:B------:R-:W4:Y:S04]  /*11b90*/  LDL.LU R244, [R1+0x200] ;  /* 0x0002000001f47983 */ /* 0x000f280000300800 */
[----:B------:R-:W4:Y:S04]  /*11ba0*/  LDL.LU R245, [R1+0x204] ;  /* 0x0002040001f57983 */ /* 0x000f280000300800 */
[----:B------:R-:W4:Y:S04]  /*11bb0*/  LDL.LU R246, [R1+0x208] ;  /* 0x0002080001f67983 */ /* 0x000f280000300800 */
[----:B------:R-:W4:Y:S01]  /*11bc0*/  LDL.LU R247, [R1+0x20c] ;  /* 0x00020c0001f77983 */ /* 0x000f220000300800 */
[----:B-1----:R-:W-:-:S02]  /*11bd0*/  IMAD.MOV.U32 R84, RZ, RZ, R31 ;  /* 0x000000ffff547224 */ /* 0x002fc400078e001f */
[----:B------:R-:W-:Y:S02]  /*11be0*/  IMAD.MOV.U32 R85, RZ, RZ, R30 ;  /* 0x000000ffff557224 */ /* 0x000fe400078e001e */
[----:B------:R-:W-:Y:S02]  /*11bf0*/  IMAD.MOV.U32 R86, RZ, RZ, R27 ;  /* 0x000000ffff567224 */ /* 0x000fe400078e001b */
[----:B------:R-:W-:Y:S01]  /*11c00*/  IMAD.MOV.U32 R87, RZ, RZ, R35 ;  /* 0x000000ffff577224 */ /* 0x000fe200078e0023 */
[----:B--2---:R-:W-:Y:S11]  /*11c10*/  HMMA.1688.F32.TF32 R12, R16, R80, R12 ;  /* 0x00000050100c723c */ /* 0x004ff6000008100c */
[----:B------:R-:W-:Y:S11]  /*11c20*/  @!UPT UIADD3 URZ, URZ, URZ, URZ ;  /* 0x0000003f3f3ff290 */ /* 0x000ff6000fffe03f */
[----:B------:R-:W-:Y:S01]  /*11c30*/  @!UPT UIADD3 URZ, URZ, URZ, URZ ;  /* 0x0000003f3f3ff290 */ /* 0x000fe2000fffe03f */
[----:B------:R-:W-:Y:S01]  /*11c40*/  STL [R1+0x1f0], R12 ;  /* 0x0001f00c01007387 */ /* 0x000fe20000100800 */
[----:B------:R-:W-:-:S03]  /*11c50*/  IMAD.MOV.U32 R25, RZ, RZ, R15 ;  /* 0x000000ffff197224 */ /* 0x000fc600078e000f */
[----:B------:R-:W2:Y:S01]  /*11c60*/  LDL.LU R16, [R1+0x3e0] ;  /* 0x0003e00001107983 */ /* 0x000ea20000300800 */
[----:B------:R-:W-:-:S03]  /*11c70*/  IMAD.MOV.U32 R5, RZ, RZ, R14 ;  /* 0x000000ffff057224 */ /* 0x000fc600078e000e */
[----:B------:R-:W2:Y:S01]  /*11c80*/  LDL.LU R17, [R1+0x3e4] ;  /* 0x0003e40001117983 */ /* 0x000ea20000300800 */
[----:B------:R-:W-:-:S03]  /*11c90*/  IMAD.MOV.U32 R4, RZ, RZ, R13 ;  /* 0x000000ffff047224 */ /* 0x000fc600078e000d */
[----:B------:R-:W2:Y:S04]  /*11ca0*/  LDL.LU R18, [R1+0x3e8] ;  /* 0x0003e80001127983 */ /* 0x000ea80000300800 */
[----:B------:R-:W2:Y:S04]  /*11cb0*/  LDL.LU R19, [R1+0x3ec] ;  /* 0x0003ec0001137983 */ /* 0x000ea80000300800 */
[----:B------:R-:W2:Y:S04]  /*11cc0*/  LDL.LU R248, [R1+0xf0] ;  /* 0x0000f00001f87983 */ /* 0x000ea80000300800 */
[----:B------:R-:W2:Y:S04]  /*11cd0*/  LDL.LU R249, [R1+0xf4] ;  /* 0x0000f40001f97983 */ /* 0x000ea80000300800 */
[----:B------:R-:W2:Y:S04]  /*11ce0*/  LDL.LU R250, [R1+0xf8] ;  /* 0x0000f80001fa7983 */ /* 0x000ea80000300800 */
[----:B------:R-:W2:Y:S04]  /*11cf0*/  LDL.LU R251, [R1+0xfc] ;  /* 0x0000fc0001fb7983 */ /* 0x000ea80000300800 */
[----:B------:R-:W-:Y:S04]  /*11d00*/  STL [R1+0x1174], R25 ;  /* 0x0011741901007387 */ /* 0x000fe80000100800 */
[----:B------:R-:W-:Y:S04]  /*11d10*/  STL [R1+0x1170], R5 ;  /* 0x0011700501007387 */ /* 0x000fe80000100800 */
[----:B------:R-:W-:Y:S04]  /*11d20*/  STL [R1+0x116c], R4 ;  /* 0x00116c0401007387 */ /* 0x000fe80000100800 */
[----:B------:R-:W2:Y:S04]  /*11d30*/  LDL.LU R31, [R1+0x12ec] ;  /* 0x0012ec00011f7983 */ /* 0x000ea80000300800 */
[----:B------:R-:W2:Y:S04]  /*11d40*/  LDL.LU R30, [R1+0x12e8] ;  /* 0x0012e800011e7983 */ /* 0x000ea80000300800 */
[----:B------:R-:W2:Y:S04]  /*11d50*/  LDL.LU R27, [R1+0x12e4] ;  /* 0x0012e400011b7983 */ /* 0x000ea80000300800 */
[----:B------:R-:W3:Y:S01]  /*11d60*/  LDL.LU R35, [R1+0x12e0] ;  /* 0x0012e00001237983 */ /* 0x000ee20000300800 */
[----:B------:R-:W-:-:S02]  /*11d70*/  IMAD.MOV.U32 R88, RZ, RZ, R34 ;  /* 0x000000ffff587224 */ /* 0x000fc400078e0022 */
[----:B------:R-:W-:Y:S01]  /*11d80*/  IMAD.MOV.U32 R89, RZ, RZ, R26 ;  /* 0x000000ffff597224 */ /* 0x000fe200078e001a */
[----:B------:R-:W4:Y:S01]  /*11d90*/  LDL.LU R34, [R1+0x12dc] ;  /* 0x0012dc0001227983 */ /* 0x000f220000300800 */
[----:B------:R-:W-:Y:S02]  /*11da0*/  IMAD.MOV.U32 R90, RZ, RZ, R22 ;  /* 0x000000ffff5a7224 */ /* 0x000fe400078e0016 */
[----:B------:R-:W-:Y:S01]  /*11db0*/  IMAD.MOV.U32 R91, RZ, RZ, R23 ;  /* 0x000000ffff5b7224 */ /* 0x000fe200078e0017 */
[----:B------:R-:W4:Y:S04]  /*11dc0*/  LDL.LU R26, [R1+0x12d8] ;  /* 0x0012d800011a7983 */ /* 0x000f280000300800 */
[----:B------:R-:W4:Y:S04]  /*11dd0*/  LDL.LU R22, [R1+0x12d4] ;  /* 0x0012d40001167983 */ /* 0x000f280000300800 */
[----:B------:R-:W4:Y:S04]  /*11de0*/  LDL.LU R23, [R1+0x12d0] ;  /* 0x0012d00001177983 */ /* 0x000f280000300800 */
[----:B------:R-:W-:Y:S04]  /*11df0*/  LDS R12, [R243+0x2080] ;  /* 0x00208000f30c7984 */ /* 0x000fe80000000800 */
[----:B------:R1:W-:Y:S04]  /*11e00*/  LDS R14, [R243+0x3080] ;  /* 0x00308000f30e7984 */ /* 0x0003e80000000800 */
[----:B------:R-:W-:Y:S04]  /*11e10*/  LDS R13, [R7+0x2080] ;  /* 0x00208000070d7984 */ /* 0x000fe80000000800 */
[----:B------:R-:W1:Y:S01]  /*11e20*/  LDS R15, [R7+0x3080] ;  /* 0x00308000070f7984 */ /* 0x000e620000000800 */
[----:B--2---:R-:W-:-:S03]  /*11e30*/  IMAD.MOV.U32 R240, RZ, RZ, R27 ;  /* 0x000000fffff07224 */ /* 0x004fc600078e001b */
[----:B------:R-:W2:Y:S01]  /*11e40*/  LDL.LU R27, [R1+0x12cc] ;  /* 0x0012cc00011b7983 */ /* 0x000ea20000300800 */
[----:B------:R-:W-:Y:S02]  /*11e50*/  IMAD.MOV.U32 R242, RZ, RZ, R30 ;  /* 0x000000fffff27224 */ /* 0x000fe400078e001e */
[----:B---3--:R-:W-:Y:S02]  /*11e60*/  IMAD.MOV.U32 R241, RZ, RZ, R35 ;  /* 0x000000fffff17224 */ /* 0x008fe400078e0023 */
[----:B------:R-:W3:Y:S01]  /*11e70*/  LDL.LU R35, [R1+0x12c8] ;  /* 0x0012c80001237983 */ /* 0x000ee20000300800 */
[----:B-1----:R-:W-:-:S03]  /*11e80*/  IMAD.MOV.U32 R243, RZ, RZ, R31 ;  /* 0x000000fffff37224 */ /* 0x002fc600078e001f */
[----:B------:R-:W3:Y:S04]  /*11e90*/  LDL.LU R30, [R1+0x12c4] ;  /* 0x0012c400011e7983 */ /* 0x000ee80000300800 */
[----:B------:R-:W3:Y:S01]  /*11ea0*/  LDL.LU R31, [R1+0x12c0] ;  /* 0x0012c000011f7983 */ /* 0x000ee20000300800 */
[C---:B----4-:R-:W-:Y:S11]  /*11eb0*/  HMMA.1688.F32.TF32 R16, R8.reuse, R22, R16 ;  /* 0x000000160810723c */ /* 0x050ff60000081010 */
[----:B------:R-:W-:Y:S11]  /*11ec0*/  @!UPT UIADD3 URZ, URZ, URZ, URZ ;  /* 0x0000003f3f3ff290 */ /* 0x000ff6000fffe03f */
[----:B------:R-:W-:Y:S01]  /*11ed0*/  @!UPT UIADD3 URZ, URZ, URZ, URZ ;  /* 0x0000003f3f3ff290 */ /* 0x000fe2000fffe03f */
[----:B------:R-:W-:Y:S04]  /*11ee0*/  STL.64 [R1+0x210], R16 ;  /* 0x0002101001007387 */ /* 0x000fe80000100a00 */
[----:B------:R2:W-:Y:S02]  /*11ef0*/  STL.64 [R1+0x218], R18 ;  /* 0x0002181201007387 */ /* 0x0005e40000100a00 */
[C---:B--2---:R-:W-:Y:S11]  /*11f00*/  HMMA.1688.F32.TF32 R16, R8.reuse, R26, R92 ;  /* 0x0000001a0810723c */ /* 0x044ff6000008105c */
[----:B------:R-:W-:Y:S11]  /*11f10*/  @!UPT UIADD3 URZ, URZ, URZ, URZ ;  /* 0x0000003f3f3ff290 */ /* 0x000ff6000fffe03f */
[----:B------:R-:W-:Y:S01]  /*11f20*/  @!UPT UIADD3 URZ, URZ, URZ, URZ ;  /* 0x0000003f3f3ff290 */ /* 0x000fe2000fffe03f */
[----:B------:R3:W-:Y:S01]  /*11f30*/  STL.64 [R1+0x258], R18 ;  /* 0x0002581201007387 */ /* 0x0007e20000100a00 */
[----:B------:R-:W-:Y:S02]  /*11f40*/  IMAD.MOV.U32 R44, RZ, RZ, R16 ;  /* 0x000000ffff2c7224 */ /* 0x000fe400078e0010 */
[----:B------:R-:W-:Y:S02]  /*11f50*/  IMAD.MOV.U32 R45, RZ, RZ, R17 ;  /* 0x000000ffff2d7224 */ /* 0x000fe400078e0011 */
[----:B---3--:R-:W-:Y:S03]  /*11f60*/  HMMA.1688.F32.TF32 R16, R8, R30, R244 ;  /* 0x0000001e0810723c */ /* 0x008fe600000810f4 */
[----:B------:R-:W-:Y:S04]  /*11f70*/  STL [R1+0x117c], R45 ;  /* 0x00117c2d01007387 */ /* 0x000fe80000100800 */
[----:B------:R-:W-:Y:S01]  /*11f80*/  STL [R1+0x1178], R44 ;  /* 0x0011782c01007387 */ /* 0x000fe20000100800 */
[----:B------:R-:W-:-:S03]  /*11f90*/  IMAD.MOV.U32 R244, RZ, RZ, R74 ;  /* 0x000000fffff47224 */ /* 0x000fc600078e004a */
[----:B------:R-:W2:Y:S11]  /*11fa0*/  LDL.LU R74, [R1+0x12bc] ;  /* 0x0012bc00014a7983 */ /* 0x000eb60000300800 */
[----:B------:R-:W-:Y:S01]  /*11fb0*/  @!UPT UIADD3 URZ, URZ, URZ, URZ ;  /* 0x0000003f3f3ff290 */ /* 0x000fe2000fffe03f */
[----:B------:R-:W-:Y:S04]  /*11fc0*/  STL.64 [R1+0x3e0], R16 ;  /* 0x0003e01001007387 */ /* 0x000fe80000100a00 */
[----:B------:R1:W-:Y:S02]  /*11fd0*/  STL.64 [R1+0x3e8], R18 ;  /* 0x0003e81201007387 */ /* 0x0003e40000100a00 */
[----:B-1----:R-:W-:Y:S01]  /*11fe0*/  HMMA.1688.F32.TF32 R16, R8, R34, R248 ;  /* 0x000000220810723c */ /* 0x002fe200000810f8 */
[----:B------:R-:W-:Y:S02]  /*11ff0*/  IMAD.MOV.U32 R245, RZ, RZ, R75 ;  /* 0x000000fffff57224 */ /* 0x000fe400078e004b */
[----:B------:R-:W2:Y:S01]  /*12000*/  LDL.LU R75, [R1+0x12b8] ;  /* 0x0012b800014b7983 */ /* 0x000ea20000300800 */
[----:B------:R-:W-:-:S02]  /*12010*/  IMAD.MOV.U32 R246, RZ, RZ, R70 ;  /* 0x000000fffff67224 */ /* 0x000fc400078e0046 */
[----:B------:R-:W-:Y:S01]  /*12020*/  IMAD.MOV.U32 R247, RZ, RZ, R71 ;  /* 0x000000fffff77224 */ /* 0x000fe200078e0047 */
[----:B------:R-:W3:Y:S01]  /*12030*/  LDL.LU R70, [R1+0x12b4] ;  /* 0x0012b40001467983 */ /* 0x000ee20000300800 */
[----:B------:R-:W-:-:S03]  /*12040*/  IMAD.MOV.U32 R248, RZ, RZ, R66 ;  /* 0x000000fffff87224 */ /* 0x000fc600078e0042 */
[----:B------:R-:W3:Y:S01]  /*12050*/  LDL.LU R71, [R1+0x12b0] ;  /* 0x0012b00001477983 */ /* 0x000ee20000300800 */
[----:B------:R-:W-:Y:S02]  /*12060*/  IMAD.MOV.U32 R249, RZ, RZ, R67 ;  /* 0x000000fffff97224 */ /* 0x000fe400078e0043 */
[----:B------:R-:W-:Y:S02]  /*12070*/  IMAD.MOV.U32 R250, RZ, RZ, R62 ;  /* 0x000000fffffa7224 */ /* 0x000fe400078e003e */
[----:B------:R-:W-:-:S07]  /*12080*/  IMAD.MOV.U32 R251, RZ, RZ, R63 ;  /* 0x000000fffffb7224 */ /* 0x000fce00078e003f */
[----:B------:R1:W-:Y:S04]  /*12090*/  STL.64 [R1+0x5c0], R16 ;  /* 0x0005c01001007387 */ /* 0x0003e80000100a00 */
[----:B------:R-:W4:Y:S01]  /*120a0*/  LDL.LU R66, [R1+0x12ac] ;  /* 0x0012ac0001427983 */ /* 0x000f220000300800 */
[----:B------:R-:W-:-:S03]  /*120b0*/  IMAD.MOV.U32 R49, RZ, RZ, R18 ;  /* 0x000000ffff317224 */ /* 0x000fc600078e0012 */
[----:B------:R-:W4:Y:S01]  /*120c0*/  LDL.LU R67, [R1+0x12a8] ;  /* 0x0012a80001437983 */ /* 0x000f220000300800 */
[----:B------:R-:W-:-:S03]  /*120d0*/  IMAD.MOV.U32 R48, RZ, RZ, R19 ;  /* 0x000000ffff307224 */ /* 0x000fc600078e0013 */
[----:B------:R-:W2:Y:S01]  /*120e0*/  LDL.LU R62, [R1+0x12a4] ;  /* 0x0012a400013e7983 */ /* 0x000ea20000300800 */
[----:B-1----:R-:W-:Y:S02]  /*120f0*/  IMAD.MOV.U32 R16, RZ, RZ, R58 ;  /* 0x000000ffff107224 */ /* 0x002fe400078e003a */
[----:B------:R-:W-:Y:S01]  /*12100*/  IMAD.MOV.U32 R17, RZ, RZ, R46 ;  /* 0x000000ffff117224 */ /* 0x000fe200078e002e */
[----:B------:R-:W2:Y:S01]  /*12110*/  LDL.LU R63, [R1+0x12a0] ;  /* 0x0012a000013f7983 */ /* 0x000ea20000300800 */
[----:B------:R-:W-:-:S03]  /*12120*/  IMAD.MOV.U32 R18, RZ, RZ, R38 ;  /* 0x000000ffff127224 */ /* 0x000fc600078e0026 */
        /* <DEDUP_REMOVED lines=8> */
[----:B------:R-:W3:Y:S04]  /*121b0*/  LDL.LU R42, [R1+0x128c] ;  /* 0x00128c00012a7983 */ /* 0x000ee80000300800 */
[----:B------:R-:W3:Y:S04]  /*121c0*/  LDL.LU R43, [R1+0x1288] ;  /* 0x00128800012b7983 */ /* 0x000ee80000300800 */
[----:B------:R-:W4:Y:S01]  /*121d0*/  LDL.LU R47, [R1+0x1284] ;  /* 0x00128400012f7983 */ /* 0x000f220000300800 */
[----:B------:R-:W-:-:S03]  /*121e0*/  IMAD.MOV.U32 R95, RZ, RZ, R59 ;  /* 0x000000ffff5f7224 */ /* 0x000fc600078e003b */
[----:B------:R-:W4:Y:S04]  /*121f0*/  LDL.LU R59, [R1+0x1280] ;  /* 0x00128000013b7983 */ /* 0x000f280000300800 */
[----:B------:R-:W-:Y:S04]  /*12200*/  STL [R1+0x10c8], R48 ;  /* 0x0010c83001007387 */ /* 0x000fe80000100800 */
[----:B------:R-:W-:Y:S01]  /*12210*/  STL [R1+0x10c4], R49 ;  /* 0x0010c43101007387 */ /* 0x000fe20000100800 */
[C---:B--2---:R-:W-:Y:S08]  /*12220*/  HMMA.1688.F32.TF32 R240, R8.reuse, R38, R240 ;  /* 0x0000002608f0723c */ /* 0x044ff000000810f0 */
[C---:B---3--:R-:W-:Y:S08]  /*12230*/  HMMA.1688.F32.TF32 R88, R8.reuse, R42, R88 ;  /* 0x0000002a0858723c */ /* 0x048ff00000081058 */
[----:B----4-:R-:W-:Y:S07]  /*12240*/  HMMA.1688.F32.TF32 R84, R8, R46, R84 ;  /* 0x0000002e0854723c */ /* 0x010fee0000081054 */
[----:B------:R-:W-:Y:S04]  /*12250*/  STL.64 [R1+0x5f0], R240 ;  /* 0x0005f0f001007387 */ /* 0x000fe80000100a00 */
[----:B------:R1:W-:Y:S04]  /*12260*/  STL.64 [R1+0x5f8], R242 ;  /* 0x0005f8f201007387 */ /* 0x0003e80000100a00 */
[----:B-1----:R-:W2:Y:S04]  /*12270*/  LDL.LU.64 R242, [R1+0x1278] ;  /* 0x0012780001f27983 */ /* 0x002ea80000300a00 */
[----:B------:R-:W2:Y:S04]  /*12280*/  LDL.LU.64 R240, [R1+0x1270] ;  /* 0x0012700001f07983 */ /* 0x000ea80000300a00 */
[----:B------:R1:W-:Y:S04]  /*12290*/  STL.64 [R1+0x6a0], R88 ;  /* 0x0006a05801007387 */ /* 0x0003e80000100a00 */
[----:B------:R3:W-:Y:S04]  /*122a0*/  STL.64 [R1+0x6a8], R90 ;  /* 0x0006a85a01007387 */ /* 0x0007e80000100a00 */
[----:B------:R4:W-:Y:S01]  /*122b0*/  STL.64 [R1+0x898], R86 ;  /* 0x0008985601007387 */ /* 0x0009e20000100a00 */
[----:B-1----:R-:W-:-:S03]  /*122c0*/  IMAD.MOV.U32 R88, RZ, RZ, R54 ;  /* 0x000000ffff587224 */ /* 0x002fc600078e0036 */
[----:B------:R-:W2:Y:S01]  /*122d0*/  LDL.LU R54, [R1+0x126c] ;  /* 0x00126c0001367983 */ /* 0x000ea20000300800 */
[----:B------:R-:W-:Y:S02]  /*122e0*/  IMAD.MOV.U32 R89, RZ, RZ, R55 ;  /* 0x000000ffff597224 */ /* 0x000fe400078e0037 */
[----:B---3--:R-:W-:Y:S01]  /*122f0*/  IMAD.MOV.U32 R90, RZ, RZ, R50 ;  /* 0x000000ffff5a7224 */ /* 0x008fe200078e0032 */
[----:B------:R-:W2:Y:S01]  /*12300*/  LDL.LU R55, [R1+0x1268] ;  /* 0x0012680001377983 */ /* 0x000ea20000300800 */
[----:B------:R-:W-:-:S03]  /*12310*/  IMAD.MOV.U32 R91, RZ, RZ, R51 ;  /* 0x000000ffff5b7224 */ /* 0x000fc600078e0033 */
[----:B------:R-:W3:Y:S04]  /*12320*/  LDL.LU R50, [R1+0x1264] ;  /* 0x0012640001327983 */ /* 0x000ee80000300800 */
[----:B------:R-:W3:Y:S01]  /*12330*/  LDL.LU R51, [R1+0x1260] ;  /* 0x0012600001337983 */ /* 0x000ee20000300800 */
[----:B------:R-:W-:Y:S02]  /*12340*/  IMAD.MOV.U32 R52, RZ, RZ, R84 ;  /* 0x000000ffff347224 */ /* 0x000fe400078e0054 */
[----:B------:R-:W-:Y:S02]  /*12350*/  IMAD.MOV.U32 R53, RZ, RZ, R85 ;  /* 0x000000ffff357224 */ /* 0x000fe400078e0055 */
[----:B------:R-:W-:Y:S02]  /*12360*/  IMAD.MOV.U32 R84, RZ, RZ, R36 ;  /* 0x000000ffff547224 */ /* 0x000fe400078e0024 */
[----:B------:R-:W3:Y:S01]  /*12370*/  LDL.LU R36, [R1+0x125c] ;  /* 0x00125c0001247983 */ /* 0x000ee20000300800 */
[----:B------:R-:W-:-:S02]  /*12380*/  IMAD.MOV.U32 R85, RZ, RZ, R37 ;  /* 0x000000ffff557224 */ /* 0x000fc400078e0025 */
[----:B----4-:R-:W-:Y:S01]  /*12390*/  IMAD.MOV.U32 R86, RZ, RZ, R0 ;  /* 0x000000ffff567224 */ /* 0x010fe200078e0000 */
[----:B------:R-:W4:Y:S01]  /*123a0*/  LDL.LU R37, [R1+0x1258] ;  /* 0x0012580001257983 */ /* 0x000f220000300800 */
[----:B------:R-:W-:-:S03]  /*123b0*/  IMAD.MOV.U32 R87, RZ, RZ, R3 ;  /* 0x000000ffff577224 */ /* 0x000fc600078e0003 */
[----:B------:R-:W4:Y:S04]  /*123c0*/  LDL.LU R0, [R1+0x1254] ;  /* 0x0012540001007983 */ /* 0x000f280000300800 */
[----:B------:R-:W4:Y:S04]  /*123d0*/  LDL.LU R3, [R1+0x1250] ;  /* 0x0012500001037983 */ /* 0x000f280000300800 */
[----:B------:R-:W-:Y:S04]  /*123e0*/  STL [R1+0x1008], R53 ;  /* 0x0010083501007387 */ /* 0x000fe80000100800 */
[----:B------:R-:W-:Y:S01]  /*123f0*/  STL [R1+0x1004], R52 ;  /* 0x0010043401007387 */ /* 0x000fe20000100800 */
[C---:B------:R-:W-:Y:S08]  /*12400*/  HMMA.1688.F32.TF32 R16, R8.reuse, R58, R16 ;  /* 0x0000003a0810723c */ /* 0x040ff00000081010 */
[C---:B--2---:R-:W-:Y:S08]  /*12410*/  HMMA.1688.F32.TF32 R248, R8.reuse, R54, R248 ;  /* 0x0000003608f8723c */ /* 0x044ff000000810f8 */
[----:B---3--:R-:W-:Y:S11]  /*12420*/  HMMA.1688.F32.TF32 R244, R8, R50, R244 ;  /* 0x0000003208f4723c */ /* 0x008ff600000810f4 */
[----:B------:R-:W-:Y:S05]  /*12430*/  @!UPT UIADD3 URZ, URZ, URZ, URZ ;  /* 0x0000003f3f3ff290 */ /* 0x000fea000fffe03f */
[----:B------:R-:W-:-:S08]  /*12440*/  IMAD.MOV.U32 R60, RZ, RZ, R248 ;  /* 0x000000ffff3c7224 */ /* 0x000fd000078e00f8 */
[----:B------:R-:W-:Y:S01]  /*12450*/  IMAD.MOV.U32 R57, RZ, RZ, R245 ;  /* 0x000000ffff397224 */ /* 0x000fe200078e00f5 */
[----:B------:R1:W-:Y:S01]  /*12460*/  STL.64 [R1+0x888], R246 ;  /* 0x000888f601007387 */ /* 0x0003e20000100a00 */
[----:B------:R-:W-:Y:S02]  /*12470*/  IMAD.MOV.U32 R56, RZ, RZ, R244 ;  /* 0x000000ffff387224 */ /* 0x000fe400078e00f4 */
[----:B------:R-:W-:Y:S01]  /*12480*/  IMAD.MOV.U32 R61, RZ, RZ, R249 ;  /* 0x000000ffff3d7224 */ /* 0x000fe200078e00f9 */
[----:B-1----:R-:W2:Y:S04]  /*12490*/  LDL.LU.64 R246, [R1+0x1248] ;  /* 0x0012480001f67983 */ /* 0x002ea80000300a00 */
[----:B------:R-:W2:Y:S04]  /*124a0*/  LDL.LU.64 R244, [R1+0x1240] ;  /* 0x0012400001f47983 */ /* 0x000ea80000300a00 */
[----:B------:R-:W-:Y:S04]  /*124b0*/  STL [R1+0x1000], R57 ;  /* 0x0010003901007387 */ /* 0x000fe80000100800 */
[----:B------:R-:W-:Y:S04]  /*124c0*/  STL [R1+0xffc], R56 ;  /* 0x000ffc3801007387 */ /* 0x000fe80000100800 */
[----:B------:R1:W-:Y:S04]  /*124d0*/  STL.64 [R1+0x878], R250 ;  /* 0x000878fa01007387 */ /* 0x0003e80000100a00 */
[----:B-1----:R-:W3:Y:S04]  /*124e0*/  LDL.LU.64 R250, [R1+0x1238] ;  /* 0x0012380001fa7983 */ /* 0x002ee80000300a00 */
[----:B------:R-:W3:Y:S01]  /*124f0*/  LDL.LU.64 R248, [R1+0x1230] ;  /* 0x0012300001f87983 */ /* 0x000ee20000300a00 */
[----:B------:R-:W-:-:S03]  /*12500*/  IMAD.MOV.U32 R64, RZ, RZ, R16 ;  /* 0x000000ffff407224 */ /* 0x000fc600078e0010 */
[----:B------:R-:W-:Y:S01]  /*12510*/  STL [R1+0x1010], R61 ;  /* 0x0010103d01007387 */ /* 0x000fe20000100800 */
[----:B------:R-:W-:-:S03]  /*12520*/  IMAD.MOV.U32 R65, RZ, RZ, R17 ;  /* 0x000000ffff417224 */ /* 0x000fc600078e0011 */
[----:B------:R-:W-:Y:S04]  /*12530*/  STL [R1+0x100c], R60 ;  /* 0x00100c3c01007387 */ /* 0x000fe80000100800 */
[----:B------:R1:W-:Y:S02]  /*12540*/  STL.64 [R1+0x868], R18 ;  /* 0x0008681201007387 */ /* 0x0003e40000100a00 */
[C---:B-1----:R-:W-:Y:S02]  /*12550*/  HMMA.1688.F32.TF32 R16, R8.reuse, R62, R92 ;  /* 0x0000003e0810723c */ /* 0x042fe4000008105c */
[----:B------:R-:W-:Y:S11]  /*12560*/  STL [R1+0x1018], R65 ;  /* 0x0010184101007387 */ /* 0x000ff60000100800 */
[----:B------:R-:W-:Y:S11]  /*12570*/  @!UPT UIADD3 URZ, URZ, URZ, URZ ;  /* 0x0000003f3f3ff290 */ /* 0x000ff6000fffe03f */
[----:B------:R-:W-:Y:S02]  /*12580*/  IMAD.MOV.U32 R68, RZ, RZ, R16 ;  /* 0x000000ffff447224 */ /* 0x000fe400078e0010 */
[----:B------:R-:W-:Y:S02]  /*12590*/  IMAD.MOV.U32 R69, RZ, RZ, R17 ;  /* 0x000000ffff457224 */ /* 0x000fe400078e0011 */
[----:B------:R-:W-:Y:S02]  /*125a0*/  IMAD.MOV.U32 R57, RZ, RZ, R18 ;  /* 0x000000ffff397224 */ /* 0x000fe400078e0012 */
[----:B------:R-:W-:Y:S02]  /*125b0*/  IMAD.MOV.U32 R56, RZ, RZ, R19 ;  /* 0x000000ffff387224 */ /* 0x000fe400078e0013 */
[----:B------:R-:W-:Y:S01]  /*125c0*/  HMMA.1688.F32.TF32 R16, R8, R66, R88 ;  /* 0x000000420810723c */ /* 0x000fe20000081058 */
[----:B------:R-:W-:Y:S04]  /*125d0*/  STL [R1+0x1014], R64 ;  /* 0x0010144001007387 */ /* 0x000fe80000100800 */
[----:B------:R-:W-:Y:S04]  /*125e0*/  STL [R1+0x1028], R56 ;  /* 0x0010283801007387 */ /* 0x000fe80000100800 */
[----:B------:R-:W-:Y:S04]  /*125f0*/  STL [R1+0x1024], R57 ;  /* 0x0010243901007387 */ /* 0x000fe80000100800 */
[----:B------:R-:W-:Y:S04]  /*12600*/  STL [R1+0x1020], R69 ;  /* 0x0010204501007387 */ /* 0x000fe80000100800 */
[----:B------:R-:W-:Y:S06]  /*12610*/  STL [R1+0x101c], R68 ;  /* 0x00101c4401007387 */ /* 0x000fec0000100800 */
[----:B------:R1:W-:Y:S01]  /*12620*/  STL.64 [R1+0x848], R18 ;  /* 0x0008481201007387 */ /* 0x0003e20000100a00 */
[----:B------:R-:W-:-:S02]  /*12630*/  IMAD.MOV.U32 R72, RZ, RZ, R16 ;  /* 0x000000ffff487224 */ /* 0x000fc400078e0010 */
[----:B------:R-:W-:Y:S01]  /*12640*/  IMAD.MOV.U32 R73, RZ, RZ, R17 ;  /* 0x000000ffff497224 */ /* 0x000fe200078e0011 */
[----:B------:R-:W2:Y:S01]  /*12650*/  LDL R45, [R1+0x460] ;  /* 0x00046000012d7983 */ /* 0x000ea20000100800 */
[C---:B-1----:R-:W-:Y:S03]  /*12660*/  HMMA.1688.F32.TF32 R16, R8.reuse, R70, R84 ;  /* 0x000000460810723c */ /* 0x042fe60000081054 */
[----:B------:R-:W-:Y:S11]  /*12670*/  STL [R1+0x1030], R73 ;  /* 0x0010304901007387 */ /* 0x000ff60000100800 */
[----:B------:R-:W-:Y:S10]  /*12680*/  @!UPT UIADD3 URZ, URZ, URZ, URZ ;  /* 0x0000003f3f3ff290 */ /* 0x000ff4000fffe03f */
[----:B------:R-:W-:Y:S02]  /*12690*/  IMAD.MOV.U32 R76, RZ, RZ, R16 ;  /* 0x000000ffff4c7224 */ /* 0x000fe400078e0010 */
[----:B------:R-:W-:Y:S02]  /*126a0*/  IMAD.MOV.U32 R77, RZ, RZ, R17 ;  /* 0x000000ffff4d7224 */ /* 0x000fe400078e0011 */
[----:B------:R-:W-:Y:S02]  /*126b0*/  IMAD.MOV.U32 R53, RZ, RZ, R18 ;  /* 0x000000ffff357224 */ /* 0x000fe400078e0012 */
[----:B------:R-:W-:Y:S01]  /*126c0*/  IMAD.MOV.U32 R52, RZ, RZ, R19 ;  /* 0x000000ffff347224 */ /* 0x000fe200078e0013 */
[----:B------:R-:W-:Y:S04]  /*126d0*/  STL [R1+0x102c], R72 ;  /* 0x00102c4801007387 */ /* 0x000fe80000100800 */
[----:B------:R-:W-:Y:S04]  /*126e0*/  STL [R1+0x1040], R52 ;  /* 0x0010403401007387 */ /* 0x000fe80000100800 */
[----:B------:R-:W-:Y:S04]  /*126f0*/  STL [R1+0x103c], R53 ;  /* 0x00103c3501007387 */ /* 0x000fe80000100800 */
[----:B------:R-:W-:Y:S04]  /*12700*/  STL [R1+0x1038], R77 ;  /* 0x0010384d01007387 */ /* 0x000fe80000100800 */
[----:B------:R-:W-:Y:S01]  /*12710*/  STL [R1+0x1034], R76 ;  /* 0x0010344c01007387 */ /* 0x000fe20000100800 */
[----:B---3--:R-:W-:Y:S11]  /*12720*/  HMMA.1688.F32.TF32 R16, R8, R74, R248 ;  /* 0x0000004a0810723c */ /* 0x008ff600000810f8 */
[----:B------:R-:W-:Y:S11]  /*12730*/  @!UPT UIADD3 URZ, URZ, URZ, URZ ;  /* 0x0000003f3f3ff290 */ /* 0x000ff6000fffe03f */
[----:B------:R-:W-:Y:S02]  /*12740*/  @!UPT UIADD3 URZ, URZ, URZ, URZ ;  /* 0x0000003f3f3ff290 */ /* 0x000fe4000fffe03f */
[----:B------:R-:W-:Y:S02]  /*12750*/  IMAD.MOV.U32 R80, RZ, RZ, R16 ;  /* 0x000000ffff507224 */ /* 0x000fe400078e0010 */
[----:B------:R-:W-:Y:S02]  /*12760*/  IMAD.MOV.U32 R16, RZ, RZ, R79 ;  /* 0x000000ffff107224 */ /* 0x000fe400078e004f */
[----:B------:R-:W2:Y:S01]  /*12770*/  LDL.LU R79, [R1+0x1228] ;  /* 0x00122800014f7983 */ /* 0x000ea20000300800 */
[----:B------:R-:W-:Y:S02]  /*12780*/  IMAD.MOV.U32 R81, RZ, RZ, R17 ;  /* 0x000000ffff517224 */ /* 0x000fe400078e0011 */
[----:B------:R-:W-:Y:S02]  /*12790*/  IMAD.MOV.U32 R17, RZ, RZ, R2 ;  /* 0x000000ffff117224 */ /* 0x000fe400078e0002 */
[----:B------:R-:W3:Y:S01]  /*127a0*/  LDL.LU R2, [R1+0x1224] ;  /* 0x0012240001027983 */ /* 0x000ee20000300800 */
[----:B----4-:R-:W-:-:S02]  /*127b0*/  IMAD.MOV.U32 R248, RZ, RZ, R3 ;  /* 0x000000fffff87224 */ /* 0x010fc400078e0003 */
[----:B------:R-:W-:Y:S01]  /*127c0*/  IMAD.MOV.U32 R249, RZ, RZ, R0 ;  /* 0x000000fffff97224 */ /* 0x000fe200078e0000 */
[----:B------:R-:W4:Y:S04]  /*127d0*/  LDL.LU R3, [R1+0x1220] ;  /* 0x0012200001037983 */ /* 0x000f280000300800 */
[----:B------:R-:W3:Y:S04]  /*127e0*/  LDL.LU R0, [R1+0x121c] ;  /* 0x00121c0001007983 */ /* 0x000ee80000300800 */
[----:B------:R-:W3:Y:S04]  /*127f0*/  LDL.LU R84, [R1+0x1e0] ;  /* 0x0001e00001547983 */ /* 0x000ee80000300800 */
[----:B------:R-:W3:Y:S04]  /*12800*/  LDL.LU R85, [R1+0x1e4] ;  /* 0x0001e40001557983 */ /* 0x000ee80000300800 */
[----:B------:R-:W3:Y:S04]  /*12810*/  LDL.LU R86, [R1+0x1e8] ;  /* 0x0001e80001567983 */ /* 0x000ee80000300800 */
[----:B------:R-:W3:Y:S04]  /*12820*/  LDL.LU R87, [R1+0x1ec] ;  /* 0x0001ec0001577983 */ /* 0x000ee80000300800 */
[----:B------:R-:W4:Y:S04]  /*12830*/  LDL.LU R92, [R1+0x3f0] ;  /* 0x0003f000015c7983 */ /* 0x000f280000300800 */
[----:B------:R-:W4:Y:S04]  /*12840*/  LDL.LU R93, [R1+0x3f4] ;  /* 0x0003f400015d7983 */ /* 0x000f280000300800 */
[----:B------:R-:W4:Y:S04]  /*12850*/  LDL.LU R94, [R1+0x3f8] ;  /* 0x0003f800015e7983 */ /* 0x000f280000300800 */
[----:B------:R-:W4:Y:S04]  /*12860*/  LDL.LU R95, [R1+0x3fc] ;  /* 0x0003fc00015f7983 */ /* 0x000f280000300800 */
[----:B------:R-:W4:Y:S04]  /*12870*/  LDL.LU R88, [R1+0x370] ;  /* 0x0003700001587983 */ /* 0x000f280000300800 */
[----:B------:R-:W4:Y:S04]  /*12880*/  LDL.LU R89, [R1+0x374] ;  /* 0x0003740001597983 */ /* 0x000f280000300800 */
[----:B------:R-:W4:Y:S04]  /*12890*/  LDL.LU R90, [R1+0x378] ;  /* 0x00037800015a7983 */ /* 0x000f280000300800 */
[----:B------:R-:W4:Y:S01]  /*128a0*/  LDL.LU R91, [R1+0x37c] ;  /* 0x00037c00015b7983 */ /* 0x000f220000300800 */
[----:B------:R-:W-:-:S02]  /*128b0*/  IMAD.MOV.U32 R60, RZ, RZ, R19 ;  /* 0x000000ffff3c7224 */ /* 0x000fc400078e0013 */
[----:B------:R-:W-:-:S03]  /*128c0*/  IMAD.MOV.U32 R61, RZ, RZ, R18 ;  /* 0x000000ffff3d7224 */ /* 0x000fc600078e0012 */
[----:B------:R-:W-:Y:S04]  /*128d0*/  STL [R1+0x1050], R60 ;  /* 0x0010503c01007387 */ /* 0x000fe80000100800 */
[----:B------:R-:W-:Y:S04]  /*128e0*/  STL [R1+0x104c], R61 ;  /* 0x00104c3d01007387 */ /* 0x000fe80000100800 */
[----:B------:R-:W-:Y:S04]  /*128f0*/  STL [R1+0x1048], R81 ;  /* 0x0010485101007387 */ /* 0x000fe80000100800 */
[----:B------:R-:W-:Y:S01]  /*12900*/  STL [R1+0x1044], R80 ;  /* 0x0010445001007387 */ /* 0x000fe20000100800 */
[----:B--2---:R-:W-:Y:S11]  /*12910*/  HMMA.1688.F32.TF32 R244, R8, R78, R244 ;  /* 0x0000004e08f4723c */ /* 0x004ff600000810f4 */
[----:B------:R-:W-:Y:S11]  /*12920*/  @!UPT UIADD3 URZ, URZ, URZ, URZ ;  /* 0x0000003f3f3ff290 */ /* 0x000ff6000fffe03f */
[----:B------:R-:W-:Y:S02]  /*12930*/  @!UPT UIADD3 URZ, URZ, URZ, URZ ;  /* 0x0000003f3f3ff290 */ /* 0x000fe4000fffe03f */
[----:B------:R-:W-:Y:S02]  /*12940*/  IMAD.MOV.U32 R69, RZ, RZ, R244 ;  /* 0x000000ffff457224 */ /* 0x000fe400078e00f4 */
[----:B------:R-:W-:Y:S01]  /*12950*/  IMAD.MOV.U32 R68, RZ, RZ, R245 ;  /* 0x000000ffff447224 */ /* 0x000fe200078e00f5 */
[----:B------:R-:W2:Y:S01]  /*12960*/  LDL.LU R244, [R1+0xd0] ;  /* 0x0000d00001f47983 */ /* 0x000ea20000300800 */
[----:B------:R-:W-:Y:S02]  /*12970*/  IMAD.MOV.U32 R65, RZ, RZ, R246 ;  /* 0x000000ffff417224 */ /* 0x000fe400078e00f6 */
[----:B---3--:R-:W-:Y:S02]  /*12980*/  IMAD.MOV.U32 R245, RZ, RZ, R0 ;  /* 0x000000fffff57224 */ /* 0x008fe400078e0000 */
[----:B------:R-:W-:Y:S01]  /*12990*/  IMAD.MOV.U32 R64, RZ, RZ, R247 ;  /* 0x000000ffff407224 */ /* 0x000fe200078e00f7 */
[----:B------:R-:W3:Y:S01]  /*129a0*/  LDL.LU R0, [R1+0x1218] ;  /* 0x0012180001007983 */ /* 0x000ee20000300800 */
[----:B----4-:R-:W-:-:S02]  /*129b0*/  IMAD.MOV.U32 R246, RZ, RZ, R3 ;  /* 0x000000fffff67224 */ /* 0x010fc400078e0003 */
[----:B------:R-:W-:Y:S01]  /*129c0*/  IMAD.MOV.U32 R247, RZ, RZ, R2 ;  /* 0x000000fffff77224 */ /* 0x000fe200078e0002 */
[----:B------:R-:W4:Y:S04]  /*129d0*/  LDL.LU R3, [R1+0x1214] ;  /* 0x0012140001037983 */ /* 0x000f280000300800 */
[----:B------:R-:W4:Y:S01]  /*129e0*/  LDL.LU R2, [R1+0x1210] ;  /* 0x0012100001027983 */ /* 0x000f220000300800 */
[----:B------:R-:W-:Y:S08]  /*129f0*/  HMMA.1688.F32.TF32 R8, R8, R82, R240 ;  /* 0x000000520808723c */ /* 0x000ff000000810f0 */
[C---:B------:R-:W-:Y:S08]  /*12a00*/  HMMA.1688.F32.TF32 R92, R12.reuse, R22, R92 ;  /* 0x000000160c5c723c */ /* 0x040ff0000008105c */
[C---:B------:R-:W-:Y:S08]  /*12a10*/  HMMA.1688.F32.TF32 R84, R12.reuse, R30, R84 ;  /* 0x0000001e0c54723c */ /* 0x040ff00000081054 */
[----:B------:R-:W-:Y:S01]  /*12a20*/  HMMA.1688.F32.TF32 R88, R12, R26, R88 ;  /* 0x0000001a0c58723c */ /* 0x000fe20000081058 */
[----:B------:R-:W-:Y:S04]  /*12a30*/  STL [R1+0x1060], R64 ;  /* 0x0010604001007387 */ /* 0x000fe80000100800 */
[----:B------:R-:W-:Y:S04]  /*12a40*/  STL [R1+0x105c], R65 ;  /* 0x00105c4101007387 */ /* 0x000fe80000100800 */
[----:B------:R-:W-:Y:S01]  /*12a50*/  STL [R1+0x1058], R68 ;  /* 0x0010584401007387 */ /* 0x000fe20000100800 */
[----:B------:R-:W-:-:S03]  /*12a60*/  IMAD.MOV.U32 R5, RZ, RZ, R94 ;  /* 0x000000ffff057224 */ /* 0x000fc600078e005e */
[----:B------:R-:W-:Y:S01]  /*12a70*/  STL [R1+0x1054], R69 ;  /* 0x0010544501007387 */ /* 0x000fe20000100800 */
[----:B------:R-:W-:-:S03]  /*12a80*/  IMAD.MOV.U32 R4, RZ, RZ, R95 ;  /* 0x000000ffff047224 */ /* 0x000fc600078e005f */
[----:B------:R-:W4:Y:S01]  /*12a90*/  LDL.LU R240, [R1+0x110] ;  /* 0x0001100001f07983 */ /* 0x000f220000300800 */
[----:B------:R-:W-:-:S03]  /*12aa0*/  IMAD.MOV.U32 R44, RZ, RZ, R92 ;  /* 0x000000ffff2c7224 */ /* 0x000fc600078e005c */
[----:B------:R-:W-:Y:S01]  /*12ab0*/  STL.64 [R1+0x800], R8 ;  /* 0x0008000801007387 */ /* 0x000fe20000100a00 */
[----:B------:R-:W-:-:S03]  /*12ac0*/  IMAD.MOV.U32 R25, RZ, RZ, R93 ;  /* 0x000000ffff197224 */ /* 0x000fc600078e005d */
[----:B------:R-:W-:Y:S04]  /*12ad0*/  STL.64 [R1+0x808], R10 ;  /* 0x0008080a01007387 */ /* 0x000fe80000100a00 */
[----:B------:R-:W4:Y:S04]  /*12ae0*/  LDL.LU.64 R94, [R1+0x1208] ;  /* 0x00120800015e7983 */ /* 0x000f280000300a00 */
[----:B------:R-:W4:Y:S01]  /*12af0*/  LDL.LU.64 R92, [R1+0x1200] ;  /* 0x00120000015c7983 */ /* 0x000f220000300a00 */
[----:B------:R-:W-:-:S03]  /*12b00*/  IMAD.MOV.U32 R48, RZ, RZ, R86 ;  /* 0x000000ffff307224 */ /* 0x000fc600078e0056 */
[----:B------:R1:W-:Y:S01]  /*12b10*/  STL [R1+0x20], R88 ;  /* 0x0000205801007387 */ /* 0x0003e20000100800 */
[----:B------:R-:W-:Y:S02]  /*12b20*/  IMAD.MOV.U32 R49, RZ, RZ, R87 ;  /* 0x000000ffff317224 */ /* 0x000fe400078e0057 */
[----:B------:R-:W-:Y:S01]  /*12b30*/  IMAD.MOV.U32 R18, RZ, RZ, R41 ;  /* 0x000000ffff127224 */ /* 0x000fe200078e0029 */
[----:B------:R-:W-:Y:S01]  /*12b40*/  LDS R8, [R45+0x2100] ;  /* 0x002100002d087984 */ /* 0x000fe20000000800 */
[----:B------:R-:W-:Y:S02]  /*12b50*/  IMAD.MOV.U32 R19, RZ, RZ, R40 ;  /* 0x000000ffff137224 */ /* 0x000fe400078e0028 */
[----:B------:R-:W-:Y:S01]  /*12b60*/  IMAD.MOV.U32 R250, RZ, RZ, R37 ;  /* 0x000000fffffa7224 */ /* 0x000fe200078e0025 */
[----:B------:R-:W-:Y:S01]  /*12b70*/  LDS R10, [R45+0x3100] ;  /* 0x003100002d0a7984 */ /* 0x000fe20000000800 */
[----:B---3--:R-:W-:Y:S02]  /*12b80*/  IMAD.MOV.U32 R243, RZ, RZ, R0 ;  /* 0x000000fffff37224 */ /* 0x008fe400078e0000 */
[----:B------:R-:W-:Y:S01]  /*12b90*/  IMAD.MOV.U32 R251, RZ, RZ, R36 ;  /* 0x000000fffffb7224 */ /* 0x000fe200078e0024 */
[----:B--2---:R-:W-:Y:S01]  /*12ba0*/  HMMA.1688.F32.TF32 R244, R12, R38, R244 ;  /* 0x000000260cf4723c */ /* 0x004fe200000810f4 */
[----:B----4-:R-:W-:Y:S01]  /*12bb0*/  IMAD.MOV.U32 R241, RZ, RZ, R3 ;  /* 0x000000fffff17224 */ /* 0x010fe200078e0003 */
[----:B------:R-:W-:Y:S01]  /*12bc0*/  LDS R9, [R7+0x2100] ;  /* 0x0021000007097984 */ /* 0x000fe20000000800 */
[----:B------:R-:W-:-:S02]  /*12bd0*/  IMAD.MOV.U32 R0, RZ, RZ, R91 ;  /* 0x000000ffff007224 */ /* 0x000fc400078e005b */
[----:B------:R-:W-:Y:S01]  /*12be0*/  IMAD.MOV.U32 R242, RZ, RZ, R2 ;  /* 0x000000fffff27224 */ /* 0x000fe200078e0002 */
[----:B------:R-:W2:Y:S01]  /*12bf0*/  LDS R11, [R7+0x3100] ;  /* 0x00310000070b7984 */ /* 0x000ea20000000800 */
[----:B------:R-:W-:Y:S02]  /*12c00*/  IMAD.MOV.U32 R2, RZ, RZ, R90 ;  /* 0x000000ffff027224 */ /* 0x000fe400078e005a */
[----:B------:R-:W-:Y:S01]  /*12c10*/  IMAD.MOV.U32 R3, RZ, RZ, R89 ;  /* 0x000000ffff037224 */ /* 0x000fe200078e0059 */
[----:B------:R-:W3:Y:S04]  /*12c20*/  LDL.LU.64 R90, [R1+0x11f8] ;  /* 0x0011f800015a7983 */ /* 0x000ee80000300a00 */
[----:B-1----:R-:W3:Y:S04]  /*12c30*/  LDL.LU.64 R88, [R1+0x11f0] ;  /* 0x0011f00001587983 */ /* 0x002ee80000300a00 */
[----:B------:R1:W-:Y:S04]  /*12c40*/  STL.64 [R1+0x40], R84 ;  /* 0x0000405401007387 */ /* 0x0003e80000100a00 */
[----:B------:R-:W4:Y:S04]  /*12c50*/  LDL.LU.64 R86, [R1+0x11e8] ;  /* 0x0011e80001567983 */ /* 0x000f280000300a00 */
[----:B-1----:R-:W4:Y:S01]  /*12c60*/  LDL.LU.64 R84, [R1+0x11e0] ;  /* 0x0011e00001547983 */ /* 0x002f220000300a00 */
[C---:B------:R-:W-:Y:S11]  /*12c70*/  HMMA.1688.F32.TF32 R16, R12.reuse, R46, R16 ;  /* 0x0000002e0c10723c */ /* 0x040ff60000081010 */
[----:B------:R-:W-:Y:S11]  /*12c80*/  @!UPT UIADD3 URZ, URZ, URZ, URZ ;  /* 0x0000003f3f3ff290 */ /* 0x000ff6000fffe03f */
[----:B------:R-:W-:Y:S02]  /*12c90*/  @!UPT UIADD3 URZ, URZ, URZ, URZ ;  /* 0x0000003f3f3ff290 */ /* 0x000fe4000fffe03f */
[----:B------:R-:W-:Y:S02]  /*12ca0*/  IMAD.MOV.U32 R73, RZ, RZ, R16 ;  /* 0x000000ffff497224 */ /* 0x000fe400078e0010 */
[----:B------:R-:W-:Y:S02]  /*12cb0*/  IMAD.MOV.U32 R72, RZ, RZ, R17 ;  /* 0x000000ffff487224 */ /* 0x000fe400078e0011 */
[----:B------:R-:W-:Y:S02]  /*12cc0*/  IMAD.MOV.U32 R56, RZ, RZ, R18 ;  /* 0x000000ffff387224 */ /* 0x000fe400078e0012 */
[----:B------:R-:W-:Y:S01]  /*12cd0*/  IMAD.MOV.U32 R57, RZ, RZ, R19 ;  /* 0x000000ffff397224 */ /* 0x000fe200078e0013 */
[C---:B------:R-:W-:Y:S01]  /*12ce0*/  HMMA.1688.F32.TF32 R240, R12.reuse, R34, R240 ;  /* 0x000000220cf0723c */ /* 0x040fe200000810f0 */
[----:B------:R-:W-:Y:S11]  /*12cf0*/  STL.64 [R1+0x60], R244 ;  /* 0x000060f401007387 */ /* 0x000ff60000100a00 */
[----:B------:R-:W-:Y:S11]  /*12d00*/  @!UPT UIADD3 URZ, URZ, URZ, URZ ;  /* 0x0000003f3f3ff290 */ /* 0x000ff6000fffe03f */
[----:B------:R-:W-:Y:S01]  /*12d10*/  @!UPT UIADD3 URZ, URZ, URZ, URZ ;  /* 0x0000003f3f3ff290 */ /* 0x000fe2000fffe03f */
[----:B------:R-:W-:Y:S02]  /*12d20*/  IMAD.MOV.U32 R41, RZ, RZ, R240 ;  /* 0x000000ffff297224 */ /* 0x000fe400078e00f0 */
[----:B------:R-:W-:Y:S02]  /*12d30*/  IMAD.MOV.U32 R40, RZ, RZ, R241 ;  /* 0x000000ffff287224 */ /* 0x000fe400078e00f1 */
[----:B------:R-:W-:Y:S02]  /*12d40*/  IMAD.MOV.U32 R37, RZ, RZ, R242 ;  /* 0x000000ffff257224 */ /* 0x000fe400078e00f2 */
[----:B------:R-:W-:Y:S02]  /*12d50*/  IMAD.MOV.U32 R36, RZ, RZ, R243 ;  /* 0x000000ffff247224 */ /* 0x000fe400078e00f3 */
[C---:B------:R-:W-:Y:S01]  /*12d60*/  HMMA.1688.F32.TF32 R240, R12.reuse, R42, R248 ;  /* 0x0000002a0cf0723c */ /* 0x040fe200000810f8 */
[----:B------:R-:W-:Y:S11]  /*12d70*/  STL.64 [R1+0x68], R246 ;  /* 0x000068f601007387 */ /* 0x000ff60000100a00 */
[----:B------:R-:W-:Y:S11]  /*12d80*/  @!UPT UIADD3 URZ, URZ, URZ, URZ ;  /* 0x0000003f3f3ff290 */ /* 0x000ff6000fffe03f */
[----:B------:R-:W-:Y:S04]  /*12d90*/  STL.64 [R1+0x70], R240 ;  /* 0x000070f001007387 */ /* 0x000fe80000100a00 */
[----:B------:R-:W-:Y:S04]  /*12da0*/  STL.64 [R1+0x78], R242 ;  /* 0x000078f201007387 */ /* 0x000fe80000100a00 */
[----:B------:R1:W-:Y:S04]  /*12db0*/  STL [R1+0x1070], R57 ;  /* 0x0010703901007387 */ /* 0x0003e80000100800 */
[----:B------:R1:W-:Y:S04]  /*12dc0*/  STL [R1+0x106c], R56 ;  /* 0x00106c3801007387 */ /* 0x0003e80000100800 */
[----:B------:R1:W-:Y:S04]  /*12dd0*/  STL [R1+0x1068], R72 ;  /* 0x0010684801007387 */ /* 0x0003e80000100800 */
[----:B------:R1:W-:Y:S01]  /*12de0*/  STL [R1+0x1064], R73 ;  /* 0x0010644901007387 */ /* 0x0003e20000100800 */
[C---:B----4-:R-:W-:Y:S11]  /*12df0*/  HMMA.1688.F32.TF32 R16, R12.reuse, R50, R84 ;  /* 0x000000320c10723c */ /* 0x050ff60000081054 */
[----:B------:R-:W-:Y:S11]  /*12e00*/  @!UPT UIADD3 URZ, URZ, URZ, URZ ;  /* 0x0000003f3f3ff290 */ /* 0x000ff6000fffe03f */
[----:B------:R-:W-:Y:S02]  /*12e10*/  @!UPT UIADD3 URZ, URZ, URZ, URZ ;  /* 0x0000003f3f3ff290 */ /* 0x000fe4000fffe03f */
[----:B------:R-:W-:Y:S02]  /*12e20*/  IMAD.MOV.U32 R52, RZ, RZ, R16 ;  /* 0x000000ffff347224 */ /* 0x000fe400078e0010 */
[----:B------:R-:W-:Y:S02]  /*12e30*/  IMAD.MOV.U32 R53, RZ, RZ, R17 ;  /* 0x000000ffff357224 */ /* 0x000fe400078e0011 */
[----:B------:R-:W-:Y:S02]  /*12e40*/  IMAD.MOV.U32 R77, RZ, RZ, R18 ;  /* 0x000000ffff4d7224 */ /* 0x000fe400078e0012 */
[----:B------:R-:W-:Y:S02]  /*12e50*/  IMAD.MOV.U32 R76, RZ, RZ, R19 ;  /* 0x000000ffff4c7224 */ /* 0x000fe400078e0013 */
[C---:B---3--:R-:W-:Y:S11]  /*12e60*/  HMMA.1688.F32.TF32 R16, R12.reuse, R54, R88 ;  /* 0x000000360c10723c */ /* 0x048ff60000081058 */
[----:B------:R-:W-:Y:S11]  /*12e70*/  @!UPT UIADD3 URZ, URZ, URZ, URZ ;  /* 0x0000003f3f3ff290 */ /* 0x000ff6000fffe03f */
[----:B------:R-:W-:Y:S02]  /*12e80*/  @!UPT UIADD3 URZ, URZ, URZ, URZ ;  /* 0x0000003f3f3ff290 */ /* 0x000fe4000fffe03f */
[----:B------:R-:W-:Y:S02]  /*12e90*/  IMAD.MOV.U32 R60, RZ, RZ, R16 ;  /* 0x000000ffff3c7224 */ /* 0x000fe400078e0010 */
[----:B------:R-:W-:Y:S02]  /*12ea0*/  IMAD.MOV.U32 R61, RZ, RZ, R17 ;  /* 0x000000ffff3d7224 */ /* 0x000fe400078e0011 */
[----:B------:R-:W-:Y:S02]  /*12eb0*/  IMAD.MOV.U32 R81, RZ, RZ, R18 ;  /* 0x000000ffff517224 */ /* 0x000fe400078e0012 */
[----:B------:R-:W-:Y:S02]  /*12ec0*/  IMAD.MOV.U32 R80, RZ, RZ, R19 ;  /* 0x000000ffff507224 */ /* 0x000fe400078e0013 */
[C---:B------:R-:W-:Y:S11]  /*12ed0*/  HMMA.1688.F32.TF32 R16, R12.reuse, R58, R92 ;  /* 0x0000003a0c10723c */ /* 0x040ff6000008105c */
[----:B------:R-:W-:Y:S11]  /*12ee0*/  @!UPT UIADD3 URZ, URZ, URZ, URZ ;  /* 0x0000003f3f3ff290 */ /* 0x000ff6000fffe03f */
[----:B------:R-:W-:Y:S02]  /*12ef0*/  @!UPT UIADD3 URZ, URZ, URZ, URZ ;  /* 0x0000003f3f3ff290 */ /* 0x000fe4000fffe03f */
[----:B------:R-:W-:Y:S02]  /*12f00*/  IMAD.MOV.U32 R64, RZ, RZ, R16 ;  /* 0x000000ffff407224 */ /* 0x000fe400078e0010 */
[----:B------:R-:W-:Y:S02]  /*12f10*/  IMAD.MOV.U32 R65, RZ, RZ, R17 ;  /* 0x000000ffff417224 */ /* 0x000fe400078e0011 */
[----:B------:R-:W-:Y:S02]  /*12f20*/  IMAD.MOV.U32 R68, RZ, RZ, R18 ;  /* 0x000000ffff447224 */ /* 0x000fe400078e0012 */
[----:B------:R-:W-:Y:S02]  /*12f30*/  IMAD.MOV.U32 R69, RZ, RZ, R19 ;  /* 0x000000ffff457224 */ /* 0x000fe400078e0013 */
[C---:B------:R-:W-:Y:S01]  /*12f40*/  HMMA.1688.F32.TF32 R16, R12.reuse, R62, R96 ;  /* 0x0000003e0c10723c */ /* 0x040fe20000081060 */
[----:B------:R3:W-:Y:S04]  /*12f50*/  STL [R1+0x1080], R76 ;  /* 0x0010804c01007387 */ /* 0x0007e80000100800 */
[----:B------:R4:W-:Y:S04]  /*12f60*/  STL [R1+0x107c], R77 ;  /* 0x00107c4d01007387 */ /* 0x0009e80000100800 */
[----:B------:R1:W-:Y:S11]  /*12f70*/  STL [R1+0x1078], R53 ;  /* 0x0010783501007387 */ /* 0x0003f60000100800 */
[----:B------:R-:W-:Y:S04]  /*12f80*/  @!UPT UIADD3 URZ, URZ, URZ, URZ ;  /* 0x0000003f3f3ff290 */ /* 0x000fe8000fffe03f */
[----:B-1----:R-:W-:Y:S02]  /*12f90*/  IMAD.MOV.U32 R57, RZ, RZ, R16 ;  /* 0x000000ffff397224 */ /* 0x002fe400078e0010 */
[----:B------:R-:W-:Y:S02]  /*12fa0*/  IMAD.MOV.U32 R56, RZ, RZ, R17 ;  /* 0x000000ffff387224 */ /* 0x000fe400078e0011 */
[----:B------:R-:W-:Y:S02]  /*12fb0*/  IMAD.MOV.U32 R72, RZ, RZ, R18 ;  /* 0x000000ffff487224 */ /* 0x000fe400078e0012 */
[----:B------:R-:W-:Y:S02]  /*12fc0*/  IMAD.MOV.U32 R73, RZ, RZ, R19 ;  /* 0x000000ffff497224 */ /* 0x000fe400078e0013 */
[----:B------:R-:W-:Y:S01]  /*12fd0*/  HMMA.1688.F32.TF32 R16, R12, R66, R100 ;  /* 0x000000420c10723c */ /* 0x000fe20000081064 */
[----:B------:R1:W-:Y:S04]  /*12fe0*/  STL [R1+0x1074], R52 ;  /* 0x0010743401007387 */ /* 0x0003e80000100800 */
[----:B------:R1:W-:Y:S04]  /*12ff0*/  STL [R1+0x1090], R80 ;  /* 0x0010905001007387 */ /* 0x0003e80000100800 */
[----:B------:R1:W-:Y:S04]  /*13000*/  STL [R1+0x108c], R81 ;  /* 0x00108c5101007387 */ /* 0x0003e80000100800 */
[----:B------:R1:W-:Y:S04]  /*13010*/  STL [R1+0x1088], R61 ;  /* 0x0010883d01007387 */ /* 0x0003e80000100800 */
[----:B------:R1:W-:Y:S04]  /*13020*/  STL [R1+0x1084], R60 ;  /* 0x0010843c01007387 */ /* 0x0003e80000100800 */
[----:B------:R1:W-:Y:S04]  /*13030*/  STL [R1+0x10a0], R69 ;  /* 0x0010a04501007387 */ /* 0x0003e80000100800 */
[----:B------:R1:W-:Y:S04]  /*13040*/  STL [R1+0x109c], R68 ;  /* 0x00109c4401007387 */ /* 0x0003e80000100800 */
[----:B------:R1:W-:Y:S04]  /*13050*/  STL [R1+0x1098], R65 ;  /* 0x0010984101007387 */ /* 0x0003e80000100800 */
[----:B------:R1:W-:Y:S01]  /*13060*/  STL [R1+0x1094], R64 ;  /* 0x0010944001007387 */ /* 0x0003e20000100800 */
[----:B---3--:R-:W-:-:S03]  /*13070*/  IMAD.MOV.U32 R76, RZ, RZ, R16 ;  /* 0x000000ffff4c7224 */ /* 0x008fc600078e0010 */
[----:B------:R-:W-:Y:S01]  /*13080*/  STL [R1+0x10b0], R73 ;  /* 0x0010b04901007387 */ /* 0x000fe20000100800 */
[----:B----4-:R-:W-:-:S03]  /*13090*/  IMAD.MOV.U32 R77, RZ, RZ, R17 ;  /* 0x000000ffff4d7224 */ /* 0x010fc600078e0011 */
[----:B------:R-:W-:Y:S01]  /*130a0*/  STL [R1+0x10ac], R72 ;  /* 0x0010ac4801007387 */ /* 0x000fe20000100800 */
[----:B------:R-:W-:-:S03]  /*130b0*/  IMAD.MOV.U32 R53, RZ, RZ, R18 ;  /* 0x000000ffff357224 */ /* 0x000fc600078e0012 */
[----:B------:R-:W-:Y:S01]  /*130c0*/  STL [R1+0x10a8], R56 ;  /* 0x0010a83801007387 */ /* 0x000fe20000100800 */
[----:B-1----:R-:W-:-:S03]  /*130d0*/  IMAD.MOV.U32 R52, RZ, RZ, R19 ;  /* 0x000000ffff347224 */ /* 0x002fc600078e0013 */
[----:B------:R-:W-:Y:S04]  /*130e0*/  STL [R1+0x10a4], R57 ;  /* 0x0010a43901007387 */ /* 0x000fe80000100800 */
        /* <DEDUP_REMOVED lines=24> */
[C---:B------:R-:W-:Y:S11]  /*13270*/  HMMA.1688.F32.TF32 R92, R12.reuse, R70, R104 ;  /* 0x000000460c5c723c */ /* 0x040ff60000081068 */
[----:B------:R-:W-:Y:S11]  /*13280*/  @!UPT UIADD3 URZ, URZ, URZ, URZ ;  /* 0x0000003f3f3ff290 */ /* 0x000ff6000fffe03f */
[----:B------:R-:W-:Y:S02]  /*13290*/  @!UPT UIADD3 URZ, URZ, URZ, URZ ;  /* 0x0000003f3f3ff290 */ /* 0x000fe4000fffe03f */
[----:B------:R-:W-:Y:S02]  /*132a0*/  IMAD.MOV.U32 R80, RZ, RZ, R92 ;  /* 0x000000ffff507224 */ /* 0x000fe400078e005c */
[----:B------:R-:W-:Y:S02]  /*132b0*/  IMAD.MOV.U32 R81, RZ, RZ, R93 ;  /* 0x000000ffff517224 */ /* 0x000fe400078e005d */
[----:B------:R-:W-:Y:S02]  /*132c0*/  IMAD.MOV.U32 R61, RZ, RZ, R94 ;  /* 0x000000ffff3d7224 */ /* 0x000fe400078e005e */
[----:B------:R-:W-:Y:S02]  /*132d0*/  IMAD.MOV.U32 R60, RZ, RZ, R95 ;  /* 0x000000ffff3c7224 */ /* 0x000fe400078e005f */
[C---:B------:R-:W-:Y:S08]  /*132e0*/  HMMA.1688.F32.TF32 R92, R12.reuse, R74, R108 ;  /* 0x0000004a0c5c723c */ /* 0x040ff0000008106c */
[C---:B------:R-:W-:Y:S11]  /*132f0*/  HMMA.1688.F32.TF32 R96, R12.reuse, R78, R112 ;  /* 0x0000004e0c60723c */ /* 0x040ff60000081070 */
[----:B------:R-:W-:Y:S05]  /*13300*/  @!UPT UIADD3 URZ, URZ, URZ, URZ ;  /* 0x0000003f3f3ff290 */ /* 0x000fea000fffe03f */
        /* <DEDUP_REMOVED lines=9> */
[----:B------:R-:W-:Y:S04]  /*133a0*/  STL.64 [R1+0x770], R96 ;  /* 0x0007706001007387 */ /* 0x000fe80000100a00 */
[----:B------:R-:W-:Y:S04]  /*133b0*/  STL.64 [R1+0x778], R98 ;  /* 0x0007786201007387 */ /* 0x000fe80000100a00 */
[----:B------:R1:W-:Y:S04]  /*133c0*/  STL.64 [R1+0x750], R92 ;  /* 0x0007505c01007387 */ /* 0x0003e80000100a00 */
[----:B------:R1:W-:Y:S01]  /*133d0*/  STL.64 [R1+0x758], R94 ;  /* 0x0007585e01007387 */ /* 0x0003e20000100a00 */
[C---:B--2---:R-:W-:Y:S03]  /*133e0*/  HMMA.1688.F32.TF32 R100, R8.reuse, R58, R132 ;  /* 0x0000003a0864723c */ /* 0x044fe60000081084 */
[----:B------:R-:W-:Y:S04]  /*133f0*/  LDS R12, [R45+0x2180] ;  /* 0x002180002d0c7984 */ /* 0x000fe80000000800 */
[----:B------:R-:W-:Y:S04]  /*13400*/  LDS R14, [R45+0x3180] ;  /* 0x003180002d0e7984 */ /* 0x000fe80000000800 */
[----:B------:R-:W-:Y:S04]  /*13410*/  LDS R13, [R7+0x2180] ;  /* 0x00218000070d7984 */ /* 0x000fe80000000800 */
[----:B------:R-:W2:Y:S01]  /*13420*/  LDS R15, [R7+0x3180] ;  /* 0x00318000070f7984 */ /* 0x000ea20000000800 */
[C---:B---3--:R-:W-:Y:S08]  /*13430*/  HMMA.1688.F32.TF32 R16, R8.reuse, R42, R16 ;  /* 0x0000002a0810723c */ /* 0x048ff00000081010 */
[C---:B----4-:R-:W-:Y:S08]  /*13440*/  HMMA.1688.F32.TF32 R248, R8.reuse, R34, R248 ;  /* 0x0000002208f8723c */ /* 0x050ff000000810f8 */
[C---:B------:R-:W-:Y:S08]  /*13450*/  HMMA.1688.F32.TF32 R240, R8.reuse, R22, R240 ;  /* 0x0000001608f0723c */ /* 0x040ff000000810f0 */
[C---:B------:R-:W-:Y:S08]  /*13460*/  HMMA.1688.F32.TF32 R88, R8.reuse, R26, R88 ;  /* 0x0000001a0858723c */ /* 0x040ff00000081058 */
[C---:B------:R-:W-:Y:S07]  /*13470*/  HMMA.1688.F32.TF32 R244, R8.reuse, R30, R244 ;  /* 0x0000001e08f4723c */ /* 0x040fee00000810f4 */
[----:B------:R-:W-:Y:S01]  /*13480*/  STL.64 [R1+0x10d8], R242 ;  /* 0x0010d8f201007387 */ /* 0x000fe20000100a00 */
[----:B------:R-:W-:Y:S03]  /*13490*/  HMMA.1688.F32.TF32 R84, R8, R38, R84 ;  /* 0x000000260854723c */ /* 0x000fe60000081054 */
[----:B------:R-:W-:Y:S04]  /*134a0*/  STL.64 [R1+0x10d0], R240 ;  /* 0x0010d0f001007387 */ /* 0x000fe80000100a00 */
[----:B------:R-:W-:Y:S04]  /*134b0*/  STL.64 [R1+0x10e8], R90 ;  /* 0x0010e85a01007387 */ /* 0x000fe80000100a00 */
[----:B------:R-:W-:Y:S04]  /*134c0*/  STL.64 [R1+0x10e0], R88 ;  /* 0x0010e05801007387 */ /* 0x000fe80000100a00 */
[----:B------:R-:W-:Y:S04]  /*134d0*/  STL.64 [R1+0x10f8], R246 ;  /* 0x0010f8f601007387 */ /* 0x000fe80000100a00 */
[----:B------:R-:W-:Y:S04]  /*134e0*/  STL.64 [R1+0x10f0], R244 ;  /* 0x0010f0f401007387 */ /* 0x000fe80000100a00 */
[----:B------:R-:W-:Y:S04]  /*134f0*/  STL.64 [R1+0x1108], R250 ;  /* 0x001108fa01007387 */ /* 0x000fe80000100a00 */
[----:B------:R-:W-:Y:S04]  /*13500*/  STL.64 [R1+0x1100], R248 ;  /* 0x001100f801007387 */ /* 0x000fe80000100a00 */
[----:B-1----:R-:W2:Y:S01]  /*13510*/  LDL.LU R92, [R1+0x4c0] ;  /* 0x0004c000015c7983 */ /* 0x002ea20000300800 */
[----:B------:R-:W-:-:S03]  /*13520*/  IMAD.MOV.U32 R52, RZ, RZ, R84 ;  /* 0x000000ffff347224 */ /* 0x000fc600078e0054 */
[----:B------:R-:W2:Y:S01]  /*13530*/  LDL.LU R93, [R1+0x4c4] ;  /* 0x0004c400015d7983 */ /* 0x000ea20000300800 */
[----:B------:R-:W-:-:S03]  /*13540*/  IMAD.MOV.U32 R53, RZ, RZ, R85 ;  /* 0x000000ffff357224 */ /* 0x000fc600078e0055 */
[----:B------:R-:W2:Y:S01]  /*13550*/  LDL.LU R94, [R1+0x4c8] ;  /* 0x0004c800015e7983 */ /* 0x000ea20000300800 */
[----:B------:R-:W-:Y:S02]  /*13560*/  IMAD.MOV.U32 R77, RZ, RZ, R86 ;  /* 0x000000ffff4d7224 */ /* 0x000fe400078e0056 */
[----:B------:R-:W-:Y:S01]  /*13570*/  IMAD.MOV.U32 R76, RZ, RZ, R87 ;  /* 0x000000ffff4c7224 */ /* 0x000fe200078e0057 */
[----:B------:R-:W2:Y:S01]  /*13580*/  LDL.LU R95, [R1+0x4cc] ;  /* 0x0004cc00015f7983 */ /* 0x000ea20000300800 */
[----:B------:R-:W-:Y:S01]  /*13590*/  HMMA.1688.F32.TF32 R84, R8, R46, R120 ;  /* 0x0000002e0854723c */ /* 0x000fe20000081078 */
[----:B------:R-:W-:Y:S02]  /*135a0*/  IMAD.MOV.U32 R73, RZ, RZ, R16 ;  /* 0x000000ffff497224 */ /* 0x000fe400078e0010 */
[----:B------:R-:W-:Y:S01]  /*135b0*/  IMAD.MOV.U32 R72, RZ, RZ, R17 ;  /* 0x000000ffff487224 */ /* 0x000fe200078e0011 */
[----:B------:R-:W3:Y:S01]  /*135c0*/  LDL.LU R96, [R1+0x430] ;  /* 0x0004300001607983 */ /* 0x000ee20000300800 */
[----:B------:R-:W-:-:S02]  /*135d0*/  IMAD.MOV.U32 R56, RZ, RZ, R18 ;  /* 0x000000ffff387224 */ /* 0x000fc400078e0012 */
[----:B------:R-:W-:Y:S02]  /*135e0*/  IMAD.MOV.U32 R57, RZ, RZ, R19 ;  /* 0x000000ffff397224 */ /* 0x000fe400078e0013 */
[C---:B------:R-:W-:Y:S11]  /*135f0*/  HMMA.1688.F32.TF32 R16, R8.reuse, R50, R124 ;  /* 0x000000320810723c */ /* 0x040ff6000008107c */
[----:B------:R-:W-:Y:S03]  /*13600*/  @!UPT UIADD3 URZ, URZ, URZ, URZ ;  /* 0x0000003f3f3ff290 */ /* 0x000fe6000fffe03f */
[----:B------:R-:W-:Y:S04]  /*13610*/  STL.64 [R1+0x740], R84 ;  /* 0x0007405401007387 */ /* 0x000fe80000100a00 */
[----:B------:R-:W-:Y:S05]  /*13620*/  STL.64 [R1+0x748], R86 ;  /* 0x0007485601007387 */ /* 0x000fea0000100a00 */
[----:B------:R-:W-:Y:S04]  /*13630*/  STL.64 [R1+0x730], R16 ;  /* 0x0007301001007387 */ /* 0x000fe80000100a00 */
[----:B------:R1:W-:Y:S04]  /*13640*/  STL.64 [R1+0x738], R18 ;  /* 0x0007381201007387 */ /* 0x0003e80000100a00 */
[----:B------:R-:W3:Y:S04]  /*13650*/  LDL.LU R97, [R1+0x434] ;  /* 0x0004340001617983 */ /* 0x000ee80000300800 */
[----:B------:R-:W3:Y:S01]  /*13660*/  LDL.LU R98, [R1+0x438] ;  /* 0x0004380001627983 */ /* 0x000ee20000300800 */
[C---:B-1----:R-:W-:Y:S03]  /*13670*/  HMMA.1688.F32.TF32 R16, R8.reuse, R54, R128 ;  /* 0x000000360810723c */ /* 0x042fe60000081080 */
[----:B------:R-:W3:Y:S04]  /*13680*/  LDL.LU R99, [R1+0x43c] ;  /* 0x00043c0001637983 */ /* 0x000ee80000300800 */
[----:B------:R-:W4:Y:S04]  /*13690*/  LDL.LU R84, [R1+0x390] ;  /* 0x0003900001547983 */ /* 0x000f280000300800 */
[----:B------:R-:W4:Y:S01]  /*136a0*/  LDL.LU R85, [R1+0x394] ;  /* 0x0003940001557983 */ /* 0x000f220000300800 */
[C---:B------:R-:W-:Y:S03]  /*136b0*/  HMMA.1688.F32.TF32 R88, R8.reuse, R62, R136 ;  /* 0x0000003e0858723c */ /* 0x040fe60000081088 */
[----:B------:R-:W4:Y:S04]  /*136c0*/  LDL.LU R86, [R1+0x398] ;  /* 0x0003980001567983 */ /* 0x000f280000300800 */
[----:B------:R-:W4:Y:S04]  /*136d0*/  LDL.LU R87, [R1+0x39c] ;  /* 0x00039c0001577983 */ /* 0x000f280000300800 */
[----:B------:R-:W-:Y:S04]  /*136e0*/  STL.64 [R1+0x720], R16 ;  /* 0x0007201001007387 */ /* 0x000fe80000100a00 */
[----:B------:R1:W-:Y:S02]  /*136f0*/  STL.64 [R1+0x728], R18 ;  /* 0x0007281201007387 */ /* 0x0003e40000100a00 */
[C---:B-1----:R-:W-:Y:S02]  /*13700*/  HMMA.1688.F32.TF32 R16, R8.reuse, R66, R140 ;  /* 0x000000420810723c */ /* 0x042fe4000008108c */
[----:B------:R-:W-:Y:S04]  /*13710*/  STL.64 [R1+0x710], R100 ;  /* 0x0007106401007387 */ /* 0x000fe80000100a00 */
[----:B------:R1:W-:Y:S04]  /*13720*/  STL.64 [R1+0x718], R102 ;  /* 0x0007186601007387 */ /* 0x0003e80000100a00 */
[----:B------:R-:W-:Y:S04]  /*13730*/  STL.64 [R1+0x700], R88 ;  /* 0x0007005801007387 */ /* 0x000fe80000100a00 */
[----:B------:R1:W-:Y:S02]  /*13740*/  STL.64 [R1+0x708], R90 ;  /* 0x0007085a01007387 */ /* 0x0003e40000100a00 */
[C---:B-1----:R-:W-:Y:S07]  /*13750*/  HMMA.1688.F32.TF32 R100, R8.reuse, R70, R144 ;  /* 0x000000460864723c */ /* 0x042fee0000081090 */
[----:B------:R-:W-:Y:S01]  /*13760*/  STL.64 [R1+0x6f0], R16 ;  /* 0x0006f01001007387 */ /* 0x000fe20000100a00 */
[C---:B------:R-:W-:Y:S03]  /*13770*/  HMMA.1688.F32.TF32 R88, R8.reuse, R74, R148 ;  /* 0x0000004a0858723c */ /* 0x040fe60000081094 */
[----:B------:R1:W-:Y:S05]  /*13780*/  STL.64 [R1+0x6f8], R18 ;  /* 0x0006f81201007387 */ /* 0x0003ea0000100a00 */
[C---:B-1----:R-:W-:Y:S08]  /*13790*/  HMMA.1688.F32.TF32 R16, R8.reuse, R78, R152 ;  /* 0x0000004e0810723c */ /* 0x042ff00000081098 */
[----:B------:R-:W-:Y:S01]  /*137a0*/  HMMA.1688.F32.TF32 R8, R8, R82, R156 ;  /* 0x000000520808723c */ /* 0x000fe2000008109c */
[----:B------:R1:W-:Y:S04]  /*137b0*/  STL.64 [R1+0x6e0], R100 ;  /* 0x0006e06401007387 */ /* 0x0003e80000100a00 */
[----:B------:R1:W-:Y:S04]  /*137c0*/  STL.64 [R1+0x6e8], R102 ;  /* 0x0006e86601007387 */ /* 0x0003e80000100a00 */
[----:B------:R-:W-:Y:S04]  /*137d0*/  STL.64 [R1+0x6d0], R88 ;  /* 0x0006d05801007387 */ /* 0x000fe80000100a00 */
[----:B------:R-:W-:Y:S04]  /*137e0*/  STL.64 [R1+0x6d8], R90 ;  /* 0x0006d85a01007387 */ /* 0x000fe80000100a00 */
[----:B-1----:R-:W4:Y:S04]  /*137f0*/  LDL.LU R100, [R1+0x310] ;  /* 0x0003100001647983 */ /* 0x002f280000300800 */
[----:B------:R1:W-:Y:S04]  /*13800*/  STL.64 [R1+0x6c0], R16 ;  /* 0x0006c01001007387 */ /* 0x0003e80000100a00 */
[----:B------:R1:W-:Y:S04]  /*13810*/  STL.64 [R1+0x6c8], R18 ;  /* 0x0006c81201007387 */ /* 0x0003e80000100a00 */
[----:B------:R-:W-:Y:S04]  /*13820*/  STL.64 [R1+0x6b0], R8 ;  /* 0x0006b00801007387 */ /* 0x000fe80000100a00 */
[----:B------:R-:W-:Y:S04]  /*13830*/  STL.64 [R1+0x6b8], R10 ;  /* 0x0006b80a01007387 */ /* 0x000fe80000100a00 */
[----:B------:R-:W4:Y:S04]  /*13840*/  LDL.LU R101, [R1+0x314] ;  /* 0x0003140001657983 */ /* 0x000f280000300800 */
[----:B------:R-:W4:Y:S04]  /*13850*/  LDL.LU R102, [R1+0x318] ;  /* 0x0003180001667983 */ /* 0x000f280000300800 */
[----:B------:R-:W4:Y:S04]  /*13860*/  LDL.LU R103, [R1+0x31c] ;  /* 0x00031c0001677983 */ /* 0x000f280000300800 */
[----:B-1----:R-:W4:Y:S04]  /*13870*/  LDL.LU R16, [R1+0x170] ;  /* 0x0001700001107983 */ /* 0x002f280000300800 */
[----:B------:R-:W4:Y:S04]  /*13880*/  LDL.LU R17, [R1+0x174] ;  /* 0x0001740001117983 */ /* 0x000f280000300800 */
[----:B------:R-:W4:Y:S04]  /*13890*/  LDL.LU R18, [R1+0x178] ;  /* 0x0001780001127983 */ /* 0x000f280000300800 */
[----:B------:R-:W4:Y:S01]  /*138a0*/  LDL.LU R19, [R1+0x17c] ;  /* 0x00017c0001137983 */ /* 0x000f220000300800 */
[C---:B--2---:R-:W-:Y:S03]  /*138b0*/  HMMA.1688.F32.TF32 R116, R12.reuse, R22, R92 ;  /* 0x000000160c74723c */ /* 0x044fe6000008105c */
[----:B------:R-:W2:Y:S04]  /*138c0*/  LDL.LU R92, [R1+0xc0] ;  /* 0x0000c000015c7983 */ /* 0x000ea80000300800 */
[----:B------:R-:W2:Y:S04]  /*138d0*/  LDL.LU R93, [R1+0xc4] ;  /* 0x0000c400015d7983 */ /* 0x000ea80000300800 */
[----:B------:R-:W2:Y:S04]  /*138e0*/  LDL.LU R94, [R1+0xc8] ;  /* 0x0000c800015e7983 */ /* 0x000ea80000300800 */
[----:B------:R-:W2:Y:S01]  /*138f0*/  LDL.LU R95, [R1+0xcc] ;  /* 0x0000cc00015f7983 */ /* 0x000ea20000300800 */
[C---:B---3--:R-:W-:Y:S07]  /*13900*/  HMMA.1688.F32.TF32 R112, R12.reuse, R26, R96 ;  /* 0x0000001a0c70723c */ /* 0x048fee0000081060 */
[----:B------:R-:W-:Y:S04]  /*13910*/  STL.64 [R1+0x1118], R118 ;  /* 0x0011187601007387 */ /* 0x000fe80000100a00 */
[----:B------:R-:W-:Y:S01]  /*13920*/  STL.64 [R1+0x1110], R116 ;  /* 0x0011107401007387 */ /* 0x000fe20000100a00 */
[C---:B------:R-:W-:Y:S03]  /*13930*/  HMMA.1688.F32.TF32 R88, R12.reuse, R46, R160 ;  /* 0x0000002e0c58723c */ /* 0x040fe600000810a0 */
[----:B------:R-:W-:Y:S04]  /*13940*/  LDS R8, [R45+0x2200] ;  /* 0x002200002d087984 */ /* 0x000fe80000000800 */
[----:B------:R-:W-:Y:S01]  /*13950*/  LDS R10, [R45+0x3200] ;  /* 0x003200002d0a7984 */ /* 0x000fe20000000800 */
[C---:B----4-:R-:W-:Y:S03]  /*13960*/  HMMA.1688.F32.TF32 R96, R12.reuse, R30, R84 ;  /* 0x0000001e0c60723c */ /* 0x050fe60000081054 */
[----:B------:R-:W-:Y:S04]  /*13970*/  LDS R9, [R7+0x2200] ;  /* 0x0022000007097984 */ /* 0x000fe80000000800 */
[----:B------:R-:W1:Y:S04]  /*13980*/  LDS R11, [R7+0x3200] ;  /* 0x00320000070b7984 */ /* 0x000e680000000800 */
[----:B------:R-:W-:Y:S04]  /*13990*/  STL.64 [R1+0x1128], R114 ;  /* 0x0011287201007387 */ /* 0x000fe80000100a00 */
[----:B------:R-:W-:Y:S04]  /*139a0*/  STL.64 [R1+0x1120], R112 ;  /* 0x0011207001007387 */ /* 0x000fe80000100a00 */
[----:B------:R-:W1:Y:S04]  /*139b0*/  LDL.LU R84, [R1+0x420] ;  /* 0x0004200001547983 */ /* 0x000e680000300800 */
[----:B------:R-:W1:Y:S04]  /*139c0*/  LDL.LU R85, [R1+0x424] ;  /* 0x0004240001557983 */ /* 0x000e680000300800 */
[----:B------:R-:W1:Y:S04]  /*139d0*/  LDL.LU R86, [R1+0x428] ;  /* 0x0004280001567983 */ /* 0x000e680000300800 */
[----:B------:R-:W1:Y:S04]  /*139e0*/  LDL.LU R87, [R1+0x42c] ;  /* 0x00042c0001577983 */ /* 0x000e680000300800 */
        /* <DEDUP_REMOVED lines=8> */
[----:B------:R-:W-:Y:S04]  /*13a70*/  STL.64 [R1+0x1138], R98 ;  /* 0x0011386201007387 */ /* 0x000fe80000100a00 */
[----:B------:R2:W-:Y:S01]  /*13a80*/  STL.64 [R1+0x1130], R96 ;  /* 0x0011306001007387 */ /* 0x0005e20000100a00 */
[C---:B------:R-:W-:Y:S08]  /*13a90*/  HMMA.1688.F32.TF32 R104, R12.reuse, R34, R100 ;  /* 0x000000220c68723c */ /* 0x040ff00000081064 */
[C---:B------:R-:W-:Y:S11]  /*13aa0*/  HMMA.1688.F32.TF32 R100, R12.reuse, R38, R16 ;  /* 0x000000260c64723c */ /* 0x040ff60000081010 */
[----:B------:R-:W-:Y:S04]  /*13ab0*/  @!UPT UIADD3 URZ, URZ, URZ, URZ ;  /* 0x0000003f3f3ff290 */ /* 0x000fe8000fffe03f */
[----:B------:R-:W-:Y:S04]  /*13ac0*/  STL.64 [R1+0x1148], R106 ;  /* 0x0011486a01007387 */ /* 0x000fe80000100a00 */
[----:B------:R-:W-:Y:S04]  /*13ad0*/  STL.64 [R1+0x1140], R104 ;  /* 0x0011406801007387 */ /* 0x000fe80000100a00 */
[----:B------:R-:W3:Y:S04]  /*13ae0*/  LDL.LU R16, [R1+0x380] ;  /* 0x0003800001107983 */ /* 0x000ee80000300800 */
[----:B------:R-:W3:Y:S04]  /*13af0*/  LDL.LU R17, [R1+0x384] ;  /* 0x0003840001117983 */ /* 0x000ee80000300800 */
[----:B------:R-:W3:Y:S04]  /*13b00*/  LDL.LU R18, [R1+0x388] ;  /* 0x0003880001127983 */ /* 0x000ee80000300800 */
[----:B------:R-:W3:Y:S01]  /*13b10*/  LDL.LU R19, [R1+0x38c] ;  /* 0x00038c0001137983 */ /* 0x000ee20000300800 */
[C---:B--2---:R-:W-:Y:S03]  /*13b20*/  HMMA.1688.F32.TF32 R96, R12.reuse, R50, R164 ;  /* 0x000000320c60723c */ /* 0x044fe600000810a4 */
[----:B------:R-:W-:Y:S04]  /*13b30*/  STL.64 [R1+0x1158], R102 ;  /* 0x0011586601007387 */ /* 0x000fe80000100a00 */
[----:B------:R-:W-:Y:S01]  /*13b40*/  STL.64 [R1+0x1150], R100 ;  /* 0x0011506401007387 */ /* 0x000fe20000100a00 */
[C---:B------:R-:W-:Y:S11]  /*13b50*/  HMMA.1688.F32.TF32 R92, R12.reuse, R42, R92 ;  /* 0x0000002a0c5c723c */ /* 0x040ff6000008105c */
[----:B------:R-:W-:Y:S11]  /*13b60*/  @!UPT UIADD3 URZ, URZ, URZ, URZ ;  /* 0x0000003f3f3ff290 */ /* 0x000ff6000fffe03f */
[----:B------:R-:W-:Y:S01]  /*13b70*/  @!UPT UIADD3 URZ, URZ, URZ, URZ ;  /* 0x0000003f3f3ff290 */ /* 0x000fe2000fffe03f */
[----:B------:R-:W-:Y:S04]  /*13b80*/  STL.64 [R1+0x1188], R94 ;  /* 0x0011885e01007387 */ /* 0x000fe80000100a00 */
[----:B------:R2:W-:Y:S04]  /*13b90*/  STL.64 [R1+0x1180], R92 ;  /* 0x0011805c01007387 */ /* 0x0005e80000100a00 */
[----:B------:R-:W-:Y:S04]  /*13ba0*/  STL.64 [R1+0x680], R88 ;  /* 0x0006805801007387 */ /* 0x000fe80000100a00 */
[----:B------:R2:W-:Y:S02]  /*13bb0*/  STL.64 [R1+0x688], R90 ;  /* 0x0006885a01007387 */ /* 0x0005e40000100a00 */
[C---:B--2---:R-:W-:Y:S08]  /*13bc0*/  HMMA.1688.F32.TF32 R92, R12.reuse, R54, R168 ;  /* 0x000000360c5c723c */ /* 0x044ff000000810a8 */
[C---:B------:R-:W-:Y:S01]  /*13bd0*/  HMMA.1688.F32.TF32 R88, R12.reuse, R58, R172 ;  /* 0x0000003a0c58723c */ /* 0x040fe200000810ac */
[----:B------:R-:W-:Y:S04]  /*13be0*/  STL.64 [R1+0x670], R96 ;  /* 0x0006706001007387 */ /* 0x000fe80000100a00 */
[----:B------:R2:W-:Y:S10]  /*13bf0*/  STL.64 [R1+0x678], R98 ;  /* 0x0006786201007387 */ /* 0x0005f40000100a00 */
[----:B------:R-:W-:Y:S01]  /*13c00*/  STL.64 [R1+0x660], R92 ;  /* 0x0006605c01007387 */ /* 0x000fe20000100a00 */
[C---:B--2---:R-:W-:Y:S03]  /*13c10*/  HMMA.1688.F32.TF32 R96, R12.reuse, R62, R176 ;  /* 0x0000003e0c60723c */ /* 0x044fe600000810b0 */
[----:B------:R2:W-:Y:S04]  /*13c20*/  STL.64 [R1+0x668], R94 ;  /* 0x0006685e01007387 */ /* 0x0005e80000100a00 */
[----:B------:R-:W-:Y:S04]  /*13c30*/  STL.64 [R1+0x650], R88 ;  /* 0x0006505801007387 */ /* 0x000fe80000100a00 */
[----:B------:R1:W-:Y:S01]  /*13c40*/  STL.64 [R1+0x658], R90 ;  /* 0x0006585a01007387 */ /* 0x0003e20000100a00 */
[C---:B--2---:R-:W-:Y:S08]  /*13c50*/  HMMA.1688.F32.TF32 R92, R12.reuse, R66, R180 ;  /* 0x000000420c5c723c */ /* 0x044ff000000810b4 */
[C---:B-1----:R-:W-:Y:S03]  /*13c60*/  HMMA.1688.F32.TF32 R88, R12.reuse, R70, R184 ;  /* 0x000000460c58723c */ /* 0x042fe600000810b8 */
[----:B------:R-:W-:Y:S04]  /*13c70*/  STL.64 [R1+0x640], R96 ;  /* 0x0006406001007387 */ /* 0x000fe80000100a00 */
[----:B------:R1:W-:Y:S08]  /*13c80*/  STL.64 [R1+0x648], R98 ;  /* 0x0006486201007387 */ /* 0x0003f00000100a00 */
[----:B------:R-:W-:Y:S01]  /*13c90*/  STL.64 [R1+0x630], R92 ;  /* 0x0006305c01007387 */ /* 0x000fe20000100a00 */
[C---:B-1----:R-:W-:Y:S03]  /*13ca0*/  HMMA.1688.F32.TF32 R96, R12.reuse, R74, R188 ;  /* 0x0000004a0c60723c */ /* 0x042fe600000810bc */
[----:B------:R1:W-:Y:S04]  /*13cb0*/  STL.64 [R1+0x638], R94 ;  /* 0x0006385e01007387 */ /* 0x0003e80000100a00 */
[----:B------:R-:W-:Y:S04]  /*13cc0*/  STL.64 [R1+0x620], R88 ;  /* 0x0006205801007387 */ /* 0x000fe80000100a00 */
[----:B------:R2:W-:Y:S01]  /*13cd0*/  STL.64 [R1+0x628], R90 ;  /* 0x0006285a01007387 */ /* 0x0005e20000100a00 */
[C---:B-1----:R-:W-:Y:S08]  /*13ce0*/  HMMA.1688.F32.TF32 R92, R12.reuse, R78, R192 ;  /* 0x0000004e0c5c723c */ /* 0x042ff000000810c0 */
[----:B--2---:R-:W-:Y:S03]  /*13cf0*/  HMMA.1688.F32.TF32 R88, R12, R82, R196 ;  /* 0x000000520c58723c */ /* 0x004fe600000810c4 */
[----:B------:R-:W-:Y:S04]  /*13d00*/  STL.64 [R1+0x610], R96 ;  /* 0x0006106001007387 */ /* 0x000fe80000100a00 */
[----:B------:R-:W-:Y:S01]  /*13d10*/  STL.64 [R1+0x618], R98 ;  /* 0x0006186201007387 */ /* 0x000fe20000100a00 */
[C---:B------:R-:W-:Y:S03]  /*13d20*/  HMMA.1688.F32.TF32 R128, R8.reuse, R30, R84 ;  /* 0x0000001e0880723c */ /* 0x040fe60000081054 */
[----:B------:R-:W-:Y:S04]  /*13d30*/  LDS R12, [R45+0x2280] ;  /* 0x002280002d0c7984 */ /* 0x000fe80000000800 */
[----:B------:R-:W-:Y:S04]  /*13d40*/  LDS R14, [R45+0x3280] ;  /* 0x003280002d0e7984 */ /* 0x000fe80000000800 */
[----:B------:R-:W-:Y:S04]  /*13d50*/  STL.64 [R1+0x600], R92 ;  /* 0x0006005c01007387 */ /* 0x000fe80000100a00 */
[----:B------:R-:W-:Y:S04]  /*13d60*/  STL.64 [R1+0x608], R94 ;  /* 0x0006085e01007387 */ /* 0x000fe80000100a00 */
[----:B------:R1:W-:Y:S04]  /*13d70*/  STL.64 [R1+0x5e0], R88 ;  /* 0x0005e05801007387 */ /* 0x0003e80000100a00 */
[----:B------:R3:W-:Y:S04]  /*13d80*/  STL.64 [R1+0x5e8], R90 ;  /* 0x0005e85a01007387 */ /* 0x0007e80000100a00 */
[----:B------:R-:W2:Y:S04]  /*13d90*/  LDL.LU R124, [R1+0x300] ;  /* 0x00030000017c7983 */ /* 0x000ea80000300800 */
[----:B------:R-:W2:Y:S04]  /*13da0*/  LDL.LU R125, [R1+0x304] ;  /* 0x00030400017d7983 */ /* 0x000ea80000300800 */
[----:B------:R-:W2:Y:S04]  /*13db0*/  LDL.LU R126, [R1+0x308] ;  /* 0x00030800017e7983 */ /* 0x000ea80000300800 */
[----:B------:R-:W2:Y:S04]  /*13dc0*/  LDL.LU R127, [R1+0x30c] ;  /* 0x00030c00017f7983 */ /* 0x000ea80000300800 */
[----:B------:R-:W2:Y:S04]  /*13dd0*/  LDL.LU R120, [R1+0x1a0] ;  /* 0x0001a00001787983 */ /* 0x000ea80000300800 */
[----:B------:R-:W2:Y:S04]  /*13de0*/  LDL.LU R121, [R1+0x1a4] ;  /* 0x0001a40001797983 */ /* 0x000ea80000300800 */
[----:B------:R-:W2:Y:S04]  /*13df0*/  LDL.LU R122, [R1+0x1a8] ;  /* 0x0001a800017a7983 */ /* 0x000ea80000300800 */
[----:B------:R-:W2:Y:S01]  /*13e00*/  LDL.LU R123, [R1+0x1ac] ;  /* 0x0001ac00017b7983 */ /* 0x000ea20000300800 */
[C---:B----4-:R-:W-:Y:S03]  /*13e10*/  HMMA.1688.F32.TF32 R136, R8.reuse, R26, R108 ;  /* 0x0000001a0888723c */ /* 0x050fe6000008106c */
[----:B------:R-:W4:Y:S04]  /*13e20*/  LDL.LU R84, [R1+0x360] ;  /* 0x0003600001547983 */ /* 0x000f280000300800 */
[----:B------:R-:W4:Y:S04]  /*13e30*/  LDL.LU R85, [R1+0x364] ;  /* 0x0003640001557983 */ /* 0x000f280000300800 */
[----:B------:R-:W4:Y:S04]  /*13e40*/  LDL.LU R86, [R1+0x368] ;  /* 0x0003680001567983 */ /* 0x000f280000300800 */
[----:B------:R-:W4:Y:S01]  /*13e50*/  LDL.LU R87, [R1+0x36c] ;  /* 0x00036c0001577983 */ /* 0x000f220000300800 */
[C---:B---3--:R-:W-:Y:S03]  /*13e60*/  HMMA.1688.F32.TF32 R144, R8.reuse, R22, R240 ;  /* 0x000000160890723c */ /* 0x048fe600000810f0 */
[----:B------:R-:W3:Y:S04]  /*13e70*/  LDL.LU R108, [R1+0x3d0] ;  /* 0x0003d000016c7983 */ /* 0x000ee80000300800 */
[----:B------:R-:W3:Y:S04]  /*13e80*/  LDL.LU R109, [R1+0x3d4] ;  /* 0x0003d400016d7983 */ /* 0x000ee80000300800 */
[----:B------:R-:W3:Y:S04]  /*13e90*/  LDL.LU R110, [R1+0x3d8] ;  /* 0x0003d800016e7983 */ /* 0x000ee80000300800 */
[----:B------:R-:W3:Y:S04]  /*13ea0*/  LDL.LU R111, [R1+0x3dc] ;  /* 0x0003dc00016f7983 */ /* 0x000ee80000300800 */
[----:B------:R-:W2:Y:S04]  /*13eb0*/  LDL.LU R240, [R1+0x440] ;  /* 0x0004400001f07983 */ /* 0x000ea80000300800 */
        /* <DEDUP_REMOVED lines=10> */
[----:B------:R-:W-:Y:S03]  /*13f60*/  HMMA.1688.F32.TF32 R132, R8, R34, R16 ;  /* 0x000000220884723c */ /* 0x000fe60000081010 */
[----:B------:R-:W2:Y:S04]  /*13f70*/  LDL.LU R247, [R1+0x4ec] ;  /* 0x0004ec0001f77983 */ /* 0x000ea80000300800 */
[----:B-1----:R-:W2:Y:S01]  /*13f80*/  LDL.LU R88, [R1+0x4b0] ;  /* 0x0004b00001587983 */ /* 0x002ea20000300800 */
[----:B------:R-:W-:-:S03]  /*13f90*/  IMAD.MOV.U32 R16, RZ, RZ, R214 ;  /* 0x000000ffff107224 */ /* 0x000fc600078e00d6 */
[----:B------:R-:W2:Y:S01]  /*13fa0*/  LDL.LU R89, [R1+0x4b4] ;  /* 0x0004b40001597983 */ /* 0x000ea20000300800 */
[----:B------:R-:W-:-:S03]  /*13fb0*/  IMAD.MOV.U32 R17, RZ, RZ, R215 ;  /* 0x000000ffff117224 */ /* 0x000fc600078e00d7 */
[----:B------:R-:W2:Y:S04]  /*13fc0*/  LDL.LU R90, [R1+0x4b8] ;  /* 0x0004b800015a7983 */ /* 0x000ea80000300800 */
[----:B------:R-:W2:Y:S04]  /*13fd0*/  LDL.LU R91, [R1+0x4bc] ;  /* 0x0004bc00015b7983 */ /* 0x000ea80000300800 */
[----:B------:R-:W2:Y:S04]  /*13fe0*/  LDL.LU R214, [R1+0x11d8] ;  /* 0x0011d80001d67983 */ /* 0x000ea80000300800 */
[----:B------:R-:W2:Y:S01]  /*13ff0*/  LDL.LU R215, [R1+0x11d4] ;  /* 0x0011d40001d77983 */ /* 0x000ea20000300800 */
[----:B------:R-:W-:-:S03]  /*14000*/  IMAD.MOV.U32 R18, RZ, RZ, R219 ;  /* 0x000000ffff127224 */ /* 0x000fc600078e00db */
[----:B------:R-:W3:Y:S01]  /*14010*/  LDL.LU R219, [R1+0x11d0] ;  /* 0x0011d00001db7983 */ /* 0x000ee20000300800 */
[C---:B------:R-:W-:Y:S03]  /*14020*/  HMMA.1688.F32.TF32 R92, R8.reuse, R46, R200 ;  /* 0x0000002e085c723c */ /* 0x040fe600000810c8 */
[----:B------:R-:W-:Y:S04]  /*14030*/  LDS R13, [R7+0x2280] ;  /* 0x00228000070d7984 */ /* 0x000fe80000000800 */
[----:B------:R-:W1:Y:S01]  /*14040*/  LDS R15, [R7+0x3280] ;  /* 0x00328000070f7984 */ /* 0x000e620000000800 */
[C---:B------:R-:W-:Y:S08]  /*14050*/  HMMA.1688.F32.TF32 R100, R8.reuse, R50, R204 ;  /* 0x000000320864723c */ /* 0x040ff000000810cc */
[C---:B------:R-:W-:Y:S01]  /*14060*/  HMMA.1688.F32.TF32 R96, R8.reuse, R54, R208 ;  /* 0x000000360860723c */ /* 0x040fe200000810d0 */
[----:B------:R-:W-:Y:S01]  /*14070*/  IMAD.MOV.U32 R19, RZ, RZ, R252 ;  /* 0x000000ffff137224 */ /* 0x000fe200078e00fc */
[----:B------:R-:W-:Y:S04]  /*14080*/  LDS R204, [R45+0x2380] ;  /* 0x002380002dcc7984 */ /* 0x000fe80000000800 */
[----:B------:R-:W-:Y:S04]  /*14090*/  LDS R206, [R45+0x3380] ;  /* 0x003380002dce7984 */ /* 0x000fe80000000800 */
[----:B------:R-:W-:Y:S04]  /*140a0*/  STL.64 [R1+0x5b0], R92 ;  /* 0x0005b05c01007387 */ /* 0x000fe80000100a00 */
[----:B------:R-:W-:Y:S04]  /*140b0*/  STL.64 [R1+0x5b8], R94 ;  /* 0x0005b85e01007387 */ /* 0x000fe80000100a00 */
[----:B------:R-:W-:Y:S04]  /*140c0*/  STL.64 [R1+0xf0], R100 ;  /* 0x0000f06401007387 */ /* 0x000fe80000100a00 */
[----:B------:R-:W-:Y:S04]  /*140d0*/  STL.64 [R1+0xf8], R102 ;  /* 0x0000f86601007387 */ /* 0x000fe80000100a00 */
[----:B------:R-:W-:Y:S04]  /*140e0*/  STL.64 [R1+0xe0], R96 ;  /* 0x0000e06001007387 */ /* 0x000fe80000100a00 */
[----:B------:R1:W-:Y:S04]  /*140f0*/  STL.64 [R1+0xe8], R98 ;  /* 0x0000e86201007387 */ /* 0x0003e80000100a00 */
[----:B------:R-:W-:Y:S04]  /*14100*/  LDS R205, [R7+0x2380] ;  /* 0x0023800007cd7984 */ /* 0x000fe80000000800 */
[----:B------:R-:W-:Y:S01]  /*14110*/  LDS R207, [R7+0x3380] ;  /* 0x0033800007cf7984 */ /* 0x000fe20000000800 */
[----:B-1----:R-:W-:Y:S08]  /*14120*/  HMMA.1688.F32.TF32 R96, R8, R66, R220 ;  /* 0x000000420860723c */ /* 0x002ff000000810dc */
[C---:B------:R-:W-:Y:S11]  /*14130*/  HMMA.1688.F32.TF32 R16, R12.reuse, R46, R16 ;  /* 0x0000002e0c10723c */ /* 0x040ff60000081010 */
[----:B------:R-:W-:Y:S11]  /*14140*/  @!UPT UIADD3 URZ, URZ, URZ, URZ ;  /* 0x0000003f3f3ff290 */ /* 0x000ff6000fffe03f */
[----:B------:R-:W-:Y:S02]  /*14150*/  @!UPT UIADD3 URZ, URZ, URZ, URZ ;  /* 0x0000003f3f3ff290 */ /* 0x000fe4000fffe03f */
[----:B------:R-:W-:Y:S01]  /*14160*/  IMAD.MOV.U32 R252, RZ, RZ, R19 ;  /* 0x000000fffffc7224 */ /* 0x000fe200078e0013 */
[----:B----4-:R-:W-:Y:S08]  /*14170*/  HMMA.1688.F32.TF32 R148, R12, R42, R84 ;  /* 0x0000002a0c94723c */ /* 0x010ff00000081054 */
[C---:B--2---:R-:W-:Y:S08]  /*14180*/  HMMA.1688.F32.TF32 R92, R8.reuse, R58, R212 ;  /* 0x0000003a085c723c */ /* 0x044ff000000810d4 */
[C---:B---3--:R-:W-:Y:S11]  /*14190*/  HMMA.1688.F32.TF32 R100, R8.reuse, R62, R216 ;  /* 0x0000003e0864723c */ /* 0x048ff600000810d8 */
[----:B------:R-:W-:Y:S04]  /*141a0*/  @!UPT UIADD3 URZ, URZ, URZ, URZ ;  /* 0x0000003f3f3ff290 */ /* 0x000fe8000fffe03f */
[----:B------:R-:W-:Y:S04]  /*141b0*/  STL.64 [R1+0xd0], R92 ;  /* 0x0000d05c01007387 */ /* 0x000fe80000100a00 */
[----:B------:R1:W-:Y:S02]  /*141c0*/  STL.64 [R1+0xd8], R94 ;  /* 0x0000d85e01007387 */ /* 0x0003e40000100a00 */
[C---:B-1----:R-:W-:Y:S02]  /*141d0*/  HMMA.1688.F32.TF32 R92, R8.reuse, R70, R224 ;  /* 0x00000046085c723c */ /* 0x042fe400000810e0 */
[----:B------:R-:W-:Y:S04]  /*141e0*/  STL.64 [R1+0xc0], R100 ;  /* 0x0000c06401007387 */ /* 0x000fe80000100a00 */
[----:B------:R1:W-:Y:S04]  /*141f0*/  STL.64 [R1+0xc8], R102 ;  /* 0x0000c86601007387 */ /* 0x0003e80000100a00 */
[----:B------:R-:W-:Y:S04]  /*14200*/  STL.64 [R1+0xb0], R96 ;  /* 0x0000b06001007387 */ /* 0x000fe80000100a00 */
[----:B------:R2:W-:Y:S01]  /*14210*/  STL.64 [R1+0xb8], R98 ;  /* 0x0000b86201007387 */ /* 0x0005e20000100a00 */
[C---:B-1----:R-:W-:Y:S09]  /*14220*/  HMMA.1688.F32.TF32 R100, R8.reuse, R74, R228 ;  /* 0x0000004a0864723c */ /* 0x042ff200000810e4 */
[----:B------:R-:W-:Y:S01]  /*14230*/  IMAD.MOV.U32 R227, RZ, RZ, R92 ;  /* 0x000000ffffe37224 */ /* 0x000fe200078e005c */
[----:B--2---:R-:W-:Y:S01]  /*14240*/  HMMA.1688.F32.TF32 R96, R8, R78, R232 ;  /* 0x0000004e0860723c */ /* 0x004fe200000810e8 */
[----:B------:R-:W-:-:S02]  /*14250*/  IMAD.MOV.U32 R226, RZ, RZ, R93 ;  /* 0x000000ffffe27224 */ /* 0x000fc400078e005d */
[----:B------:R-:W-:Y:S02]  /*14260*/  IMAD.MOV.U32 R225, RZ, RZ, R94 ;  /* 0x000000ffffe17224 */ /* 0x000fe400078e005e */
[----:B------:R-:W-:-:S03]  /*14270*/  IMAD.MOV.U32 R224, RZ, RZ, R95 ;  /* 0x000000ffffe07224 */ /* 0x000fc600078e005f */
[----:B------:R-:W-:Y:S05]  /*14280*/  HMMA.1688.F32.TF32 R92, R8, R82, R236 ;  /* 0x00000052085c723c */ /* 0x000fea00000810ec */
[----:B------:R-:W-:Y:S04]  /*14290*/  STL.64 [R1+0x90], R100 ;  /* 0x0000906401007387 */ /* 0x000fe80000100a00 */
[----:B------:R-:W-:Y:S06]  /*142a0*/  STL.64 [R1+0x98], R102 ;  /* 0x0000986601007387 */ /* 0x000fec0000100a00 */
[----:B------:R-:W-:Y:S04]  /*142b0*/  STL.64 [R1+0x80], R96 ;  /* 0x0000806001007387 */ /* 0x000fe80000100a00 */
[----:B------:R-:W-:Y:S04]  /*142c0*/  STL.64 [R1+0x88], R98 ;  /* 0x0000886201007387 */ /* 0x000fe80000100a00 */
[----:B------:R-:W-:Y:S04]  /*142d0*/  STL.64 [R1+0x5a0], R92 ;  /* 0x0005a05c01007387 */ /* 0x000fe80000100a00 */
[----:B------:R-:W-:Y:S04]  /*142e0*/  STL.64 [R1+0x5a8], R94 ;  /* 0x0005a85e01007387 */ /* 0x000fe80000100a00 */
[----:B------:R1:W-:Y:S04]  /*142f0*/  STL.64 [R1+0x570], R16 ;  /* 0x0005701001007387 */ /* 0x0003e80000100a00 */
[----:B------:R2:W-:Y:S01]  /*14300*/  STL [R1+0x578], R18 ;  /* 0x0005781201007387 */ /* 0x0005e20000100800 */
[C---:B------:R-:W-:Y:S03]  /*14310*/  HMMA.1688.F32.TF32 R168, R12.reuse, R34, R240 ;  /* 0x000000220ca8723c */ /* 0x040fe600000810f0 */
[----:B-1----:R-:W3:Y:S04]  /*14320*/  LDL.LU R16, [R1+0x530] ;  /* 0x0005300001107983 */ /* 0x002ee80000300800 */
[----:B------:R-:W3:Y:S04]  /*14330*/  LDL.LU R17, [R1+0x534] ;  /* 0x0005340001117983 */ /* 0x000ee80000300800 */
[----:B--2---:R-:W3:Y:S04]  /*14340*/  LDL.LU R18, [R1+0x538] ;  /* 0x0005380001127983 */ /* 0x004ee80000300800 */
[----:B------:R-:W3:Y:S04]  /*14350*/  LDL.LU R19, [R1+0x53c] ;  /* 0x00053c0001137983 */ /* 0x000ee80000300800 */
[----:B------:R-:W2:Y:S04]  /*14360*/  LDL.LU R84, [R1+0x590] ;  /* 0x0005900001547983 */ /* 0x000ea80000300800 */
[----:B------:R-:W2:Y:S04]  /*14370*/  LDL.LU R85, [R1+0x594] ;  /* 0x0005940001557983 */ /* 0x000ea80000300800 */
[----:B------:R-:W2:Y:S01]  /*14380*/  LDL.LU R86, [R1+0x598] ;  /* 0x0005980001567983 */ /* 0x000ea20000300800 */
[----:B------:R-:W-:Y:S03]  /*14390*/  HMMA.1688.F32.TF32 R164, R12, R30, R88 ;  /* 0x0000001e0ca4723c */ /* 0x000fe60000081058 */
[----:B------:R-:W2:Y:S04]  /*143a0*/  LDL.LU R87, [R1+0x59c] ;  /* 0x00059c0001577983 */ /* 0x000ea80000300800 */
[----:B------:R-:W4:Y:S01]  /*143b0*/  LDL.LU R240, [R1+0x690] ;  /* 0x0006900001f07983 */ /* 0x000f220000300800 */
[----:B------:R-:W-:-:S03]  /*143c0*/  IMAD.MOV.U32 R88, RZ, RZ, R28 ;  /* 0x000000ffff587224 */ /* 0x000fc600078e001c */
[----:B------:R-:W4:Y:S01]  /*143d0*/  LDL.LU R241, [R1+0x694] ;  /* 0x0006940001f17983 */ /* 0x000f220000300800 */
[----:B------:R-:W-:-:S03]  /*143e0*/  IMAD.MOV.U32 R89, RZ, RZ, R29 ;  /* 0x000000ffff597224 */ /* 0x000fc600078e001d */
[----:B------:R-:W4:Y:S01]  /*143f0*/  LDL.LU R242, [R1+0x698] ;  /* 0x0006980001f27983 */ /* 0x000f220000300800 */
[----:B------:R-:W-:-:S03]  /*14400*/  IMAD.MOV.U32 R90, RZ, RZ, R32 ;  /* 0x000000ffff5a7224 */ /* 0x000fc600078e0020 */
[----:B------:R-:W4:Y:S01]  /*14410*/  LDL.LU R243, [R1+0x69c] ;  /* 0x00069c0001f37983 */ /* 0x000f220000300800 */
[----:B------:R-:W-:Y:S01]  /*14420*/  HMMA.1688.F32.TF32 R208, R12, R26, R244 ;  /* 0x0000001a0cd0723c */ /* 0x000fe200000810f4 */
[----:B------:R-:W-:Y:S02]  /*14430*/  IMAD.MOV.U32 R91, RZ, RZ, R33 ;  /* 0x000000ffff5b7224 */ /* 0x000fe400078e0021 */
[----:B------:R-:W2:Y:S04]  /*14440*/  LDL.LU R28, [R1+0x11cc] ;  /* 0x0011cc00011c7983 */ /* 0x000ea80000300800 */
[----:B------:R-:W2:Y:S01]  /*14450*/  LDL.LU R29, [R1+0x11c8] ;  /* 0x0011c800011d7983 */ /* 0x000ea20000300800 */
[----:B------:R-:W-:-:S03]  /*14460*/  IMAD.MOV.U32 R244, RZ, RZ, R21 ;  /* 0x000000fffff47224 */ /* 0x000fc600078e0015 */
[----:B------:R-:W2:Y:S01]  /*14470*/  LDL.LU R32, [R1+0x11c4] ;  /* 0x0011c40001207983 */ /* 0x000ea20000300800 */
[----:B------:R-:W-:-:S03]  /*14480*/  IMAD.MOV.U32 R245, RZ, RZ, R24 ;  /* 0x000000fffff57224 */ /* 0x000fc600078e0018 */
[----:B------:R-:W2:Y:S04]  /*14490*/  LDL.LU R33, [R1+0x11c0] ;  /* 0x0011c00001217983 */ /* 0x000ea80000300800 */
[----:B------:R-:W3:Y:S01]  /*144a0*/  LDL.LU R21, [R1+0x11bc] ;  /* 0x0011bc0001157983 */ /* 0x000ee20000300800 */
[----:B------:R-:W-:-:S03]  /*144b0*/  IMAD.MOV.U32 R247, RZ, RZ, R20 ;  /* 0x000000fffff77224 */ /* 0x000fc600078e0014 */
[----:B------:R-:W4:Y:S04]  /*144c0*/  LDL.LU R24, [R1+0x11b8] ;  /* 0x0011b80001187983 */ /* 0x000f280000300800 */
[----:B------:R-:W4:Y:S04]  /*144d0*/  LDL.LU R246, [R1+0x268] ;  /* 0x0002680001f67983 */ /* 0x000f280000300800 */
[----:B------:R-:W4:Y:S04]  /*144e0*/  LDL.LU R20, [R1+0x11b4] ;  /* 0x0011b40001147983 */ /* 0x000f280000300800 */
[----:B------:R-:W4:Y:S01]  /*144f0*/  LDL.LU R140, [R1+0x280] ;  /* 0x00028000018c7983 */ /* 0x000f220000300800 */
[----:B--2---:R-:W-:-:S03]  /*14500*/  IMAD.MOV.U32 R141, RZ, RZ, R33 ;  /* 0x000000ffff8d7224 */ /* 0x004fc600078e0021 */
[----:B------:R-:W2:Y:S01]  /*14510*/  LDL.LU R33, [R1+0x11b0] ;  /* 0x0011b00001217983 */ /* 0x000ea20000300800 */
[----:B---3--:R-:W-:-:S03]  /*14520*/  IMAD.MOV.U32 R142, RZ, RZ, R21 ;  /* 0x000000ffff8e7224 */ /* 0x008fc600078e0015 */
[----:B------:R-:W3:Y:S01]  /*14530*/  LDL.LU R21, [R1+0x11ac] ;  /* 0x0011ac0001157983 */ /* 0x000ee20000300800 */
[----:B----4-:R-:W-:-:S03]  /*14540*/  IMAD.MOV.U32 R143, RZ, RZ, R24 ;  /* 0x000000ffff8f7224 */ /* 0x010fc600078e0018 */
[----:B------:R-:W4:Y:S04]  /*14550*/  LDL.LU R24, [R1+0x11a8] ;  /* 0x0011a80001187983 */ /* 0x000f280000300800 */
[----:B------:R-:W2:Y:S01]  /*14560*/  LDL.LU R116, [R1+0x290] ;  /* 0x0002900001747983 */ /* 0x000ea20000300800 */
[----:B------:R-:W-:-:S03]  /*14570*/  IMAD.MOV.U32 R119, RZ, RZ, R20 ;  /* 0x000000ffff777224 */ /* 0x000fc600078e0014 */
[----:B------:R-:W2:Y:S04]  /*14580*/  LDL.LU R117, [R1+0x294] ;  /* 0x0002940001757983 */ /* 0x000ea80000300800 */
[----:B------:R-:W2:Y:S04]  /*14590*/  LDL.LU R118, [R1+0x298] ;  /* 0x0002980001767983 */ /* 0x000ea80000300800 */
[----:B------:R-:W2:Y:S04]  /*145a0*/  LDL.LU R20, [R1+0x11a4] ;  /* 0x0011a40001147983 */ /* 0x000ea80000300800 */
[----:B------:R-:W3:Y:S04]  /*145b0*/  LDL.LU R96, [R1+0x2b0] ;  /* 0x0002b00001607983 */ /* 0x000ee80000300800 */
[----:B------:R-:W3:Y:S04]  /*145c0*/  LDL.LU R97, [R1+0x2b4] ;  /* 0x0002b40001617983 */ /* 0x000ee80000300800 */
[----:B------:R-:W3:Y:S04]  /*145d0*/  LDL.LU R98, [R1+0x2b8] ;  /* 0x0002b80001627983 */ /* 0x000ee80000300800 */
[----:B------:R-:W3:Y:S04]  /*145e0*/  LDL.LU R99, [R1+0x2bc] ;  /* 0x0002bc0001637983 */ /* 0x000ee80000300800 */
[----:B------:R-:W3:Y:S01]  /*145f0*/  LDL.LU R104, [R1+0x2d0] ;  /* 0x0002d00001687983 */ /* 0x000ee20000300800 */
[----:B--2---:R-:W-:-:S03]  /*14600*/  IMAD.MOV.U32 R105, RZ, RZ, R20 ;  /* 0x000000ffff697224 */ /* 0x004fc600078e0014 */
        /* <DEDUP_REMOVED lines=68> */
[----:B----4-:R-:W-:-:S03]  /*14a50*/  IMAD.MOV.U32 R112, RZ, RZ, R24 ;  /* 0x000000ffff707224 */ /* 0x010fc600078e0018 */
[----:B------:R-:W4:Y:S01]  /*14a60*/  LDL.LU R180, [R1+0x340] ;  /* 0x0003400001b47983 */ /* 0x000f220000300800 */
[----:B---3--:R-:W-:-:S03]  /*14a70*/  IMAD.MOV.U32 R113, RZ, RZ, R21 ;  /* 0x000000ffff717224 */ /* 0x008fc600078e0015 */
[----:B------:R-:W4:Y:S04]  /*14a80*/  LDL.LU R181, [R1+0x344] ;  /* 0x0003440001b57983 */ /* 0x000f280000300800 */
[----:B------:R-:W4:Y:S01]  /*14a90*/  LDL.LU R182, [R1+0x348] ;  /* 0x0003480001b67983 */ /* 0x000f220000300800 */
[----:B--2---:R-:W-:-:S03]  /*14aa0*/  IMAD.MOV.U32 R183, RZ, RZ, R20 ;  /* 0x000000ffffb77224 */ /* 0x004fc600078e0014 */
[----:B------:R-:W2:Y:S04]  /*14ab0*/  LDL.LU R20, [R1+0x1198] ;  /* 0x0011980001147983 */ /* 0x000ea80000300800 */
[----:B------:R-:W3:Y:S04]  /*14ac0*/  LDL.LU R24, [R1+0x1194] ;  /* 0x0011940001187983 */ /* 0x000ee80000300800 */
[----:B------:R-:W2:Y:S04]  /*14ad0*/  LDL.LU R21, [R1+0x1190] ;  /* 0x0011900001157983 */ /* 0x000ea80000300800 */
[----:B------:R-:W3:Y:S01]  /*14ae0*/  LDL.LU R114, [R1+0x2a8] ;  /* 0x0002a80001727983 */ /* 0x000ee20000300800 */
[-C--:B------:R-:W-:Y:S03]  /*14af0*/  HMMA.1688.F32.TF32 R156, R12, R38.reuse, R108 ;  /* 0x000000260c9c723c */ /* 0x080fe6000008106c */
[----:B------:R-:W3:Y:S05]  /*14b00*/  LDL.LU R108, [R1+0x5d0] ;  /* 0x0005d000016c7983 */ /* 0x000eea0000300800 */
[C---:B------:R-:W-:Y:S08]  /*14b10*/  HMMA.1688.F32.TF32 R124, R8.reuse, R38, R124 ;  /* 0x00000026087c723c */ /* 0x040ff0000008107c */
[----:B------:R-:W-:Y:S01]  /*14b20*/  HMMA.1688.F32.TF32 R120, R8, R42, R120 ;  /* 0x0000002a0878723c */ /* 0x000fe20000081078 */
[----:B------:R-:W-:Y:S04]  /*14b30*/  LDS R8, [R45+0x2300] ;  /* 0x002300002d087984 */ /* 0x000fe80000000800 */
[----:B------:R-:W-:Y:S04]  /*14b40*/  LDS R10, [R45+0x3300] ;  /* 0x003300002d0a7984 */ /* 0x000fe80000000800 */
[----:B------:R-:W-:Y:S04]  /*14b50*/  LDS R9, [R7+0x2300] ;  /* 0x0023000007097984 */ /* 0x000fe80000000800 */
[----:B------:R-:W1:Y:S01]  /*14b60*/  LDS R11, [R7+0x3300] ;  /* 0x00330000070b7984 */ /* 0x000e620000000800 */
[C---:B------:R-:W-:Y:S08]  /*14b70*/  HMMA.1688.F32.TF32 R192, R12.reuse, R22, R248 ;  /* 0x000000160cc0723c */ /* 0x040ff000000810f8 */
        /* <DEDUP_REMOVED lines=8> */
[----:B------:R-:W-:Y:S01]  /*14c00*/  HMMA.1688.F32.TF32 R12, R12, R82, R196 ;  /* 0x000000520c0c723c */ /* 0x000fe200000810c4 */
[----:B------:R-:W-:-:S07]  /*14c10*/  IMAD.MOV.U32 R251, RZ, RZ, R6 ;  /* 0x000000fffffb7224 */ /* 0x000fce00078e0006 */
[C---:B-1----:R-:W-:Y:S08]  /*14c20*/  HMMA.1688.F32.TF32 R100, R8.reuse, R50, R100 ;  /* 0x000000320864723c */ /* 0x042ff00000081064 */
[----:B------:R-:W-:Y:S01]  /*14c30*/  HMMA.1688.F32.TF32 R104, R8, R54, R104 ;  /* 0x000000360868723c */ /* 0x000fe20000081068 */
[----:B------:R-:W-:Y:S02]  /*14c40*/  IMAD.MOV.U32 R115, RZ, RZ, R33 ;  /* 0x000000ffff737224 */ /* 0x000fe400078e0021 */
[----:B--2---:R-:W-:-:S02]  /*14c50*/  IMAD.MOV.U32 R110, RZ, RZ, R21 ;  /* 0x000000ffff6e7224 */ /* 0x004fc400078e0015 */
[----:B------:R-:W-:Y:S01]  /*14c60*/  IMAD.MOV.U32 R248, RZ, RZ, R32 ;  /* 0x000000fffff87224 */ /* 0x000fe200078e0020 */
[----:B------:R-:W2:Y:S04]  /*14c70*/  LDL R21, [R1+0x994] ;  /* 0x0009940001157983 */ /* 0x000ea80000100800 */
[----:B------:R-:W-:Y:S04]  /*14c80*/  STL [R1+0xff8], R252 ;  /* 0x000ff8fc01007387 */ /* 0x000fe80000100800 */
[----:B------:R-:W-:Y:S04]  /*14c90*/  STL.64 [R1+0x560], R92 ;  /* 0x0005605c01007387 */ /* 0x000fe80000100a00 */
[----:B------:R1:W-:Y:S01]  /*14ca0*/  STL.64 [R1+0x568], R94 ;  /* 0x0005685e01007387 */ /* 0x0003e20000100a00 */
[----:B------:R-:W-:-:S02]  /*14cb0*/  IMAD.MOV.U32 R249, RZ, RZ, R29 ;  /* 0x000000fffff97224 */ /* 0x000fc400078e001d */
[----:B------:R-:W-:Y:S01]  /*14cc0*/  IMAD.MOV.U32 R250, RZ, RZ, R28 ;  /* 0x000000fffffa7224 */ /* 0x000fe200078e001c */
[----:B------:R-:W-:Y:S01]  /*14cd0*/  HMMA.1688.F32.TF32 R196, R8, R22, R188 ;  /* 0x0000001608c4723c */ /* 0x000fe200000810bc */
[----:B---3--:R-:W-:Y:S01]  /*14ce0*/  IMAD.MOV.U32 R109, RZ, RZ, R24 ;  /* 0x000000ffff6d7224 */ /* 0x008fe200078e0018 */
[----:B------:R-:W-:Y:S01]  /*14cf0*/  LDS R28, [R45+0x4100] ;  /* 0x004100002d1c7984 */ /* 0x000fe20000000800 */
[----:B------:R-:W-:-:S03]  /*14d00*/  IMAD.MOV.U32 R111, RZ, RZ, R20 ;  /* 0x000000ffff6f7224 */ /* 0x000fc600078e0014 */
[----:B------:R-:W-:Y:S04]  /*14d10*/  LDS R32, [R45+0x4180] ;  /* 0x004180002d207984 */ /* 0x000fe80000000800 */
[----:B-1----:R-:W3:Y:S04]  /*14d20*/  LDL.LU.64 R94, [R1+0x1188] ;  /* 0x00118800015e7983 */ /* 0x002ee80000300a00 */
[----:B------:R-:W3:Y:S04]  /*14d30*/  LDL.LU.64 R92, [R1+0x1180] ;  /* 0x00118000015c7983 */ /* 0x000ee80000300a00 */
[----:B------:R-:W-:Y:S04]  /*14d40*/  STL.64 [R1+0x200], R236 ;  /* 0x000200ec01007387 */ /* 0x000fe80000100a00 */
        /* <DEDUP_REMOVED lines=15> */
[----:B------:R-:W2:Y:S01]  /*14e40*/  LDL R6, [R1+0xd68] ;  /* 0x000d680001067983 */ /* 0x000ea20000100800 */
[C---:B------:R-:W-:Y:S03]  /*14e50*/  HMMA.1688.F32.TF32 R172, R8.reuse, R30, R172 ;  /* 0x0000001e08ac723c */ /* 0x040fe600000810ac */
[----:B------:R-:W-:Y:S04]  /*14e60*/  LDS R20, [R45+0x4280] ;  /* 0x004280002d147984 */ /* 0x000fe80000000800 */
[----:B------:R-:W-:Y:S01]  /*14e70*/  LDS R24, [R45+0x4380] ;  /* 0x004380002d187984 */ /* 0x000fe20000000800 */
[C---:B----4-:R-:W-:Y:S03]  /*14e80*/  HMMA.1688.F32.TF32 R12, R8.reuse, R46, R180 ;  /* 0x0000002e080c723c */ /* 0x050fe600000810b4 */
[----:B------:R-:W-:Y:S04]  /*14e90*/  LDS R29, [R7+0x4100] ;  /* 0x00410000071d7984 */ /* 0x000fe80000000800 */
[----:B------:R-:W-:Y:S11]  /*14ea0*/  LDS R33, [R7+0x4180] ;  /* 0x0041800007217984 */ /* 0x000ff60000000800 */
[----:B------:R-:W-:Y:S05]  /*14eb0*/  @!UPT UIADD3 URZ, URZ, URZ, URZ ;  /* 0x0000003f3f3ff290 */ /* 0x000fea000fffe03f */
[----:B------:R-:W-:Y:S04]  /*14ec0*/  STL.64 [R1+0x510], R12 ;  /* 0x0005100c01007387 */ /* 0x000fe80000100a00 */
[----:B------:R1:W-:Y:S02]  /*14ed0*/  STL.64 [R1+0x518], R14 ;  /* 0x0005180e01007387 */ /* 0x0003e40000100a00 */
[C---:B-1----:R-:W-:Y:S02]  /*14ee0*/  HMMA.1688.F32.TF32 R12, R8.reuse, R58, R96 ;  /* 0x0000003a080c723c */ /* 0x042fe40000081060 */
[----:B------:R-:W-:Y:S04]  /*14ef0*/  STL.64 [R1+0x500], R100 ;  /* 0x0005006401007387 */ /* 0x000fe80000100a00 */
[----:B------:R1:W-:Y:S04]  /*14f00*/  STL.64 [R1+0x508], R102 ;  /* 0x0005086601007387 */ /* 0x0003e80000100a00 */
[----:B------:R-:W-:Y:S04]  /*14f10*/  STL.64 [R1+0x2d0], R104 ;  /* 0x0002d06801007387 */ /* 0x000fe80000100a00 */
[----:B------:R-:W-:Y:S01]  /*14f20*/  STL.64 [R1+0x2d8], R106 ;  /* 0x0002d86a01007387 */ /* 0x000fe20000100a00 */
[C---:B------:R-:W-:Y:S08]  /*14f30*/  HMMA.1688.F32.TF32 R96, R8.reuse, R66, R116 ;  /* 0x000000420860723c */ /* 0x040ff00000081074 */
[C---:B-1----:R-:W-:Y:S01]  /*14f40*/  HMMA.1688.F32.TF32 R100, R8.reuse, R62, R112 ;  /* 0x0000003e0864723c */ /* 0x042fe20000081070 */
[----:B------:R-:W-:Y:S04]  /*14f50*/  STL.64 [R1+0x4f0], R12 ;  /* 0x0004f00c01007387 */ /* 0x000fe80000100a00 */
[----:B------:R1:W-:Y:S03]  /*14f60*/  STL.64 [R1+0x4f8], R14 ;  /* 0x0004f80e01007387 */ /* 0x0003e60000100a00 */
[C---:B-1----:R-:W-:Y:S01]  /*14f70*/  HMMA.1688.F32.TF32 R12, R8.reuse, R70, R140 ;  /* 0x00000046080c723c */ /* 0x042fe2000008108c */
[----:B------:R-:W-:Y:S07]  /*14f80*/  LDS R140, [R45+0x4080] ;  /* 0x004080002d8c7984 */ /* 0x000fee0000000800 */
[C---:B------:R-:W-:Y:S07]  /*14f90*/  HMMA.1688.F32.TF32 R176, R8.reuse, R34, R176 ;  /* 0x0000002208b0723c */ /* 0x040fee00000810b0 */
[----:B------:R-:W-:Y:S04]  /*14fa0*/  STL.64 [R1+0x2b0], R100 ;  /* 0x0002b06401007387 */ /* 0x000fe80000100a00 */
[----:B------:R-:W-:Y:S01]  /*14fb0*/  STL.64 [R1+0x2b8], R102 ;  /* 0x0002b86601007387 */ /* 0x000fe20000100a00 */
[C---:B------:R-:W-:Y:S03]  /*14fc0*/  HMMA.1688.F32.TF32 R200, R8.reuse, R26, R184 ;  /* 0x0000001a08c8723c */ /* 0x040fe600000810b8 */
[----:B------:R-:W-:Y:S05]  /*14fd0*/  LDS R142, [R45+0x5080] ;  /* 0x005080002d8e7984 */ /* 0x000fea0000000800 */
[----:B------:R-:W-:Y:S01]  /*14fe0*/  HMMA.1688.F32.TF32 R160, R8, R38, R160 ;  /* 0x0000002608a0723c */ /* 0x000fe200000810a0 */
[----:B------:R-:W-:Y:S01]  /*14ff0*/  STL.64 [R1+0x290], R12 ;  /* 0x0002900c01007387 */ /* 0x000fe20000100a00 */
[----:B------:R-:W-:-:S03]  /*15000*/  IMAD.MOV.U32 R252, RZ, RZ, R15 ;  /* 0x000000fffffc7224 */ /* 0x000fc600078e000f */
[----:B------:R-:W-:Y:S04]  /*15010*/  STL.64 [R1+0x2a0], R96 ;  /* 0x0002a06001007387 */ /* 0x000fe80000100a00 */
[----:B------:R1:W-:Y:S01]  /*15020*/  STL.64 [R1+0x2a8], R98 ;  /* 0x0002a86201007387 */ /* 0x0003e20000100a00 */
[C---:B------:R-:W-:Y:S03]  /*15030*/  HMMA.1688.F32.TF32 R152, R8.reuse, R42, R152 ;  /* 0x0000002a0898723c */ /* 0x040fe60000081098 */
[----:B------:R4:W-:Y:S01]  /*15040*/  STL [R1+0x298], R14 ;  /* 0x0002980e01007387 */ /* 0x0009e20000100800 */
[----:B------:R-:W-:Y:S02]  /*15050*/  IMAD.MOV.U32 R232, RZ, RZ, R44 ;  /* 0x000000ffffe87224 */ /* 0x000fe400078e002c */
[----:B------:R-:W-:Y:S01]  /*15060*/  IMAD.MOV.U32 R233, RZ, RZ, R25 ;  /* 0x000000ffffe97224 */ /* 0x000fe200078e0019 */
[----:B------:R-:W-:Y:S01]  /*15070*/  LDS R141, [R7+0x4080] ;  /* 0x00408000078d7984 */ /* 0x000fe20000000800 */
[----:B-1----:R-:W-:Y:S01]  /*15080*/  HMMA.1688.F32.TF32 R96, R8, R74, R248 ;  /* 0x0000004a0860723c */ /* 0x002fe200000810f8 */
[----:B------:R-:W-:-:S02]  /*15090*/  IMAD.MOV.U32 R234, RZ, RZ, R5 ;  /* 0x000000ffffea7224 */ /* 0x000fc400078e0005 */
[----:B------:R-:W-:Y:S05]  /*150a0*/  LDS R143, [R7+0x5080] ;  /* 0x00508000078f7984 */ /* 0x000fea0000000800 */
[C---:B----4-:R-:W-:Y:S08]  /*150b0*/  HMMA.1688.F32.TF32 R12, R8.reuse, R78, R244 ;  /* 0x0000004e080c723c */ /* 0x050ff000000810f4 */
[----:B------:R-:W-:Y:S07]  /*150c0*/  HMMA.1688.F32.TF32 R8, R8, R82, R88 ;  /* 0x000000520808723c */ /* 0x000fee0000081058 */
[----:B------:R-:W-:Y:S01]  /*150d0*/  STL.64 [R1+0x280], R96 ;  /* 0x0002806001007387 */ /* 0x000fe20000100a00 */
[C---:B------:R-:W-:Y:S03]  /*150e0*/  HMMA.1688.F32.TF32 R216, R204.reuse, R22, R240 ;  /* 0x00000016ccd8723c */ /* 0x040fe600000810f0 */
[----:B------:R-:W-:Y:S04]  /*150f0*/  STL.64 [R1+0x288], R98 ;  /* 0x0002886201007387 */ /* 0x000fe80000100a00 */
[----:B------:R-:W-:Y:S01]  /*15100*/  STL.64 [R1+0x270], R12 ;  /* 0x0002700c01007387 */ /* 0x000fe20000100a00 */
[C---:B------:R-:W-:Y:S03]  /*15110*/  HMMA.1688.F32.TF32 R220, R204.reuse, R26, R108 ;  /* 0x0000001accdc723c */ /* 0x040fe6000008106c */
[----:B------:R-:W-:Y:S04]  /*15120*/  STL.64 [R1+0x278], R14 ;  /* 0x0002780e01007387 */ /* 0x000fe80000100a00 */
[----:B------:R-:W-:Y:S01]  /*15130*/  STL.64 [R1+0x4e0], R8 ;  /* 0x0004e00801007387 */ /* 0x000fe20000100a00 */
[C---:B------:R-:W-:Y:S03]  /*15140*/  HMMA.1688.F32.TF32 R184, R204.reuse, R30, R84 ;  /* 0x0000001eccb8723c */ /* 0x040fe60000081054 */
[----:B------:R-:W-:Y:S04]  /*15150*/  STL.64 [R1+0x4e8], R10 ;  /* 0x0004e80a01007387 */ /* 0x000fe80000100a00 */
[----:B------:R-:W-:Y:S01]  /*15160*/  LDS R108, [R45+0x4000] ;  /* 0x004000002d6c7984 */ /* 0x000fe20000000800 */
[----:B------:R-:W-:Y:S03]  /*15170*/  HMMA.1688.F32.TF32 R212, R204, R34, R16 ;  /* 0x00000022ccd4723c */ /* 0x000fe60000081010 */
        /* <DEDUP_REMOVED lines=8> */
[----:B------:R1:W-:Y:S01]  /*15200*/  LDS R26, [R45+0x5380] ;  /* 0x005380002d1a7984 */ /* 0x0003e20000000800 */
[----:B------:R-:W-:-:S03]  /*15210*/  IMAD.MOV.U32 R235, RZ, RZ, R4 ;  /* 0x000000ffffeb7224 */ /* 0x000fc600078e0004 */
[----:B------:R-:W-:Y:S04]  /*15220*/  LDS R109, [R7+0x4000] ;  /* 0x00400000076d7984 */ /* 0x000fe80000000800 */
[----:B-1----:R-:W4:Y:S04]  /*15230*/  LDL.LU R45, [R1+0x117c] ;  /* 0x00117c00012d7983 */ /* 0x002f280000300800 */
[----:B------:R-:W4:Y:S04]  /*15240*/  LDL.LU R44, [R1+0x1178] ;  /* 0x00117800012c7983 */ /* 0x000f280000300800 */
[----:B------:R-:W2:Y:S04]  /*15250*/  LDL.LU R25, [R1+0x1174] ;  /* 0x0011740001197983 */ /* 0x000ea80000300800 */
[----:B------:R-:W3:Y:S04]  /*15260*/  LDL.LU R5, [R1+0x1170] ;  /* 0x0011700001057983 */ /* 0x000ee80000300800 */
[----:B------:R-:W4:Y:S04]  /*15270*/  LDL.LU R4, [R1+0x116c] ;  /* 0x00116c0001047983 */ /* 0x000f280000300800 */
[----:B------:R-:W4:Y:S04]  /*15280*/  LDL.LU R236, [R1+0x210] ;  /* 0x0002100001ec7983 */ /* 0x000f280000300800 */
[----:B------:R-:W4:Y:S04]  /*15290*/  LDL.LU R237, [R1+0x214] ;  /* 0x0002140001ed7983 */ /* 0x000f280000300800 */
[----:B------:R-:W4:Y:S04]  /*152a0*/  LDL.LU R238, [R1+0x218] ;  /* 0x0002180001ee7983 */ /* 0x000f280000300800 */
[----:B------:R-:W4:Y:S04]  /*152b0*/  LDL.LU R239, [R1+0x21c] ;  /* 0x00021c0001ef7983 */ /* 0x000f280000300800 */
[----:B------:R-:W4:Y:S04]  /*152c0*/  LDL.LU R240, [R1+0x1f0] ;  /* 0x0001f00001f07983 */ /* 0x000f280000300800 */
        /* <DEDUP_REMOVED lines=8> */
[----:B------:R-:W-:Y:S01]  /*15350*/  LDS R27, [R7+0x5380] ;  /* 0x00538000071b7984 */ /* 0x000fe20000000800 */
[----:B--2---:R-:W-:-:S02]  /*15360*/  IMAD.MOV.U32 R243, RZ, RZ, R25 ;  /* 0x000000fffff37224 */ /* 0x004fc400078e0019 */
[----:B---3--:R-:W-:Y:S02]  /*15370*/  IMAD.MOV.U32 R242, RZ, RZ, R5 ;  /* 0x000000fffff27224 */ /* 0x008fe400078e0005 */
[----:B----4-:R-:W-:Y:S02]  /*15380*/  IMAD.MOV.U32 R241, RZ, RZ, R4 ;  /* 0x000000fffff17224 */ /* 0x010fe400078e0004 */
        /* <DEDUP_REMOVED lines=44> */
[----:B------:R-:W-:-:S03]  /*15650*/  IMAD R6, R21, 0x8000, R6 ;  /* 0x0000800015067824 */ /* 0x000fc600078e0206 */
[----:B------:R-:W-:Y:S04]  /*15660*/  LDS R21, [R7+0x4280] ;  /* 0x0042800007157984 */ /* 0x000fe80000000800 */
[----:B------:R-:W1:Y:S04]  /*15670*/  LDSM.16.M88.4 R8, [R6+0x10000] ;  /* 0x010000000608783b */ /* 0x000e680000000200 */
[----:B------:R-:W1:Y:S04]  /*15680*/  LDSM.16.M88.4 R12, [R6+0x10800] ;  /* 0x01080000060c783b */ /* 0x000e680000000200 */
[----:B-1----:R-:W-:Y:S04]  /*15690*/  STL [R1+0xf50], R10 ;  /* 0x000f500a01007387 */ /* 0x002fe80000100800 */
[----:B------:R-:W-:Y:S04]  /*156a0*/  STL [R1+0xf24], R11 ;  /* 0x000f240b01007387 */ /* 0x000fe80000100800 */
[----:B------:R-:W-:Y:S04]  /*156b0*/  STL [R1+0xf54], R7 ;  /* 0x000f540701007387 */ /* 0x000fe80000100800 */
[----:B------:R-:W-:Y:S04]  /*156c0*/  STL [R1+0xf20], R14 ;  /* 0x000f200e01007387 */ /* 0x000fe80000100800 */
[----:B------:R-:W-:Y:S01]  /*156d0*/  STL [R1+0xf1c], R15 ;  /* 0x000f1c0f01007387 */ /* 0x000fe20000100800 */
[----:B--2---:R-:W-:-:S02]  /*156e0*/  IMAD.MOV.U32 R247, RZ, RZ, R4 ;  /* 0x000000fffff77224 */ /* 0x004fc400078e0004 */
[----:B---3--:R-:W-:Y:S02]  /*156f0*/  IMAD.MOV.U32 R246, RZ, RZ, R5 ;  /* 0x000000fffff67224 */ /* 0x008fe400078e0005 */
[----:B----4-:R-:W-:Y:S02]  /*15700*/  IMAD.MOV.U32 R245, RZ, RZ, R25 ;  /* 0x000000fffff57224 */ /* 0x010fe400078e0019 */
[----:B------:R-:W1:Y:S01]  /*15710*/  LDS R25, [R7+0x4380] ;  /* 0x0043800007197984 */ /* 0x000e620000000800 */
[C---:B------:R-:W-:Y:S08]  /*15720*/  HMMA.1688.F32.TF32 R228, R204.reuse, R62, R228 ;  /* 0x0000003ecce4723c */ /* 0x040ff000000810e4 */
[C---:B------:R-:W-:Y:S08]  /*15730*/  HMMA.1688.F32.TF32 R96, R204.reuse, R54, R96 ;  /* 0x00000036cc60723c */ /* 0x040ff00000081060 */
[C---:B------:R-:W-:Y:S08]  /*15740*/  HMMA.1688.F32.TF32 R104, R204.reuse, R50, R104 ;  /* 0x00000032cc68723c */ /* 0x040ff00000081068 */
[C---:B------:R-:W-:Y:S11]  /*15750*/  HMMA.1688.F32.TF32 R100, R204.reuse, R46, R100 ;  /* 0x0000002ecc64723c */ /* 0x040ff60000081064 */
[----:B------:R-:W-:Y:S11]  /*15760*/  @!UPT UIADD3 URZ, URZ, URZ, URZ ;  /* 0x0000003f3f3ff290 */ /* 0x000ff6000fffe03f */
[----:B------:R-:W-:Y:S01]  /*15770*/  @!UPT UIADD3 URZ, URZ, URZ, URZ ;  /* 0x0000003f3f3ff290 */ /* 0x000fe2000fffe03f */
[----:B------:R-:W-:Y:S04]  /*15780*/  STL.64 [R1+0x330], R100 ;  /* 0x0003306401007387 */ /* 0x000fe80000100a00 */
[----:B------:R2:W-:Y:S04]  /*15790*/  STL.64 [R1+0x338], R102 ;  /* 0x0003386601007387 */ /* 0x0005e80000100a00 */
[----:B--2---:R-:W2:Y:S04]  /*157a0*/  LDL.LU.64 R102, [R1+0x1158] ;  /* 0x0011580001667983 */ /* 0x004ea80000300a00 */
[----:B------:R-:W2:Y:S01]  /*157b0*/  LDL.LU.64 R100, [R1+0x1150] ;  /* 0x0011500001647983 */ /* 0x000ea20000300a00 */
[C---:B------:R-:W-:Y:S03]  /*157c0*/  HMMA.1688.F32.TF32 R112, R204.reuse, R58, R112 ;  /* 0x0000003acc70723c */ /* 0x040fe60000081070 */
[----:B------:R-:W-:Y:S04]  /*157d0*/  STL.64 [R1+0x380], R104 ;  /* 0x0003806801007387 */ /* 0x000fe80000100a00 */
[----:B------:R3:W-:Y:S04]  /*157e0*/  STL.64 [R1+0x388], R106 ;  /* 0x0003886a01007387 */ /* 0x0007e80000100a00 */
[----:B---3--:R-:W3:Y:S01]  /*157f0*/  LDL.LU.64 R106, [R1+0x1148] ;  /* 0x00114800016a7983 */ /* 0x008ee20000300a00 */
[C---:B------:R-:W-:Y:S03]  /*15800*/  HMMA.1688.F32.TF32 R88, R204.reuse, R78, R88 ;  /* 0x0000004ecc58723c */ /* 0x040fe60000081058 */
[----:B------:R-:W3:Y:S05]  /*15810*/  LDL.LU.64 R104, [R1+0x1140] ;  /* 0x0011400001687983 */ /* 0x000eea0000300a00 */
[C---:B------:R-:W-:Y:S01]  /*15820*/  HMMA.1688.F32.TF32 R248, R204.reuse, R70, R248 ;  /* 0x00000046ccf8723c */ /* 0x040fe200000810f8 */
[----:B------:R-:W-:Y:S07]  /*15830*/  STL.64 [R1+0x480], R96 ;  /* 0x0004806001007387 */ /* 0x000fee0000100a00 */
[C---:B------:R-:W-:Y:S01]  /*15840*/  HMMA.1688.F32.TF32 R116, R204.reuse, R66, R116 ;  /* 0x00000042cc74723c */ /* 0x040fe20000081074 */
[----:B------:R4:W-:Y:S07]  /*15850*/  STL.64 [R1+0x488], R98 ;  /* 0x0004886201007387 */ /* 0x0009ee0000100a00 */
[----:B------:R-:W-:Y:S01]  /*15860*/  HMMA.1688.F32.TF32 R244, R204, R74, R244 ;  /* 0x0000004accf4723c */ /* 0x000fe200000810f4 */
[----:B------:R-:W-:-:S02]  /*15870*/  IMAD.MOV.U32 R5, RZ, RZ, R114 ;  /* 0x000000ffff057224 */ /* 0x000fc400078e0072 */
[----:B------:R-:W-:Y:S01]  /*15880*/  IMAD.MOV.U32 R4, RZ, RZ, R115 ;  /* 0x000000ffff047224 */ /* 0x000fe200078e0073 */
[----:B----4-:R-:W4:Y:S04]  /*15890*/  LDL.LU.64 R98, [R1+0x1138] ;  /* 0x0011380001627983 */ /* 0x010f280000300a00 */
[----:B------:R-:W4:Y:S04]  /*158a0*/  LDL.LU.64 R96, [R1+0x1130] ;  /* 0x0011300001607983 */ /* 0x000f280000300a00 */
[----:B------:R1:W-:Y:S04]  /*158b0*/  STL.64 [R1+0x3d0], R112 ;  /* 0x0003d07001007387 */ /* 0x0003e80000100a00 */
[----:B------:R-:W2:Y:S04]  /*158c0*/  LDL.LU.64 R114, [R1+0x1128] ;  /* 0x0011280001727983 */ /* 0x000ea80000300a00 */
[----:B-1----:R-:W2:Y:S04]  /*158d0*/  LDL.LU.64 R112, [R1+0x1120] ;  /* 0x0011200001707983 */ /* 0x002ea80000300a00 */
[----:B------:R1:W-:Y:S04]  /*158e0*/  STL.64 [R1+0x440], R228 ;  /* 0x000440e401007387 */ /* 0x0003e80000100a00 */
[----:B------:R1:W-:Y:S04]  /*158f0*/  STL.64 [R1+0x448], R230 ;  /* 0x000448e601007387 */ /* 0x0003e80000100a00 */
[----:B------:R-:W2:Y:S04]  /*15900*/  LDL.LU R46, [R1+0x258] ;  /* 0x00025800012e7983 */ /* 0x000ea80000300800 */
[----:B------:R-:W2:Y:S01]  /*15910*/  LDL.LU R47, [R1+0x25c] ;  /* 0x00025c00012f7983 */ /* 0x000ea20000300800 */
[----:B-1----:R-:W-:-:S03]  /*15920*/  IMAD.MOV.U32 R229, RZ, RZ, R3 ;  /* 0x000000ffffe57224 */ /* 0x002fc600078e0003 */
[----:B------:R-:W2:Y:S01]  /*15930*/  LDL.LU R228, [R1+0x20] ;  /* 0x0000200001e47983 */ /* 0x000ea20000300800 */
[----:B------:R-:W-:-:S03]  /*15940*/  IMAD.MOV.U32 R3, RZ, RZ, R119 ;  /* 0x000000ffff037224 */ /* 0x000fc600078e0077 */
[----:B------:R-:W-:Y:S01]  /*15950*/  STL [R1+0x450], R116 ;  /* 0x0004507401007387 */ /* 0x000fe20000100800 */
[----:B------:R-:W-:-:S03]  /*15960*/  IMAD.MOV.U32 R7, RZ, RZ, R117 ;  /* 0x000000ffff077224 */ /* 0x000fc600078e0075 */
[----:B------:R1:W-:Y:S01]  /*15970*/  STL [R1+0x458], R118 ;  /* 0x0004587601007387 */ /* 0x0003e20000100800 */
[----:B------:R-:W-:Y:S02]  /*15980*/  IMAD.MOV.U32 R230, RZ, RZ, R2 ;  /* 0x000000ffffe67224 */ /* 0x000fe400078e0002 */
[----:B------:R-:W-:Y:S02]  /*15990*/  IMAD.MOV.U32 R231, RZ, RZ, R0 ;  /* 0x000000ffffe77224 */ /* 0x000fe400078e0000 */
[----:B------:R-:W-:Y:S02]  /*159a0*/  IMAD.MOV.U32 R2, RZ, RZ, R250 ;  /* 0x000000ffff027224 */ /* 0x000fe400078e00fa */
[----:B------:R-:W-:Y:S01]  /*159b0*/  IMAD.MOV.U32 R0, RZ, RZ, R251 ;  /* 0x000000ffff007224 */ /* 0x000fe200078e00fb */
[----:B-1----:R-:W2:Y:S04]  /*159c0*/  LDL.LU.64 R118, [R1+0x1118] ;  /* 0x0011180001767983 */ /* 0x002ea80000300a00 */
[----:B------:R-:W2:Y:S04]  /*159d0*/  LDL.LU.64 R116, [R1+0x1110] ;  /* 0x0011100001747983 */ /* 0x000ea80000300a00 */
[----:B------:R1:W-:Y:S04]  /*159e0*/  STL.64 [R1+0x430], R248 ;  /* 0x000430f801007387 */ /* 0x0003e80000100a00 */
[----:B------:R-:W2:Y:S01]  /*159f0*/  LDL.LU.64 R250, [R1+0x1108] ;  /* 0x0011080001fa7983 */ /* 0x000ea20000300a00 */
[C---:B------:R-:W-:Y:S03]  /*15a00*/  HMMA.1688.F32.TF32 R188, R204.reuse, R38, R188 ;  /* 0x00000026ccbc723c */ /* 0x040fe600000810bc */
[----:B-1----:R-:W2:Y:S04]  /*15a10*/  LDL.LU.64 R248, [R1+0x1100] ;  /* 0x0011000001f87983 */ /* 0x002ea80000300a00 */
[----:B------:R-:W-:Y:S04]  /*15a20*/  STL.64 [R1+0x370], R244 ;  /* 0x000370f401007387 */ /* 0x000fe80000100a00 */
[----:B------:R1:W-:Y:S01]  /*15a30*/  STL.64 [R1+0x378], R246 ;  /* 0x000378f601007387 */ /* 0x0003e20000100a00 */
[C---:B------:R-:W-:Y:S03]  /*15a40*/  HMMA.1688.F32.TF32 R180, R204.reuse, R42, R180 ;  /* 0x0000002accb4723c */ /* 0x040fe600000810b4 */
[----:B-1----:R-:W2:Y:S04]  /*15a50*/  LDL.LU.64 R246, [R1+0x10f8] ;  /* 0x0010f80001f67983 */ /* 0x002ea80000300a00 */
[----:B------:R-:W2:Y:S01]  /*15a60*/  LDL.LU.64 R244, [R1+0x10f0] ;  /* 0x0010f00001f47983 */ /* 0x000ea20000300a00 */
[----:B------:R-:W-:Y:S03]  /*15a70*/  HMMA.1688.F32.TF32 R204, R204, R82, R240 ;  /* 0x00000052cccc723c */ /* 0x000fe600000810f0 */
[----:B------:R-:W-:Y:S04]  /*15a80*/  STL.64 [R1+0x360], R88 ;  /* 0x0003605801007387 */ /* 0x000fe80000100a00 */
[----:B------:R1:W-:Y:S04]  /*15a90*/  STL.64 [R1+0x368], R90 ;  /* 0x0003685a01007387 */ /* 0x0003e80000100a00 */
[----:B-1----:R-:W2:Y:S04]  /*15aa0*/  LDL.LU.64 R90, [R1+0x10e8] ;  /* 0x0010e800015a7983 */ /* 0x002ea80000300a00 */
[----:B------:R-:W2:Y:S04]  /*15ab0*/  LDL.LU.64 R88, [R1+0x10e0] ;  /* 0x0010e00001587983 */ /* 0x000ea80000300a00 */
[----:B------:R-:W2:Y:S04]  /*15ac0*/  LDL.LU.64 R242, [R1+0x10d8] ;  /* 0x0010d80001f27983 */ /* 0x000ea80000300a00 */
[----:B------:R-:W2:Y:S04]  /*15ad0*/  LDL.LU.64 R240, [R1+0x10d0] ;  /* 0x0010d00001f07983 */ /* 0x000ea80000300a00 */
[----:B------:R-:W-:Y:S04]  /*15ae0*/  STL.64 [R1+0x120], R204 ;  /* 0x000120cc01007387 */ /* 0x000fe80000100a00 */
[----:B------:R1:W-:Y:S02]  /*15af0*/  STL.64 [R1+0x128], R206 ;  /* 0x000128ce01007387 */ /* 0x0003e40000100a00 */
[-C--:B-1----:R-:W-:Y:S08]  /*15b00*/  HMMA.1688.F32.TF32 R204, R108, R8.reuse, R236 ;  /* 0x000000086ccc723c */ /* 0x082ff000000810ec */
[----:B------:R-:W-:Y:S11]  /*15b10*/  HMMA.1688.F32.TF32 R236, R140, R8, R232 ;  /* 0x000000088cec723c */ /* 0x000ff600000810e8 */
[----:B------:R-:W-:Y:S04]  /*15b20*/  @!UPT UIADD3 URZ, URZ, URZ, URZ ;  /* 0x0000003f3f3ff290 */ /* 0x000fe8000fffe03f */
[----:B------:R1:W-:Y:S04]  /*15b30*/  STL.64 [R1+0x230], R204 ;  /* 0x000230cc01007387 */ /* 0x0003e80000100a00 */
[----:B------:R-:W-:Y:S04]  /*15b40*/  STL.64 [R1+0x238], R206 ;  /* 0x000238ce01007387 */ /* 0x000fe80000100a00 */
[----:B-1----:R-:W3:Y:S04]  /*15b50*/  LDL.LU R204, [R1+0x3e0] ;  /* 0x0003e00001cc7983 */ /* 0x002ee80000300800 */
[----:B------:R-:W-:Y:S04]  /*15b60*/  STL.64 [R1+0x3c0], R236 ;  /* 0x0003c0ec01007387 */ /* 0x000fe80000100a00 */
[----:B------:R1:W-:Y:S02]  /*15b70*/  STL.64 [R1+0x3c8], R238 ;  /* 0x0003c8ee01007387 */ /* 0x0003e40000100a00 */
[----:B-1----:R-:W-:-:S02]  /*15b80*/  IMAD.MOV.U32 R238, RZ, RZ, R48 ;  /* 0x000000ffffee7224 */ /* 0x002fc400078e0030 */
[----:B------:R-:W-:Y:S01]  /*15b90*/  IMAD.MOV.U32 R239, RZ, RZ, R49 ;  /* 0x000000ffffef7224 */ /* 0x000fe200078e0031 */
[-C--:B--2---:R-:W-:Y:S11]  /*15ba0*/  HMMA.1688.F32.TF32 R232, R28, R8.reuse, R240 ;  /* 0x000000081ce8723c */ /* 0x084ff600000810f0 */
[----:B------:R-:W-:Y:S11]  /*15bb0*/  @!UPT UIADD3 URZ, URZ, URZ, URZ ;  /* 0x0000003f3f3ff290 */ /* 0x000ff6000fffe03f */
[----:B------:R-:W-:Y:S01]  /*15bc0*/  @!UPT UIADD3 URZ, URZ, URZ, URZ ;  /* 0x0000003f3f3ff290 */ /* 0x000fe2000fffe03f */
[----:B------:R-:W-:Y:S04]  /*15bd0*/  STL.64 [R1+0x420], R232 ;  /* 0x000420e801007387 */ /* 0x000fe80000100a00 */
[----:B------:R1:W-:Y:S04]  /*15be0*/  STL.64 [R1+0x428], R234 ;  /* 0x000428ea01007387 */ /* 0x0003e80000100a00 */
[----:B------:R-:W3:Y:S04]  /*15bf0*/  LDL.LU R205, [R1+0x3e4] ;  /* 0x0003e40001cd7983 */ /* 0x000ee80000300800 */
[----:B------:R-:W3:Y:S04]  /*15c00*/  LDL.LU R206, [R1+0x3e8] ;  /* 0x0003e80001ce7983 */ /* 0x000ee80000300800 */
[----:B------:R-:W3:Y:S04]  /*15c10*/  LDL.LU R207, [R1+0x3ec] ;  /* 0x0003ec0001cf7983 */ /* 0x000ee80000300800 */
[----:B------:R-:W2:Y:S04]  /*15c20*/  LDL.LU R236, [R1+0x40] ;  /* 0x0000400001ec7983 */ /* 0x000ea80000300800 */
[----:B------:R-:W2:Y:S04]  /*15c30*/  LDL.LU R237, [R1+0x44] ;  /* 0x0000440001ed7983 */ /* 0x000ea80000300800 */
[----:B------:R-:W2:Y:S04]  /*15c40*/  LDL.LU R48, [R1+0x10c8] ;  /* 0x0010c80001307983 */ /* 0x000ea80000300800 */
[----:B------:R-:W3:Y:S01]  /*15c50*/  LDL.LU R49, [R1+0x10c4] ;  /* 0x0010c40001317983 */ /* 0x000ee20000300800 */
[-C--:B------:R-:W-:Y:S08]  /*15c60*/  HMMA.1688.F32.TF32 R116, R32, R8.reuse, R116 ;  /* 0x000000082074723c */ /* 0x080ff00000081074 */
[-C--:B-1----:R-:W-:Y:S08]  /*15c70*/  HMMA.1688.F32.TF32 R232, R84, R8.reuse, R144 ;  /* 0x0000000854e8723c */ /* 0x082ff00000081090 */
[-C--:B------:R-:W-:Y:S01]  /*15c80*/  HMMA.1688.F32.TF32 R144, R20, R8.reuse, R192 ;  /* 0x000000081490723c */ /* 0x080fe200000810c0 */
[----:B------:R-:W-:Y:S06]  /*15c90*/  LDSM.16.M88.4 R192, [R6+0x17800] ;  /* 0x0178000006c0783b */ /* 0x000fec0000000200 */
[----:B------:R-:W-:Y:S04]  /*15ca0*/  STL.64 [R1+0x4b0], R116 ;  /* 0x0004b07401007387 */ /* 0x000fe80000100a00 */
[----:B------:R1:W-:Y:S02]  /*15cb0*/  STL.64 [R1+0x4b8], R118 ;  /* 0x0004b87601007387 */ /* 0x0003e40000100a00 */
[-C--:B-1----:R-:W-:Y:S02]  /*15cc0*/  HMMA.1688.F32.TF32 R116, R16, R8.reuse, R196 ;  /* 0x000000081074723c */ /* 0x082fe400000810c4 */
[----:B------:R1:W-:Y:S06]  /*15cd0*/  STL.64 [R1+0x520], R232 ;  /* 0x000520e801007387 */ /* 0x0003ec0000100a00 */
[----:B------:R-:W-:Y:S01]  /*15ce0*/  HMMA.1688.F32.TF32 R8, R24, R8, R216 ;  /* 0x000000081808723c */ /* 0x000fe200000810d8 */
[----:B------:R-:W-:Y:S04]  /*15cf0*/  STL.64 [R1+0x528], R234 ;  /* 0x000528ea01007387 */ /* 0x000fe80000100a00 */
[----:B------:R-:W-:Y:S04]  /*15d00*/  STL.64 [R1+0x540], R144 ;  /* 0x0005409001007387 */ /* 0x000fe80000100a00 */
[----:B------:R-:W-:Y:S04]  /*15d10*/  STL.64 [R1+0x548], R146 ;  /* 0x0005489201007387 */ /* 0x000fe80000100a00 */
[----:B-1----:R-:W4:Y:S04]  /*15d20*/  LDL.LU R232, [R1+0x5c0] ;  /* 0x0005c00001e87983 */ /* 0x002f280000300800 */
[----:B------:R-:W-:Y:S04]  /*15d30*/  STL.64 [R1+0x580], R116 ;  /* 0x0005807401007387 */ /* 0x000fe80000100a00 */
[----:B------:R-:W-:Y:S04]  /*15d40*/  STL.64 [R1+0x588], R118 ;  /* 0x0005887601007387 */ /* 0x000fe80000100a00 */
[----:B------:R-:W-:Y:S04]  /*15d50*/  STL.64 [R1+0x760], R8 ;  /* 0x0007600801007387 */ /* 0x000fe80000100a00 */
[----:B------:R1:W-:Y:S04]  /*15d60*/  STL.64 [R1+0x768], R10 ;  /* 0x0007680a01007387 */ /* 0x0003e80000100a00 */
[----:B------:R-:W4:Y:S01]  /*15d70*/  LDL.LU R233, [R1+0x5c4] ;  /* 0x0005c40001e97983 */ /* 0x000f220000300800 */
[-C--:B------:R-:W-:Y:S03]  /*15d80*/  HMMA.1688.F32.TF32 R44, R108, R12.reuse, R44 ;  /* 0x0000000c6c2c723c */ /* 0x080fe6000008102c */
[----:B------:R-:W-:Y:S04]  /*15d90*/  LDSM.16.M88.4 R216, [R6+0x14800] ;  /* 0x0148000006d8783b */ /* 0x000fe80000000200 */
[----:B------:R-:W-:Y:S01]  /*15da0*/  LDSM.16.M88.4 R196, [R6+0x17000] ;  /* 0x0170000006c4783b */ /* 0x000fe20000000200 */
[-C--:B-1----:R-:W-:Y:S11]  /*15db0*/  HMMA.1688.F32.TF32 R8, R140, R12.reuse, R228 ;  /* 0x0000000c8c08723c */ /* 0x082ff600000810e4 */
[----:B------:R-:W-:Y:S04]  /*15dc0*/  @!UPT UIADD3 URZ, URZ, URZ, URZ ;  /* 0x0000003f3f3ff290 */ /* 0x000fe8000fffe03f */
[----:B------:R-:W-:Y:S04]  /*15dd0*/  STL.64 [R1+0x100], R44 ;  /* 0x0001002c01007387 */ /* 0x000fe80000100a00 */
[----:B------:R1:W-:Y:S04]  /*15de0*/  STL.64 [R1+0x108], R46 ;  /* 0x0001082e01007387 */ /* 0x0003e80000100a00 */
[----:B------:R-:W-:Y:S04]  /*15df0*/  STL.64 [R1+0x160], R8 ;  /* 0x0001600801007387 */ /* 0x000fe80000100a00 */
[----:B------:R1:W-:Y:S02]  /*15e00*/  STL.64 [R1+0x168], R10 ;  /* 0x0001680a01007387 */ /* 0x0003e40000100a00 */
[-C--:B-1----:R-:W-:Y:S08]  /*15e10*/  HMMA.1688.F32.TF32 R44, R32, R12.reuse, R112 ;  /* 0x0000000c202c723c */ /* 0x082ff00000081070 */
[----:B------:R-:W-:Y:S01]  /*15e20*/  HMMA.1688.F32.TF32 R8, R84, R12, R136 ;  /* 0x0000000c5408723c */ /* 0x000fe20000081088 */
[----:B------:R-:W-:-:S02]  /*15e30*/  IMAD.MOV.U32 R228, RZ, RZ, R41 ;  /* 0x000000ffffe47224 */ /* 0x000fc400078e0029 */
[----:B------:R-:W-:Y:S02]  /*15e40*/  IMAD.MOV.U32 R229, RZ, RZ, R40 ;  /* 0x000000ffffe57224 */ /* 0x000fe400078e0028 */
[----:B------:R-:W-:Y:S01]  /*15e50*/  LDSM.16.M88.4 R40, [R6+0x12800] ;  /* 0x012800000628783b */ /* 0x000fe20000000200 */
[----:B------:R-:W-:Y:S02]  /*15e60*/  IMAD.MOV.U32 R230, RZ, RZ, R37 ;  /* 0x000000ffffe67224 */ /* 0x000fe400078e0025 */
[----:B------:R-:W-:Y:S02]  /*15e70*/  IMAD.MOV.U32 R231, RZ, RZ, R36 ;  /* 0x000000ffffe77224 */ /* 0x000fe400078e0024 */
[----:B------:R-:W-:Y:S01]  /*15e80*/  LDSM.16.M88.4 R36, [R6+0x12000] ;  /* 0x012000000624783b */ /* 0x000fe20000000200 */
[----:B--2---:R-:W-:Y:S02]  /*15e90*/  IMAD.MOV.U32 R235, RZ, RZ, R48 ;  /* 0x000000ffffeb7224 */ /* 0x004fe400078e0030 */
[----:B---3--:R-:W-:-:S02]  /*15ea0*/  IMAD.MOV.U32 R234, RZ, RZ, R49 ;  /* 0x000000ffffea7224 */ /* 0x008fc400078e0031 */
[-C--:B------:R-:W-:Y:S11]  /*15eb0*/  HMMA.1688.F32.TF32 R48, R28, R12.reuse, R88 ;  /* 0x0000000c1c30723c */ /* 0x080ff60000081058 */
[----:B------:R-:W-:Y:S11]  /*15ec0*/  @!UPT UIADD3 URZ, URZ, URZ, URZ ;  /* 0x0000003f3f3ff290 */ /* 0x000ff6000fffe03f */
[----:B------:R-:W-:Y:S01]  /*15ed0*/  @!UPT UIADD3 URZ, URZ, URZ, URZ ;  /* 0x0000003f3f3ff290 */ /* 0x000fe2000fffe03f */
[----:B------:R-:W-:Y:S04]  /*15ee0*/  STL.64 [R1+0x350], R48 ;  /* 0x0003503001007387 */ /* 0x000fe80000100a00 */
[----:B------:R1:W-:Y:S02]  /*15ef0*/  STL.64 [R1+0x358], R50 ;  /* 0x0003583201007387 */ /* 0x0003e40000100a00 */
[-C--:B-1----:R-:W-:Y:S02]  /*15f00*/  HMMA.1688.F32.TF32 R48, R20, R12.reuse, R208 ;  /* 0x0000000c1430723c */ /* 0x082fe400000810d0 */
[----:B------:R-:W-:Y:S04]  /*15f10*/  STL.64 [R1+0x400], R44 ;  /* 0x0004002c01007387 */ /* 0x000fe80000100a00 */
[----:B------:R1:W-:Y:S04]  /*15f20*/  STL.64 [R1+0x408], R46 ;  /* 0x0004082e01007387 */ /* 0x0003e80000100a00 */
[----:B------:R-:W-:Y:S04]  /*15f30*/  STL.64 [R1+0x4a0], R8 ;  /* 0x0004a00801007387 */ /* 0x000fe80000100a00 */
[----:B------:R2:W-:Y:S04]  /*15f40*/  STL.64 [R1+0x4a8], R10 ;  /* 0x0004a80a01007387 */ /* 0x0005e80000100a00 */
[----:B------:R-:W-:Y:S05]  /*15f50*/  LDSM.16.M88.4 R208, [R6+0x15800] ;  /* 0x0158000006d0783b */ /* 0x000fea0000000200 */
[----:B------:R-:W-:Y:S04]  /*15f60*/  STL.64 [R1+0x4d0], R48 ;  /* 0x0004d03001007387 */ /* 0x000fe80000100a00 */
[----:B------:R-:W-:Y:S04]  /*15f70*/  STL.64 [R1+0x4d8], R50 ;  /* 0x0004d83201007387 */ /* 0x000fe80000100a00 */
[----:B------:R-:W3:Y:S01]  /*15f80*/  LDSM.16.M88.4 R48, [R6+0x11000] ;  /* 0x011000000630783b */ /* 0x000ee20000000200 */
[-C--:B-1----:R-:W-:Y:S03]  /*15f90*/  HMMA.1688.F32.TF32 R44, R16, R12.reuse, R200 ;  /* 0x0000000c102c723c */ /* 0x082fe600000810c8 */
[----:B------:R-:W-:Y:S05]  /*15fa0*/  LDSM.16.M88.4 R200, [R6+0x16800] ;  /* 0x0168000006c8783b */ /* 0x000fea0000000200 */
[----:B--2---:R-:W-:Y:S01]  /*15fb0*/  HMMA.1688.F32.TF32 R8, R24, R12, R220 ;  /* 0x0000000c1808723c */ /* 0x004fe200000810dc */
[----:B------:R-:W-:Y:S11]  /*15fc0*/  LDSM.16.M88.4 R220, [R6+0x14000] ;  /* 0x0140000006dc783b */ /* 0x000ff60000000200 */
[----:B------:R-:W-:Y:S03]  /*15fd0*/  @!UPT UIADD3 URZ, URZ, URZ, URZ ;  /* 0x0000003f3f3ff290 */ /* 0x000fe6000fffe03f */
[----:B------:R-:W-:Y:S04]  /*15fe0*/  STL.64 [R1+0x530], R44 ;  /* 0x0005302c01007387 */ /* 0x000fe80000100a00 */
[----:B------:R-:W-:Y:S04]  /*15ff0*/  STL.64 [R1+0x538], R46 ;  /* 0x0005382e01007387 */ /* 0x000fe80000100a00 */
[----:B------:R-:W-:Y:S04]  /*16000*/  STL.64 [R1+0x5d0], R8 ;  /* 0x0005d00801007387 */ /* 0x000fe80000100a00 */
[----:B------:R1:W-:Y:S01]  /*16010*/  STL.64 [R1+0x5d8], R10 ;  /* 0x0005d80a01007387 */ /* 0x0003e20000100a00 */
[-C--:B---3--:R-:W-:Y:S03]  /*16020*/  HMMA.1688.F32.TF32 R12, R140, R48.reuse, R236 ;  /* 0x000000308c0c723c */ /* 0x088fe600000810ec */
[----:B------:R-:W2:Y:S05]  /*16030*/  LDSM.16.M88.4 R44, [R6+0x11800] ;  /* 0x01180000062c783b */ /* 0x000eaa0000000200 */
[-C--:B-1----:R-:W-:Y:S08]  /*16040*/  HMMA.1688.F32.TF32 R8, R108, R48.reuse, R204 ;  /* 0x000000306c08723c */ /* 0x082ff000000810cc */
[-C--:B------:R-:W-:Y:S01]  /*16050*/  HMMA.1688.F32.TF32 R112, R28, R48.reuse, R244 ;  /* 0x000000301c70723c */ /* 0x080fe200000810f4 */
[----:B------:R-:W-:Y:S07]  /*16060*/  STL [R1+0xf18], R51 ;  /* 0x000f183301007387 */ /* 0x000fee0000100800 */
[----:B----4-:R-:W-:Y:S01]  /*16070*/  HMMA.1688.F32.TF32 R88, R32, R48, R96 ;  /* 0x000000302058723c */ /* 0x010fe20000081060 */
[----:B------:R1:W-:Y:S04]  /*16080*/  STL [R1+0xee0], R42 ;  /* 0x000ee02a01007387 */ /* 0x0003e80000100800 */
[----:B------:R3:W-:Y:S04]  /*16090*/  STL [R1+0xedc], R43 ;  /* 0x000edc2b01007387 */ /* 0x0007e80000100800 */
[----:B------:R-:W-:Y:S01]  /*160a0*/  STL.64 [R1+0x20], R8 ;  /* 0x0000200801007387 */ /* 0x000fe20000100a00 */
[----:B-1----:R-:W-:-:S03]  /*160b0*/  IMAD.MOV.U32 R42, RZ, RZ, R14 ;  /* 0x000000ffff2a7224 */ /* 0x002fc600078e000e */
[----:B------:R-:W-:Y:S01]  /*160c0*/  STL [R1+0x28], R10 ;  /* 0x0000280a01007387 */ /* 0x000fe20000100800 */
[----:B---3--:R-:W-:-:S03]  /*160d0*/  IMAD.MOV.U32 R43, RZ, RZ, R15 ;  /* 0x000000ffff2b7224 */ /* 0x008fc600078e000f */
[----:B------:R1:W-:Y:S01]  /*160e0*/  STL.64 [R1+0x150], R12 ;  /* 0x0001500c01007387 */ /* 0x0003e20000100a00 */
[-C--:B------:R-:W-:Y:S03]  /*160f0*/  HMMA.1688.F32.TF32 R96, R20, R48.reuse, R164 ;  /* 0x000000301460723c */ /* 0x080fe600000810a4 */
[----:B------:R-:W-:Y:S05]  /*16100*/  STL.64 [R1+0x260], R112 ;  /* 0x0002607001007387 */ /* 0x000fea0000100a00 */
[-C--:B-1----:R-:W-:Y:S01]  /*16110*/  HMMA.1688.F32.TF32 R12, R84, R48.reuse, R128 ;  /* 0x00000030540c723c */ /* 0x082fe20000081080 */
[----:B------:R-:W-:Y:S04]  /*16120*/  STL.64 [R1+0x268], R114 ;  /* 0x0002687201007387 */ /* 0x000fe80000100a00 */
[----:B------:R-:W-:Y:S04]  /*16130*/  STL.64 [R1+0x340], R88 ;  /* 0x0003405801007387 */ /* 0x000fe80000100a00 */
[----:B------:R1:W-:Y:S02]  /*16140*/  STL.64 [R1+0x348], R90 ;  /* 0x0003485a01007387 */ /* 0x0003e40000100a00 */
[-C--:B-1----:R-:W-:Y:S11]  /*16150*/  HMMA.1688.F32.TF32 R88, R16, R48.reuse, R172 ;  /* 0x000000301058723c */ /* 0x082ff600000810ac */
[----:B------:R-:W-:Y:S01]  /*16160*/  @!UPT UIADD3 URZ, URZ, URZ, URZ ;  /* 0x0000003f3f3ff290 */ /* 0x000fe2000fffe03f */
[----:B------:R-:W-:Y:S04]  /*16170*/  STL.64 [R1+0x410], R12 ;  /* 0x0004100c01007387 */ /* 0x000fe80000100a00 */
[----:B------:R1:W-:Y:S04]  /*16180*/  STL.64 [R1+0x418], R14 ;  /* 0x0004180e01007387 */ /* 0x0003e80000100a00 */
[----:B------:R-:W-:Y:S01]  /*16190*/  STL.64 [R1+0x490], R96 ;  /* 0x0004906001007387 */ /* 0x000fe20000100a00 */
[----:B-1----:R-:W-:Y:S03]  /*161a0*/  HMMA.1688.F32.TF32 R12, R24, R48, R184 ;  /* 0x00000030180c723c */ /* 0x002fe600000810b8 */
[----:B------:R-:W-:Y:S04]  /*161b0*/  STL.64 [R1+0x498], R98 ;  /* 0x0004986201007387 */ /* 0x000fe80000100a00 */
[----:B------:R-:W-:Y:S04]  /*161c0*/  STL.64 [R1+0x4c0], R88 ;  /* 0x0004c05801007387 */ /* 0x000fe80000100a00 */
[----:B------:R1:W-:Y:S01]  /*161d0*/  STL.64 [R1+0x4c8], R90 ;  /* 0x0004c85a01007387 */ /* 0x0003e20000100a00 */
[----:B--2---:R-:W-:Y:S01]  /*161e0*/  HMMA.1688.F32.TF32 R244, R108, R44, R232 ;  /* 0x0000002c6cf4723c */ /* 0x004fe200000810e8 */
[----:B------:R-:W-:-:S02]  /*161f0*/  IMAD.MOV.U32 R204, RZ, RZ, R52 ;  /* 0x000000ffffcc7224 */ /* 0x000fc400078e0034 */
[----:B------:R-:W-:Y:S01]  /*16200*/  IMAD.MOV.U32 R205, RZ, RZ, R53 ;  /* 0x000000ffffcd7224 */ /* 0x000fe200078e0035 */
[----:B------:R-:W-:Y:S04]  /*16210*/  LDSM.16.M88.4 R184, [R6+0x13800] ;  /* 0x0138000006b8783b */ /* 0x000fe80000000200 */
[----:B-1----:R-:W-:Y:S03]  /*16220*/  HMMA.1688.F32.TF32 R88, R140, R44, R228 ;  /* 0x0000002c8c58723c */ /* 0x002fe600000810e4 */
[----:B------:R-:W-:Y:S01]  /*16230*/  STL.64 [R1+0x8a0], R12 ;  /* 0x0008a00c01007387 */ /* 0x000fe20000100a00 */
[----:B------:R-:W-:-:S03]  /*16240*/  IMAD.MOV.U32 R206, RZ, RZ, R77 ;  /* 0x000000ffffce7224 */ /* 0x000fc600078e004d */
[----:B------:R-:W-:Y:S01]  /*16250*/  STL.64 [R1+0x8a8], R14 ;  /* 0x0008a80e01007387 */ /* 0x000fe20000100a00 */
[----:B------:R-:W-:-:S03]  /*16260*/  IMAD.MOV.U32 R207, RZ, RZ, R76 ;  /* 0x000000ffffcf7224 */ /* 0x000fc600078e004c */
[----:B------:R-:W2:Y:S04]  /*16270*/  LDL.LU R52, [R1+0x10c0] ;  /* 0x0010c00001347983 */ /* 0x000ea80000300800 */
[----:B------:R-:W3:Y:S04]  /*16280*/  LDL.LU R53, [R1+0x10bc] ;  /* 0x0010bc0001357983 */ /* 0x000ee80000300800 */
[----:B------:R-:W4:Y:S04]  /*16290*/  LDL.LU R77, [R1+0x10b8] ;  /* 0x0010b800014d7983 */ /* 0x000f280000300800 */
[----:B------:R-:W2:Y:S04]  /*162a0*/  LDL.LU R76, [R1+0x10b4] ;  /* 0x0010b400014c7983 */ /* 0x000ea80000300800 */
[----:B------:R-:W2:Y:S04]  /*162b0*/  LDL.LU R240, [R1+0x5f0] ;  /* 0x0005f00001f07983 */ /* 0x000ea80000300800 */
[----:B------:R-:W2:Y:S04]  /*162c0*/  LDL.LU R241, [R1+0x5f4] ;  /* 0x0005f40001f17983 */ /* 0x000ea80000300800 */
[----:B------:R-:W2:Y:S01]  /*162d0*/  LDL.LU R242, [R1+0x5f8] ;  /* 0x0005f80001f27983 */ /* 0x000ea20000300800 */
[----:B------:R-:W-:-:S03]  /*162e0*/  IMAD.MOV.U32 R10, RZ, RZ, R11 ;  /* 0x000000ffff0a7224 */ /* 0x000fc600078e000b */
[----:B------:R-:W2:Y:S01]  /*162f0*/  LDL.LU R243, [R1+0x5fc] ;  /* 0x0005fc0001f37983 */ /* 0x000ea20000300800 */
[----:B------:R-:W-:-:S03]  /*16300*/  IMAD.MOV.U32 R11, RZ, RZ, R88 ;  /* 0x000000ffff0b7224 */ /* 0x000fc600078e0058 */
[----:B------:R-:W3:Y:S04]  /*16310*/  LDL.LU R116, [R1+0x60] ;  /* 0x0000600001747983 */ /* 0x000ee80000300800 */
[----:B------:R-:W3:Y:S04]  /*16320*/  LDL.LU R117, [R1+0x64] ;  /* 0x0000640001757983 */ /* 0x000ee80000300800 */
[----:B------:R-:W3:Y:S04]  /*16330*/  LDL.LU R118, [R1+0x68] ;  /* 0x0000680001767983 */ /* 0x000ee80000300800 */
[----:B------:R-:W3:Y:S04]  /*16340*/  LDL.LU R119, [R1+0x6c] ;  /* 0x00006c0001777983 */ /* 0x000ee80000300800 */
[----:B------:R-:W-:Y:S04]  /*16350*/  STL.64 [R1+0xef0], R246 ;  /* 0x000ef0f601007387 */ /* 0x000fe80000100a00 */
[----:B------:R-:W-:Y:S04]  /*16360*/  STL.64 [R1+0xee8], R244 ;  /* 0x000ee8f401007387 */ /* 0x000fe80000100a00 */
[----:B------:R1:W-:Y:S02]  /*16370*/  STL.64 [R1+0xf58], R10 ;  /* 0x000f580a01007387 */ /* 0x0003e40000100a00 */
[----:B-1----:R-:W-:Y:S01]  /*16380*/  HMMA.1688.F32.TF32 R8, R28, R44, R248 ;  /* 0x0000002c1c08723c */ /* 0x002fe200000810f8 */
[----:B------:R-:W-:-:S02]  /*16390*/  IMAD.MOV.U32 R14, RZ, RZ, R89 ;  /* 0x000000ffff0e7224 */ /* 0x000fc400078e0059 */
[----:B------:R-:W-:Y:S02]  /*163a0*/  IMAD.MOV.U32 R15, RZ, RZ, R90 ;  /* 0x000000ffff0f7224 */ /* 0x000fe400078e005a */
[----:B------:R-:W-:-:S03]  /*163b0*/  IMAD.MOV.U32 R51, RZ, RZ, R91 ;  /* 0x000000ffff337224 */ /* 0x000fc600078e005b */
[-C--:B------:R-:W-:Y:S01]  /*163c0*/  HMMA.1688.F32.TF32 R88, R32, R44.reuse, R104 ;  /* 0x0000002c2058723c */ /* 0x080fe20000081068 */
[----:B------:R1:W-:Y:S07]  /*163d0*/  STL.64 [R1+0xf28], R14 ;  /* 0x000f280e01007387 */ /* 0x0003ee0000100a00 */
[-C--:B-1----:R-:W-:Y:S07]  /*163e0*/  HMMA.1688.F32.TF32 R12, R84, R44.reuse, R132 ;  /* 0x0000002c540c723c */ /* 0x082fee0000081084 */
[----:B------:R-:W-:Y:S04]  /*163f0*/  STL.64 [R1+0x170], R8 ;  /* 0x0001700801007387 */ /* 0x000fe80000100a00 */
[----:B------:R1:W-:Y:S02]  /*16400*/  STL.64 [R1+0x178], R10 ;  /* 0x0001780a01007387 */ /* 0x0003e40000100a00 */
[----:B-1----:R-:W-:Y:S02]  /*16410*/  HMMA.1688.F32.TF32 R8, R20, R44, R168 ;  /* 0x0000002c1408723c */ /* 0x002fe400000810a8 */
[----:B------:R-:W-:Y:S04]  /*16420*/  STL.64 [R1+0x300], R88 ;  /* 0x0003005801007387 */ /* 0x000fe80000100a00 */
[----:B------:R-:W-:Y:S04]  /*16430*/  STL.64 [R1+0x308], R90 ;  /* 0x0003085a01007387 */ /* 0x000fe80000100a00 */
[----:B------:R-:W4:Y:S04]  /*16440*/  LDL.LU R236, [R1+0x6a0] ;  /* 0x0006a00001ec7983 */ /* 0x000f280000300800 */
[----:B------:R-:W-:Y:S04]  /*16450*/  STL.64 [R1+0x3b0], R12 ;  /* 0x0003b00c01007387 */ /* 0x000fe80000100a00 */
[----:B------:R1:W-:Y:S05]  /*16460*/  STL.64 [R1+0x3b8], R14 ;  /* 0x0003b80e01007387 */ /* 0x0003ea0000100a00 */
[----:B------:R-:W-:Y:S04]  /*16470*/  STL.64 [R1+0x3f0], R8 ;  /* 0x0003f00801007387 */ /* 0x000fe80000100a00 */
[----:B------:R1:W-:Y:S04]  /*16480*/  STL.64 [R1+0x3f8], R10 ;  /* 0x0003f80a01007387 */ /* 0x0003e80000100a00 */
        /* <DEDUP_REMOVED lines=8> */
[----:B------:R-:W-:Y:S01]  /*16510*/  IMAD.MOV.U32 R229, RZ, RZ, R72 ;  /* 0x000000ffffe57224 */ /* 0x000fe200078e0048 */
[----:B------:R-:W4:Y:S01]  /*16520*/  LDL.LU R73, [R1+0x10b0] ;  /* 0x0010b00001497983 */ /* 0x000f220000300800 */
[----:B------:R-:W-:Y:S02]  /*16530*/  IMAD.MOV.U32 R230, RZ, RZ, R56 ;  /* 0x000000ffffe67224 */ /* 0x000fe400078e0038 */
[----:B------:R-:W-:Y:S01]  /*16540*/  IMAD.MOV.U32 R231, RZ, RZ, R57 ;  /* 0x000000ffffe77224 */ /* 0x000fe200078e0039 */
[----:B------:R-:W4:Y:S04]  /*16550*/  LDL.LU R72, [R1+0x10ac] ;  /* 0x0010ac0001487983 */ /* 0x000f280000300800 */
[----:B------:R-:W4:Y:S04]  /*16560*/  LDL.LU R56, [R1+0x10a8] ;  /* 0x0010a80001387983 */ /* 0x000f280000300800 */
[----:B------:R-:W4:Y:S01]  /*16570*/  LDL.LU R57, [R1+0x10a4] ;  /* 0x0010a40001397983 */ /* 0x000f220000300800 */
[-C--:B-1----:R-:W-:Y:S08]  /*16580*/  HMMA.1688.F32.TF32 R12, R16, R44.reuse, R176 ;  /* 0x0000002c100c723c */ /* 0x082ff000000810b0 */
[----:B------:R-:W-:Y:S01]  /*16590*/  HMMA.1688.F32.TF32 R8, R24, R44, R212 ;  /* 0x0000002c1808723c */ /* 0x000fe200000810d4 */
[----:B------:R-:W1:Y:S07]  /*165a0*/  LDSM.16.M88.4 R212, [R6+0x15000] ;  /* 0x0150000006d4783b */ /* 0x000e6e0000000200 */
[-C--:B------:R-:W-:Y:S01]  /*165b0*/  HMMA.1688.F32.TF32 R88, R28, R36.reuse, R204 ;  /* 0x000000241c58723c */ /* 0x080fe200000810cc */
[----:B------:R-:W1:Y:S06]  /*165c0*/  LDSM.16.M88.4 R204, [R6+0x16000] ;  /* 0x0160000006cc783b */ /* 0x000e6c0000000200 */
[----:B------:R-:W-:Y:S04]  /*165d0*/  STL.64 [R1+0x470], R12 ;  /* 0x0004700c01007387 */ /* 0x000fe80000100a00 */
[----:B------:R1:W-:Y:S02]  /*165e0*/  STL.64 [R1+0x478], R14 ;  /* 0x0004780e01007387 */ /* 0x0003e40000100a00 */
[----:B-1----:R-:W-:Y:S08]  /*165f0*/  HMMA.1688.F32.TF32 R12, R32, R36, R100 ;  /* 0x00000024200c723c */ /* 0x002ff00000081064 */
[----:B------:R-:W-:Y:S08]  /*16600*/  HMMA.1688.F32.TF32 R144, R28, R40, R228 ;  /* 0x000000281c90723c */ /* 0x000ff000000810e4 */
[-C--:B--2---:R-:W-:Y:S08]  /*16610*/  HMMA.1688.F32.TF32 R240, R108, R36.reuse, R240 ;  /* 0x000000246cf0723c */ /* 0x084ff000000810f0 */
[-C--:B---3--:R-:W-:Y:S11]  /*16620*/  HMMA.1688.F32.TF32 R96, R140, R36.reuse, R116 ;  /* 0x000000248c60723c */ /* 0x088ff60000081074 */
[----:B------:R-:W-:Y:S04]  /*16630*/  @!UPT UIADD3 URZ, URZ, URZ, URZ ;  /* 0x0000003f3f3ff290 */ /* 0x000fe8000fffe03f */
[----:B------:R-:W-:Y:S04]  /*16640*/  STL.64 [R1+0xf00], R242 ;  /* 0x000f00f201007387 */ /* 0x000fe80000100a00 */
[----:B------:R-:W-:Y:S04]  /*16650*/  STL.64 [R1+0x690], R8 ;  /* 0x0006900801007387 */ /* 0x000fe80000100a00 */
[----:B------:R1:W-:Y:S02]  /*16660*/  STL.64 [R1+0x698], R10 ;  /* 0x0006980a01007387 */ /* 0x0003e40000100a00 */
[-C--:B-1----:R-:W-:Y:S02]  /*16670*/  HMMA.1688.F32.TF32 R8, R84, R36.reuse, R124 ;  /* 0x000000245408723c */ /* 0x082fe4000008107c */
[----:B------:R-:W-:Y:S04]  /*16680*/  STL.64 [R1+0xef8], R240 ;  /* 0x000ef8f001007387 */ /* 0x000fe80000100a00 */
[----:B------:R-:W-:Y:S04]  /*16690*/  STL.64 [R1+0xf10], R98 ;  /* 0x000f106201007387 */ /* 0x000fe80000100a00 */
[----:B------:R-:W-:Y:S04]  /*166a0*/  STL.64 [R1+0xf08], R96 ;  /* 0x000f086001007387 */ /* 0x000fe80000100a00 */
[----:B------:R-:W-:Y:S04]  /*166b0*/  STL.64 [R1+0x110], R88 ;  /* 0x0001105801007387 */ /* 0x000fe80000100a00 */
[----:B------:R1:W-:Y:S04]  /*166c0*/  STL.64 [R1+0x118], R90 ;  /* 0x0001185a01007387 */ /* 0x0003e80000100a00 */
[----:B------:R-:W-:Y:S04]  /*166d0*/  STL.64 [R1+0x190], R12 ;  /* 0x0001900c01007387 */ /* 0x000fe80000100a00 */
[----:B------:R2:W-:Y:S01]  /*166e0*/  STL.64 [R1+0x198], R14 ;  /* 0x0001980e01007387 */ /* 0x0005e20000100a00 */
[-C--:B-1----:R-:W-:Y:S03]  /*166f0*/  HMMA.1688.F32.TF32 R88, R20, R36.reuse, R156 ;  /* 0x000000241458723c */ /* 0x082fe6000008109c */
[----:B------:R-:W-:Y:S05]  /*16700*/  STL.64 [R1+0x320], R8 ;  /* 0x0003200801007387 */ /* 0x000fea0000100a00 */
[-C--:B--2---:R-:W-:Y:S01]  /*16710*/  HMMA.1688.F32.TF32 R12, R16, R36.reuse, R160 ;  /* 0x00000024100c723c */ /* 0x084fe200000810a0 */
[----:B------:R1:W-:Y:S07]  /*16720*/  STL.64 [R1+0x328], R10 ;  /* 0x0003280a01007387 */ /* 0x0003ee0000100a00 */
[----:B-1----:R-:W-:Y:S08]  /*16730*/  HMMA.1688.F32.TF32 R8, R24, R36, R188 ;  /* 0x000000241808723c */ /* 0x002ff000000810bc */
[-C--:B----4-:R-:W-:Y:S01]  /*16740*/  HMMA.1688.F32.TF32 R236, R108, R40.reuse, R236 ;  /* 0x000000286cec723c */ /* 0x090fe200000810ec */
[----:B------:R-:W-:Y:S04]  /*16750*/  STL.64 [R1+0x3a0], R88 ;  /* 0x0003a05801007387 */ /* 0x000fe80000100a00 */
[----:B------:R-:W-:Y:S04]  /*16760*/  STL.64 [R1+0x3a8], R90 ;  /* 0x0003a85a01007387 */ /* 0x000fe80000100a00 */
[----:B------:R-:W-:Y:S04]  /*16770*/  STL.64 [R1+0x3e0], R12 ;  /* 0x0003e00c01007387 */ /* 0x000fe80000100a00 */
[----:B------:R1:W-:Y:S01]  /*16780*/  STL.64 [R1+0x3e8], R14 ;  /* 0x0003e80e01007387 */ /* 0x0003e20000100a00 */
[----:B------:R-:W-:Y:S03]  /*16790*/  HMMA.1688.F32.TF32 R100, R140, R40, R232 ;  /* 0x000000288c64723c */ /* 0x000fe600000810e8 */
[----:B------:R2:W-:Y:S01]  /*167a0*/  STL.64 [R1+0xf60], R38 ;  /* 0x000f602601007387 */ /* 0x0005e20000100a00 */
[----:B------:R-:W-:-:S02]  /*167b0*/  IMAD.MOV.U32 R49, RZ, RZ, R8 ;  /* 0x000000ffff317224 */ /* 0x000fc400078e0008 */
[----:B------:R-:W-:Y:S01]  /*167c0*/  IMAD.MOV.U32 R48, RZ, RZ, R9 ;  /* 0x000000ffff307224 */ /* 0x000fe200078e0009 */
[----:B------:R-:W3:Y:S01]  /*167d0*/  LDSM.16.M88.4 R188, [R6+0x13000] ;  /* 0x0130000006bc783b */ /* 0x000ee20000000200 */
[----:B------:R-:W-:Y:S01]  /*167e0*/  IMAD.MOV.U32 R45, RZ, RZ, R10 ;  /* 0x000000ffff2d7224 */ /* 0x000fe200078e000a */
[----:B-1----:R-:W-:Y:S01]  /*167f0*/  HMMA.1688.F32.TF32 R12, R84, R40, R120 ;  /* 0x00000028540c723c */ /* 0x002fe20000081078 */
[----:B------:R-:W-:-:S07]  /*16800*/  IMAD.MOV.U32 R44, RZ, RZ, R11 ;  /* 0x000000ffff2c7224 */ /* 0x000fce00078e000b */
[-C--:B--2---:R-:W-:Y:S01]  /*16810*/  HMMA.1688.F32.TF32 R36, R32, R40.reuse, R92 ;  /* 0x000000282024723c */ /* 0x084fe2000008105c */
[----:B------:R-:W-:Y:S07]  /*16820*/  STL [R1+0xeb8], R44 ;  /* 0x000eb82c01007387 */ /* 0x000fee0000100800 */
[-C--:B------:R-:W-:Y:S01]  /*16830*/  HMMA.1688.F32.TF32 R8, R20, R40.reuse, R148 ;  /* 0x000000281408723c */ /* 0x080fe20000081094 */
[----:B------:R-:W-:Y:S04]  /*16840*/  STL [R1+0xeb4], R45 ;  /* 0x000eb42d01007387 */ /* 0x000fe80000100800 */
[----:B------:R-:W-:Y:S04]  /*16850*/  STL.64 [R1+0xf68], R46 ;  /* 0x000f682e01007387 */ /* 0x000fe80000100a00 */
[----:B------:R-:W-:Y:S04]  /*16860*/  STL [R1+0xeb0], R48 ;  /* 0x000eb03001007387 */ /* 0x000fe80000100800 */
[----:B------:R-:W-:Y:S04]  /*16870*/  STL [R1+0xea0], R49 ;  /* 0x000ea03101007387 */ /* 0x000fe80000100800 */
        /* <DEDUP_REMOVED lines=13> */
[----:B------:R1:W-:Y:S02]  /*16950*/  STL.64 [R1+0x318], R10 ;  /* 0x0003180a01007387 */ /* 0x0003e40000100a00 */
[-C--:B-1----:R-:W-:Y:S02]  /*16960*/  HMMA.1688.F32.TF32 R8, R16, R40.reuse, R152 ;  /* 0x000000281008723c */ /* 0x082fe40000081098 */
[----:B------:R-:W-:Y:S04]  /*16970*/  STL.64 [R1+0xf88], R18 ;  /* 0x000f881201007387 */ /* 0x000fe80000100a00 */
[----:B------:R-:W-:Y:S11]  /*16980*/  STL.64 [R1+0xf80], R16 ;  /* 0x000f801001007387 */ /* 0x000ff60000100a00 */
[----:B------:R-:W-:Y:S06]  /*16990*/  @!UPT UIADD3 URZ, URZ, URZ, URZ ;  /* 0x0000003f3f3ff290 */ /* 0x000fec000fffe03f */
[----:B------:R-:W-:Y:S04]  /*169a0*/  STL.64 [R1+0x390], R8 ;  /* 0x0003900801007387 */ /* 0x000fe80000100a00 */
[----:B------:R1:W-:Y:S02]  /*169b0*/  STL.64 [R1+0x398], R10 ;  /* 0x0003980a01007387 */ /* 0x0003e40000100a00 */
[----:B-1----:R-:W-:Y:S01]  /*169c0*/  HMMA.1688.F32.TF32 R8, R24, R40, R180 ;  /* 0x000000281808723c */ /* 0x002fe200000810b4 */
[----:B------:R-:W-:Y:S02]  /*169d0*/  IMAD.MOV.U32 R228, RZ, RZ, R69 ;  /* 0x000000ffffe47224 */ /* 0x000fe400078e0045 */
[----:B------:R-:W2:Y:S01]  /*169e0*/  LDL.LU R69, [R1+0x10a0] ;  /* 0x0010a00001457983 */ /* 0x000ea20000300800 */
[----:B------:R-:W-:-:S02]  /*169f0*/  IMAD.MOV.U32 R229, RZ, RZ, R68 ;  /* 0x000000ffffe57224 */ /* 0x000fc400078e0044 */
[----:B------:R-:W-:Y:S02]  /*16a00*/  IMAD.MOV.U32 R230, RZ, RZ, R65 ;  /* 0x000000ffffe67224 */ /* 0x000fe400078e0041 */
[----:B------:R-:W-:Y:S02]  /*16a10*/  IMAD.MOV.U32 R231, RZ, RZ, R64 ;  /* 0x000000ffffe77224 */ /* 0x000fe400078e0040 */
[----:B------:R-:W-:Y:S02]  /*16a20*/  IMAD.MOV.U32 R232, RZ, RZ, R80 ;  /* 0x000000ffffe87224 */ /* 0x000fe400078e0050 */
[----:B------:R-:W-:Y:S02]  /*16a30*/  IMAD.MOV.U32 R233, RZ, RZ, R81 ;  /* 0x000000ffffe97224 */ /* 0x000fe400078e0051 */
[----:B------:R-:W-:Y:S02]  /*16a40*/  IMAD.MOV.U32 R234, RZ, RZ, R61 ;  /* 0x000000ffffea7224 */ /* 0x000fe400078e003d */
[----:B------:R-:W-:-:S07]  /*16a50*/  IMAD.MOV.U32 R235, RZ, RZ, R60 ;  /* 0x000000ffffeb7224 */ /* 0x000fce00078e003c */
[----:B------:R-:W-:Y:S04]  /*16a60*/  STL.64 [R1+0x590], R8 ;  /* 0x0005900801007387 */ /* 0x000fe80000100a00 */
[----:B------:R1:W-:Y:S04]  /*16a70*/  STL.64 [R1+0x598], R10 ;  /* 0x0005980a01007387 */ /* 0x0003e80000100a00 */
[----:B------:R-:W4:Y:S04]  /*16a80*/  LDL.LU R68, [R1+0x109c] ;  /* 0x00109c0001447983 */ /* 0x000f280000300800 */
[----:B------:R-:W3:Y:S04]  /*16a90*/  LDL.LU R65, [R1+0x1098] ;  /* 0x0010980001417983 */ /* 0x000ee80000300800 */
[----:B------:R-:W3:Y:S01]  /*16aa0*/  LDL.LU R64, [R1+0x1094] ;  /* 0x0010940001407983 */ /* 0x000ee20000300800 */
[----:B------:R-:W-:-:S03]  /*16ab0*/  IMAD.MOV.U32 R136, RZ, RZ, R76 ;  /* 0x000000ffff887224 */ /* 0x000fc600078e004c */
        /* <DEDUP_REMOVED lines=14> */
[----:B------:R-:W3:Y:S04]  /*16ba0*/  LDL.LU R52, [R1+0x1074] ;  /* 0x0010740001347983 */ /* 0x000ee80000300800 */
[----:B------:R-:W3:Y:S04]  /*16bb0*/  LDL.LU R57, [R1+0x1070] ;  /* 0x0010700001397983 */ /* 0x000ee80000300800 */
[----:B------:R-:W3:Y:S04]  /*16bc0*/  LDL.LU R56, [R1+0x106c] ;  /* 0x00106c0001387983 */ /* 0x000ee80000300800 */
[----:B------:R-:W3:Y:S04]  /*16bd0*/  LDL.LU R72, [R1+0x1068] ;  /* 0x0010680001487983 */ /* 0x000ee80000300800 */
[----:B------:R-:W3:Y:S01]  /*16be0*/  LDL.LU R73, [R1+0x1064] ;  /* 0x0010640001497983 */ /* 0x000ee20000300800 */
[----:B--2---:R-:W-:-:S02]  /*16bf0*/  IMAD.MOV.U32 R119, RZ, RZ, R69 ;  /* 0x000000ffff777224 */ /* 0x004fc400078e0045 */
[----:B----4-:R-:W-:Y:S02]  /*16c00*/  IMAD.MOV.U32 R118, RZ, RZ, R68 ;  /* 0x000000ffff767224 */ /* 0x010fe400078e0044 */
[----:B---3--:R-:W-:Y:S02]  /*16c10*/  IMAD.MOV.U32 R117, RZ, RZ, R65 ;  /* 0x000000ffff757224 */ /* 0x008fe400078e0041 */
[----:B------:R-:W-:Y:S02]  /*16c20*/  IMAD.MOV.U32 R116, RZ, RZ, R64 ;  /* 0x000000ffff747224 */ /* 0x000fe400078e0040 */
[----:B------:R-:W2:Y:S04]  /*16c30*/  LDL.LU R64, [R1+0x1060] ;  /* 0x0010600001407983 */ /* 0x000ea80000300800 */
[----:B------:R-:W3:Y:S04]  /*16c40*/  LDL.LU R65, [R1+0x105c] ;  /* 0x00105c0001417983 */ /* 0x000ee80000300800 */
[----:B------:R-:W4:Y:S01]  /*16c50*/  LDL.LU R68, [R1+0x1058] ;  /* 0x0010580001447983 */ /* 0x000f220000300800 */
[----:B------:R-:W-:-:S02]  /*16c60*/  IMAD.MOV.U32 R114, RZ, RZ, R81 ;  /* 0x000000ffff727224 */ /* 0x000fc400078e0051 */
[----:B------:R-:W-:Y:S01]  /*16c70*/  IMAD.MOV.U32 R113, RZ, RZ, R61 ;  /* 0x000000ffff717224 */ /* 0x000fe200078e003d */
[----:B------:R-:W4:Y:S01]  /*16c80*/  LDL.LU R69, [R1+0x1054] ;  /* 0x0010540001457983 */ /* 0x000f220000300800 */
[----:B------:R-:W-:-:S03]  /*16c90*/  IMAD.MOV.U32 R112, RZ, RZ, R60 ;  /* 0x000000ffff707224 */ /* 0x000fc600078e003c */
[----:B------:R-:W4:Y:S01]  /*16ca0*/  LDL.LU R60, [R1+0x1050] ;  /* 0x00105000013c7983 */ /* 0x000f220000300800 */
[----:B------:R-:W-:-:S03]  /*16cb0*/  IMAD.MOV.U32 R115, RZ, RZ, R80 ;  /* 0x000000ffff737224 */ /* 0x000fc600078e0050 */
[----:B------:R-:W4:Y:S04]  /*16cc0*/  LDL.LU R61, [R1+0x104c] ;  /* 0x00104c00013d7983 */ /* 0x000f280000300800 */
[----:B------:R-:W4:Y:S01]  /*16cd0*/  LDL.LU R81, [R1+0x1048] ;  /* 0x0010480001517983 */ /* 0x000f220000300800 */
[----:B------:R-:W-:Y:S02]  /*16ce0*/  IMAD.MOV.U32 R166, RZ, RZ, R77 ;  /* 0x000000ffffa67224 */ /* 0x000fe400078e004d */
        /* <DEDUP_REMOVED lines=14> */
[----:B------:R-:W4:Y:S04]  /*16dd0*/  LDL.LU R56, [R1+0x1028] ;  /* 0x0010280001387983 */ /* 0x000f280000300800 */
[----:B------:R-:W4:Y:S01]  /*16de0*/  LDL.LU R57, [R1+0x1024] ;  /* 0x0010240001397983 */ /* 0x000f220000300800 */
[----:B--2---:R-:W-:Y:S02]  /*16df0*/  IMAD.MOV.U32 R91, RZ, RZ, R64 ;  /* 0x000000ffff5b7224 */ /* 0x004fe400078e0040 */
[----:B---3--:R-:W-:-:S02]  /*16e00*/  IMAD.MOV.U32 R90, RZ, RZ, R65 ;  /* 0x000000ffff5a7224 */ /* 0x008fc400078e0041 */
[----:B----4-:R-:W-:Y:S02]  /*16e10*/  IMAD.MOV.U32 R89, RZ, RZ, R68 ;  /* 0x000000ffff597224 */ /* 0x010fe400078e0044 */
[----:B------:R-:W-:Y:S02]  /*16e20*/  IMAD.MOV.U32 R88, RZ, RZ, R69 ;  /* 0x000000ffff587224 */ /* 0x000fe400078e0045 */
[----:B------:R-:W2:Y:S04]  /*16e30*/  LDL.LU R69, [R1+0x1020] ;  /* 0x0010200001457983 */ /* 0x000ea80000300800 */
[----:B------:R-:W2:Y:S01]  /*16e40*/  LDL.LU R68, [R1+0x101c] ;  /* 0x00101c0001447983 */ /* 0x000ea20000300800 */
[----:B------:R-:W-:Y:S02]  /*16e50*/  IMAD.MOV.U32 R83, RZ, RZ, R60 ;  /* 0x000000ffff537224 */ /* 0x000fe400078e003c */
[----:B------:R-:W-:Y:S01]  /*16e60*/  IMAD.MOV.U32 R82, RZ, RZ, R61 ;  /* 0x000000ffff527224 */ /* 0x000fe200078e003d */
[----:B------:R-:W3:Y:S04]  /*16e70*/  LDL.LU R65, [R1+0x1018] ;  /* 0x0010180001417983 */ /* 0x000ee80000300800 */
[----:B------:R-:W3:Y:S04]  /*16e80*/  LDL.LU R64, [R1+0x1014] ;  /* 0x0010140001407983 */ /* 0x000ee80000300800 */
[----:B------:R-:W4:Y:S01]  /*16e90*/  LDL.LU R61, [R1+0x1010] ;  /* 0x00101000013d7983 */ /* 0x000f220000300800 */
[----:B------:R-:W-:-:S03]  /*16ea0*/  IMAD.MOV.U32 R79, RZ, RZ, R52 ;  /* 0x000000ffff4f7224 */ /* 0x000fc600078e0034 */
[----:B------:R-:W4:Y:S01]  /*16eb0*/  LDL.LU R60, [R1+0x100c] ;  /* 0x00100c00013c7983 */ /* 0x000f220000300800 */
[----:B------:R-:W-:-:S03]  /*16ec0*/  IMAD.MOV.U32 R78, RZ, RZ, R53 ;  /* 0x000000ffff4e7224 */ /* 0x000fc600078e0035 */
[----:B------:R-:W2:Y:S04]  /*16ed0*/  LDL.LU R53, [R1+0x1008] ;  /* 0x0010080001357983 */ /* 0x000ea80000300800 */
[----:B------:R-:W2:Y:S01]  /*16ee0*/  LDL.LU R52, [R1+0x1004] ;  /* 0x0010040001347983 */ /* 0x000ea20000300800 */
[----:B------:R-:W-:Y:S02]  /*16ef0*/  IMAD.MOV.U32 R71, RZ, RZ, R56 ;  /* 0x000000ffff477224 */ /* 0x000fe400078e0038 */
[----:B------:R-:W-:Y:S02]  /*16f00*/  IMAD.MOV.U32 R70, RZ, RZ, R57 ;  /* 0x000000ffff467224 */ /* 0x000fe400078e0039 */
[----:B------:R-:W2:Y:S04]  /*16f10*/  LDL.LU R57, [R1+0x1000] ;  /* 0x0010000001397983 */ /* 0x000ea80000300800 */
[----:B------:R-:W2:Y:S04]  /*16f20*/  LDL.LU R56, [R1+0xffc] ;  /* 0x000ffc0001387983 */ /* 0x000ea80000300800 */
[----:B------:R-:W4:Y:S04]  /*16f30*/  LDL.LU R62, [R1+0x878] ;  /* 0x00087800013e7983 */ /* 0x000f280000300800 */
[----:B------:R-:W4:Y:S04]  /*16f40*/  LDL.LU R63, [R1+0x87c] ;  /* 0x00087c00013f7983 */ /* 0x000f280000300800 */
[----:B------:R-:W2:Y:S04]  /*16f50*/  LDL.LU R54, [R1+0x898] ;  /* 0x0008980001367983 */ /* 0x000ea80000300800 */
[----:B------:R-:W2:Y:S04]  /*16f60*/  LDL.LU R55, [R1+0x89c] ;  /* 0x00089c0001377983 */ /* 0x000ea80000300800 */
        /* <DEDUP_REMOVED lines=10> */
[----:B------:R-:W-:Y:S04]  /*17010*/  STL.64 [R1+0xfa0], R26 ;  /* 0x000fa01a01007387 */ /* 0x000fe80000100a00 */
[----:B------:R1:W-:Y:S04]  /*17020*/  STL.64 [R1+0xf98], R24 ;  /* 0x000f981801007387 */ /* 0x0003e80000100a00 */
[----:B------:R1:W-:Y:S04]  /*17030*/  STL.64 [R1+0xf90], R42 ;  /* 0x000f902a01007387 */ /* 0x0003e80000100a00 */
[----:B------:R-:W-:Y:S04]  /*17040*/  STL [R1+0xfb0], R7 ;  /* 0x000fb00701007387 */ /* 0x000fe80000100800 */
[----:B------:R1:W-:Y:S01]  /*17050*/  STL.64 [R1+0xfa8], R4 ;  /* 0x000fa80401007387 */ /* 0x0003e20000100a00 */
[C---:B------:R-:W-:Y:S08]  /*17060*/  HMMA.1688.F32.TF32 R120, R140.reuse, R212, R128 ;  /* 0x000000d48c78723c */ /* 0x040ff00000081080 */
[C---:B------:R-:W-:Y:S08]  /*17070*/  HMMA.1688.F32.TF32 R128, R140.reuse, R204, R232 ;  /* 0x000000cc8c80723c */ /* 0x040ff000000810e8 */
[C---:B------:R-:W-:Y:S08]  /*17080*/  HMMA.1688.F32.TF32 R132, R140.reuse, R200, R228 ;  /* 0x000000c88c84723c */ /* 0x040ff000000810e4 */
[C---:B------:R-:W-:Y:S08]  /*17090*/  HMMA.1688.F32.TF32 R104, R140.reuse, R188, R172 ;  /* 0x000000bc8c68723c */ /* 0x040ff000000810ac */
[----:B------:R-:W-:Y:S08]  /*170a0*/  HMMA.1688.F32.TF32 R124, R140, R208, R136 ;  /* 0x000000d08c7c723c */ /* 0x000ff00000081088 */
[C---:B------:R-:W-:Y:S08]  /*170b0*/  HMMA.1688.F32.TF32 R76, R108.reuse, R204, R76 ;  /* 0x000000cc6c4c723c */ /* 0x040ff0000008104c */
[C---:B------:R-:W-:Y:S08]  /*170c0*/  HMMA.1688.F32.TF32 R80, R108.reuse, R200, R80 ;  /* 0x000000c86c50723c */ /* 0x040ff00000081050 */
[----:B------:R-:W-:Y:S01]  /*170d0*/  HMMA.1688.F32.TF32 R88, R108, R196, R88 ;  /* 0x000000c46c58723c */ /* 0x000fe20000081058 */
[----:B-1----:R-:W-:-:S02]  /*170e0*/  IMAD.MOV.U32 R11, RZ, RZ, R224 ;  /* 0x000000ffff0b7224 */ /* 0x002fc400078e00e0 */
[----:B------:R-:W-:Y:S02]  /*170f0*/  IMAD.MOV.U32 R10, RZ, RZ, R225 ;  /* 0x000000ffff0a7224 */ /* 0x000fe400078e00e1 */
[----:B------:R-:W-:Y:S02]  /*17100*/  IMAD.MOV.U32 R9, RZ, RZ, R226 ;  /* 0x000000ffff097224 */ /* 0x000fe400078e00e2 */
[----:B------:R-:W-:Y:S01]  /*17110*/  IMAD.MOV.U32 R8, RZ, RZ, R227 ;  /* 0x000000ffff087224 */ /* 0x000fe200078e00e3 */
[C---:B----4-:R-:W-:Y:S08]  /*17120*/  HMMA.1688.F32.TF32 R60, R108.reuse, R220, R60 ;  /* 0x000000dc6c3c723c */ /* 0x050ff0000008103c */
[C---:B--2---:R-:W-:Y:S08]  /*17130*/  HMMA.1688.F32.TF32 R52, R108.reuse, R188, R52 ;  /* 0x000000bc6c34723c */ /* 0x044ff00000081034 */
[C---:B---3--:R-:W-:Y:S11]  /*17140*/  HMMA.1688.F32.TF32 R56, R108.reuse, R184, R56 ;  /* 0x000000b86c38723c */ /* 0x048ff60000081038 */
[----:B------:R-:W-:Y:S04]  /*17150*/  @!UPT UIADD3 URZ, URZ, URZ, URZ ;  /* 0x0000003f3f3ff290 */ /* 0x000fe8000fffe03f */
[----:B------:R-:W-:Y:S04]  /*17160*/  STL.64 [R1+0xfc0], R54 ;  /* 0x000fc03601007387 */ /* 0x000fe80000100a00 */
[----:B------:R1:W-:Y:S04]  /*17170*/  STL.64 [R1+0xfb8], R52 ;  /* 0x000fb83401007387 */ /* 0x0003e80000100a00 */
[----:B------:R-:W-:Y:S04]  /*17180*/  STL.64 [R1+0xfd0], R58 ;  /* 0x000fd03a01007387 */ /* 0x000fe80000100a00 */
[----:B------:R-:W-:Y:S04]  /*17190*/  STL.64 [R1+0xfc8], R56 ;  /* 0x000fc83801007387 */ /* 0x000fe80000100a00 */
[----:B------:R-:W-:Y:S04]  /*171a0*/  STL.64 [R1+0xff0], R62 ;  /* 0x000ff03e01007387 */ /* 0x000fe80000100a00 */
[----:B------:R-:W-:Y:S04]  /*171b0*/  STL.64 [R1+0xfe8], R60 ;  /* 0x000fe83c01007387 */ /* 0x000fe80000100a00 */
[----:B------:R-:W2:Y:S04]  /*171c0*/  LDL.LU R12, [R1+0xb0] ;  /* 0x0000b000010c7983 */ /* 0x000ea80000300800 */
[----:B------:R-:W2:Y:S04]  /*171d0*/  LDL.LU R13, [R1+0xb4] ;  /* 0x0000b400010d7983 */ /* 0x000ea80000300800 */
[----:B------:R-:W2:Y:S04]  /*171e0*/  LDL.LU R14, [R1+0xb8] ;  /* 0x0000b800010e7983 */ /* 0x000ea80000300800 */
[----:B------:R-:W2:Y:S04]  /*171f0*/  LDL.LU R15, [R1+0xbc] ;  /* 0x0000bc00010f7983 */ /* 0x000ea80000300800 */
        /* <DEDUP_REMOVED lines=74> */
[----:B------:R-:W4:Y:S04]  /*176a0*/  LDL.LU R54, [R1+0x758] ;  /* 0x0007580001367983 */ /* 0x000f280000300800 */
[----:B------:R-:W4:Y:S04]  /*176b0*/  LDL.LU R55, [R1+0x75c] ;  /* 0x00075c0001377983 */ /* 0x000f280000300800 */
[----:B------:R-:W4:Y:S04]  /*176c0*/  LDL.LU R136, [R1+0x770] ;  /* 0x0007700001887983 */ /* 0x000f280000300800 */
[----:B------:R-:W4:Y:S04]  /*176d0*/  LDL.LU R137, [R1+0x774] ;  /* 0x0007740001897983 */ /* 0x000f280000300800 */
[----:B------:R-:W4:Y:S01]  /*176e0*/  LDL.LU R138, [R1+0x778] ;  /* 0x00077800018a7983 */ /* 0x000f220000300800 */
[C---:B------:R-:W-:Y:S03]  /*176f0*/  HMMA.1688.F32.TF32 R64, R108.reuse, R216, R64 ;  /* 0x000000d86c40723c */ /* 0x040fe60000081040 */
[----:B------:R-:W4:Y:S04]  /*17700*/  LDL.LU R139, [R1+0x77c] ;  /* 0x00077c00018b7983 */ /* 0x000f280000300800 */
[----:B------:R-:W4:Y:S01]  /*17710*/  LDL.LU R148, [R1+0x740] ;  /* 0x0007400001947983 */ /* 0x000f220000300800 */
[C---:B------:R-:W-:Y:S03]  /*17720*/  HMMA.1688.F32.TF32 R68, R108.reuse, R212, R68 ;  /* 0x000000d46c44723c */ /* 0x040fe60000081044 */
[----:B------:R-:W4:Y:S04]  /*17730*/  LDL.LU R149, [R1+0x744] ;  /* 0x0007440001957983 */ /* 0x000f280000300800 */
[----:B------:R-:W4:Y:S01]  /*17740*/  LDL.LU R150, [R1+0x748] ;  /* 0x0007480001967983 */ /* 0x000f220000300800 */
[C---:B------:R-:W-:Y:S03]  /*17750*/  HMMA.1688.F32.TF32 R72, R108.reuse, R208, R72 ;  /* 0x000000d06c48723c */ /* 0x040fe60000081048 */
[----:B------:R-:W4:Y:S05]  /*17760*/  LDL.LU R151, [R1+0x74c] ;  /* 0x00074c0001977983 */ /* 0x000f2a0000300800 */
[----:B------:R-:W-:Y:S08]  /*17770*/  HMMA.1688.F32.TF32 R92, R108, R192, R244 ;  /* 0x000000c06c5c723c */ /* 0x000ff000000810f4 */
[----:B------:R-:W-:Y:S01]  /*17780*/  HMMA.1688.F32.TF32 R108, R140, R184, R164 ;  /* 0x000000b88c6c723c */ /* 0x000fe200000810a4 */
        /* <DEDUP_REMOVED lines=28> */
[----:B--2---:R-:W-:Y:S08]  /*17950*/  HMMA.1688.F32.TF32 R40, R32, R188, R40 ;  /* 0x000000bc2028723c */ /* 0x004ff00000081028 */
[C---:B---3--:R-:W-:Y:S08]  /*17960*/  HMMA.1688.F32.TF32 R176, R28.reuse, R200, R176 ;  /* 0x000000c81cb0723c */ /* 0x048ff000000810b0 */
[C---:B----4-:R-:W-:Y:S08]  /*17970*/  HMMA.1688.F32.TF32 R172, R28.reuse, R204, R172 ;  /* 0x000000cc1cac723c */ /* 0x050ff000000810ac */
[C---:B------:R-:W-:Y:S08]  /*17980*/  HMMA.1688.F32.TF32 R168, R28.reuse, R208, R168 ;  /* 0x000000d01ca8723c */ /* 0x040ff000000810a8 */
[C---:B------:R-:W-:Y:S08]  /*17990*/  HMMA.1688.F32.TF32 R160, R28.reuse, R216, R160 ;  /* 0x000000d81ca0723c */ /* 0x040ff000000810a0 */
[C---:B------:R-:W-:Y:S08]  /*179a0*/  HMMA.1688.F32.TF32 R156, R28.reuse, R220, R156 ;  /* 0x000000dc1c9c723c */ /* 0x040ff0000008109c */
[C---:B------:R-:W-:Y:S01]  /*179b0*/  HMMA.1688.F32.TF32 R152, R28.reuse, R184, R152 ;  /* 0x000000b81c98723c */ /* 0x040fe20000081098 */
[----:B------:R-:W-:Y:S04]  /*179c0*/  STL.64 [R1+0x60], R40 ;  /* 0x0000602801007387 */ /* 0x000fe80000100a00 */
[----:B------:R-:W-:Y:S03]  /*179d0*/  STL.64 [R1+0x68], R42 ;  /* 0x0000682a01007387 */ /* 0x000fe60000100a00 */
[C---:B------:R-:W-:Y:S08]  /*179e0*/  HMMA.1688.F32.TF32 R148, R28.reuse, R188, R148 ;  /* 0x000000bc1c94723c */ /* 0x040ff00000081094 */
[C---:B------:R-:W-:Y:S08]  /*179f0*/  HMMA.1688.F32.TF32 R164, R28.reuse, R212, R164 ;  /* 0x000000d41ca4723c */ /* 0x040ff000000810a4 */
[C---:B------:R-:W-:Y:S08]  /*17a00*/  HMMA.1688.F32.TF32 R180, R28.reuse, R196, R180 ;  /* 0x000000c41cb4723c */ /* 0x040ff000000810b4 */
[----:B------:R-:W-:Y:S08]  /*17a10*/  HMMA.1688.F32.TF32 R28, R28, R192, R4 ;  /* 0x000000c01c1c723c */ /* 0x000ff00000081004 */
[C---:B------:R-:W-:Y:S08]  /*17a20*/  HMMA.1688.F32.TF32 R4, R32.reuse, R184, R24 ;  /* 0x000000b82004723c */ /* 0x040ff00000081018 */
[C---:B------:R-:W-:Y:S08]  /*17a30*/  HMMA.1688.F32.TF32 R24, R32.reuse, R220, R16 ;  /* 0x000000dc2018723c */ /* 0x040ff00000081010 */
[C---:B------:R-:W-:Y:S07]  /*17a40*/  HMMA.1688.F32.TF32 R16, R32.reuse, R216, R20 ;  /* 0x000000d82010723c */ /* 0x040fee0000081014 */
[----:B------:R-:W-:Y:S04]  /*17a50*/  STL.64 [R1+0x50], R4 ;  /* 0x0000500401007387 */ /* 0x000fe80000100a00 */
[----:B------:R1:W-:Y:S02]  /*17a60*/  STL.64 [R1+0x58], R6 ;  /* 0x0000580601007387 */ /* 0x0003e40000100a00 */
[----:B-1----:R-:W-:Y:S02]  /*17a70*/  HMMA.1688.F32.TF32 R4, R32, R212, R144 ;  /* 0x000000d42004723c */ /* 0x002fe40000081090 */
[----:B------:R-:W-:Y:S04]  /*17a80*/  STL.64 [R1+0x40], R24 ;  /* 0x0000401801007387 */ /* 0x000fe80000100a00 */
[----:B------:R-:W-:Y:S04]  /*17a90*/  STL.64 [R1+0x48], R26 ;  /* 0x0000481a01007387 */ /* 0x000fe80000100a00 */
[----:B------:R-:W-:Y:S01]  /*17aa0*/  STL.64 [R1+0x30], R16 ;  /* 0x0000301001007387 */ /* 0x000fe20000100a00 */
[C---:B------:R-:W-:Y:S03]  /*17ab0*/  HMMA.1688.F32.TF32 R20, R84.reuse, R188, R236 ;  /* 0x000000bc5414723c */ /* 0x040fe600000810ec */
[----:B------:R1:W-:Y:S09]  /*17ac0*/  STL.64 [R1+0x38], R18 ;  /* 0x0000381201007387 */ /* 0x0003f20000100a00 */
[----:B------:R-:W-:Y:S04]  /*17ad0*/  STL.64 [R1+0x10], R4 ;  /* 0x0000100401007387 */ /* 0x000fe80000100a00 */
[----:B------:R2:W-:Y:S01]  /*17ae0*/  STL.64 [R1+0x18], R6 ;  /* 0x0000180601007387 */ /* 0x0005e20000100a00 */
[C---:B-1----:R-:W-:Y:S03]  /*17af0*/  HMMA.1688.F32.TF32 R16, R84.reuse, R220, R36 ;  /* 0x000000dc5410723c */ /* 0x042fe60000081024 */
[----:B------:R-:W3:Y:S05]  /*17b00*/  LDL.LU R49, [R1+0x460] ;  /* 0x0004600001317983 */ /* 0x000eea0000300800 */
[C---:B--2---:R-:W-:Y:S01]  /*17b10*/  HMMA.1688.F32.TF32 R4, R84.reuse, R184, R44 ;  /* 0x000000b85404723c */ /* 0x044fe2000008102c */
[----:B------:R-:W-:Y:S04]  /*17b20*/  STL.64 [R1+0x130], R20 ;  /* 0x0001301401007387 */ /* 0x000fe80000100a00 */
[----:B------:R1:W-:Y:S03]  /*17b30*/  STL.64 [R1+0x138], R22 ;  /* 0x0001381601007387 */ /* 0x0003e60000100a00 */
[C---:B-1----:R-:W-:Y:S11]  /*17b40*/  HMMA.1688.F32.TF32 R20, R84.reuse, R216, R96 ;  /* 0x000000d85414723c */ /* 0x042ff60000081060 */
[----:B------:R-:W-:Y:S04]  /*17b50*/  @!UPT UIADD3 URZ, URZ, URZ, URZ ;  /* 0x0000003f3f3ff290 */ /* 0x000fe8000fffe03f */
[----:B------:R-:W-:Y:S04]  /*17b60*/  STL.64 [R1+0xf0], R4 ;  /* 0x0000f00401007387 */ /* 0x000fe80000100a00 */
[----:B------:R1:W-:Y:S02]  /*17b70*/  STL.64 [R1+0xf8], R6 ;  /* 0x0000f80601007387 */ /* 0x0003e40000100a00 */
[C---:B-1----:R-:W-:Y:S02]  /*17b80*/  HMMA.1688.F32.TF32 R4, R84.reuse, R212, R240 ;  /* 0x000000d45404723c */ /* 0x042fe400000810f0 */
[----:B------:R-:W-:Y:S04]  /*17b90*/  STL.64 [R1+0xe0], R16 ;  /* 0x0000e01001007387 */ /* 0x000fe80000100a00 */
[----:B------:R1:W-:Y:S04]  /*17ba0*/  STL.64 [R1+0xe8], R18 ;  /* 0x0000e81201007387 */ /* 0x0003e80000100a00 */
[----:B------:R-:W-:Y:S04]  /*17bb0*/  STL.64 [R1+0xd0], R20 ;  /* 0x0000d01401007387 */ /* 0x000fe80000100a00 */
[----:B------:R-:W-:Y:S01]  /*17bc0*/  STL.64 [R1+0xd8], R22 ;  /* 0x0000d81601007387 */ /* 0x000fe20000100a00 */
[C---:B-1----:R-:W-:Y:S08]  /*17bd0*/  HMMA.1688.F32.TF32 R16, R84.reuse, R208, R12 ;  /* 0x000000d05410723c */ /* 0x042ff0000008100c */
[----:B------:R-:W-:Y:S01]  /*17be0*/  STL.64 [R1+0xc0], R4 ;  /* 0x0000c00401007387 */ /* 0x000fe20000100a00 */
[C---:B------:R-:W-:Y:S03]  /*17bf0*/  HMMA.1688.F32.TF32 R12, R84.reuse, R204, R8 ;  /* 0x000000cc540c723c */ /* 0x040fe60000081008 */
[----:B------:R1:W-:Y:S05]  /*17c00*/  STL.64 [R1+0xc8], R6 ;  /* 0x0000c80601007387 */ /* 0x0003ea0000100a00 */
[----:B-1----:R-:W-:Y:S06]  /*17c10*/  HMMA.1688.F32.TF32 R4, R84, R200, R244 ;  /* 0x000000c85404723c */ /* 0x002fec00000810f4 */
[----:B------:R-:W-:Y:S04]  /*17c20*/  STL.64 [R1+0xb0], R16 ;  /* 0x0000b01001007387 */ /* 0x000fe80000100a00 */
[----:B------:R-:W-:Y:S04]  /*17c30*/  STL.64 [R1+0xb8], R18 ;  /* 0x0000b81201007387 */ /* 0x000fe80000100a00 */
[----:B------:R-:W2:Y:S04]  /*17c40*/  LDL.LU R8, [R1+0x2a0] ;  /* 0x0002a00001087983 */ /* 0x000ea80000300800 */
[----:B------:R1:W-:Y:S04]  /*17c50*/  STL.64 [R1+0xa0], R12 ;  /* 0x0000a00c01007387 */ /* 0x0003e80000100a00 */
[----:B------:R4:W-:Y:S04]  /*17c60*/  STL.64 [R1+0xa8], R14 ;  /* 0x0000a80e01007387 */ /* 0x0009e80000100a00 */
[----:B------:R1:W-:Y:S04]  /*17c70*/  STL.64 [R1+0x90], R4 ;  /* 0x0000900401007387 */ /* 0x0003e80000100a00 */
[----:B------:R1:W-:Y:S04]  /*17c80*/  STL.64 [R1+0x98], R6 ;  /* 0x0000980601007387 */ /* 0x0003e80000100a00 */
[----:B------:R-:W2:Y:S04]  /*17c90*/  LDL.LU R9, [R1+0x2a4] ;  /* 0x0002a40001097983 */ /* 0x000ea80000300800 */
[----:B------:R-:W2:Y:S04]  /*17ca0*/  LDL.LU R10, [R1+0x2a8] ;  /* 0x0002a800010a7983 */ /* 0x000ea80000300800 */
[----:B------:R-:W2:Y:S04]  /*17cb0*/  LDL.LU R11, [R1+0x2ac] ;  /* 0x0002ac00010b7983 */ /* 0x000ea80000300800 */
[----:B-1----:R-:W2:Y:S04]  /*17cc0*/  LDL.LU R12, [R1+0x2b0] ;  /* 0x0002b000010c7983 */ /* 0x002ea80000300800 */
[----:B------:R-:W2:Y:S04]  /*17cd0*/  LDL.LU R13, [R1+0x2b4] ;  /* 0x0002b400010d7983 */ /* 0x000ea80000300800 */
[----:B----4-:R-:W2:Y:S04]  /*17ce0*/  LDL.LU R14, [R1+0x2b8] ;  /* 0x0002b800010e7983 */ /* 0x010ea80000300800 */
[----:B------:R-:W2:Y:S04]  /*17cf0*/  LDL.LU R15, [R1+0x2bc] ;  /* 0x0002bc00010f7983 */ /* 0x000ea80000300800 */
[----:B------:R-:W4:Y:S04]  /*17d00*/  LDL.LU R240, [R1+0x4f0] ;  /* 0x0004f00001f07983 */ /* 0x000f280000300800 */
[----:B------:R-:W4:Y:S04]  /*17d10*/  LDL.LU R241, [R1+0x4f4] ;  /* 0x0004f40001f17983 */ /* 0x000f280000300800 */
[----:B------:R-:W4:Y:S01]  /*17d20*/  LDL.LU R242, [R1+0x4f8] ;  /* 0x0004f80001f27983 */ /* 0x000f220000300800 */
[C---:B------:R-:W-:Y:S03]  /*17d30*/  HMMA.1688.F32.TF32 R248, R32.reuse, R208, R248 ;  /* 0x000000d020f8723c */ /* 0x040fe600000810f8 */
[----:B------:R-:W4:Y:S04]  /*17d40*/  LDL.LU R243, [R1+0x4fc] ;  /* 0x0004fc0001f37983 */ /* 0x000f280000300800 */
[----:B------:R-:W2:Y:S01]  /*17d50*/  LDL.LU R236, [R1+0x500] ;  /* 0x0005000001ec7983 */ /* 0x000ea20000300800 */
[C---:B------:R-:W-:Y:S03]  /*17d60*/  HMMA.1688.F32.TF32 R224, R32.reuse, R204, R224 ;  /* 0x000000cc20e0723c */ /* 0x040fe600000810e0 */
[----:B------:R-:W2:Y:S04]  /*17d70*/  LDL.LU R237, [R1+0x504] ;  /* 0x0005040001ed7983 */ /* 0x000ea80000300800 */
[----:B------:R-:W2:Y:S01]  /*17d80*/  LDL.LU R238, [R1+0x508] ;  /* 0x0005080001ee7983 */ /* 0x000ea20000300800 */
[C---:B------:R-:W-:Y:S03]  /*17d90*/  HMMA.1688.F32.TF32 R228, R32.reuse, R200, R228 ;  /* 0x000000c820e4723c */ /* 0x040fe600000810e4 */
[----:B------:R-:W2:Y:S05]  /*17da0*/  LDL.LU R239, [R1+0x50c] ;  /* 0x00050c0001ef7983 */ /* 0x000eaa0000300800 */
[C---:B------:R-:W-:Y:S08]  /*17db0*/  HMMA.1688.F32.TF32 R232, R32.reuse, R196, R232 ;  /* 0x000000c420e8723c */ /* 0x040ff000000810e8 */
[----:B------:R-:W-:Y:S01]  /*17dc0*/  HMMA.1688.F32.TF32 R32, R32, R192, R100 ;  /* 0x000000c02020723c */ /* 0x000fe20000081064 */
        /* <DEDUP_REMOVED lines=55> */
[----:B------:R-:W-:-:S03]  /*18140*/  IMAD.MOV.U32 R247, RZ, RZ, R252 ;  /* 0x000000fffff77224 */ /* 0x000fc600078e00fc */
[----:B------:R-:W4:Y:S04]  /*18150*/  LDL.LU R99, [R1+0x2dc] ;  /* 0x0002dc0001637983 */ /* 0x000f280000300800 */
[----:B------:R-:W4:Y:S04]  /*18160*/  LDL.LU R244, [R1+0x290] ;  /* 0x0002900001f47983 */ /* 0x000f280000300800 */
[----:B------:R-:W4:Y:S04]  /*18170*/  LDL.LU R245, [R1+0x294] ;  /* 0x0002940001f57983 */ /* 0x000f280000300800 */
[----:B------:R-:W4:Y:S04]  /*18180*/  LDL.LU R246, [R1+0x298] ;  /* 0x0002980001f67983 */ /* 0x000f280000300800 */
[----:B------:R-:W4:Y:S01]  /*18190*/  LDL.LU R252, [R1+0xff8] ;  /* 0x000ff80001fc7983 */ /* 0x000f220000300800 */
[C---:B--2---:R-:W-:Y:S08]  /*181a0*/  HMMA.1688.F32.TF32 R20, R84.reuse, R192, R20 ;  /* 0x000000c05414723c */ /* 0x044ff00000081014 */
[----:B---3--:R-:W-:Y:S11]  /*181b0*/  HMMA.1688.F32.TF32 R60, R84, R196, R60 ;  /* 0x000000c4543c723c */ /* 0x008ff6000008103c */
[----:B------:R-:W-:Y:S05]  /*181c0*/  @!UPT UIADD3 URZ, URZ, URZ, URZ ;  /* 0x0000003f3f3ff290 */ /* 0x000fea000fffe03f */
[----:B------:R-:W-:Y:S02]  /*181d0*/  IMAD.MOV.U32 R84, RZ, RZ, R23 ;  /* 0x000000ffff547224 */ /* 0x000fe400078e0017 */
[----:B------:R-:W-:Y:S02]  /*181e0*/  IMAD.MOV.U32 R85, RZ, RZ, R22 ;  /* 0x000000ffff557224 */ /* 0x000fe400078e0016 */
[----:B------:R-:W-:Y:S02]  /*181f0*/  IMAD.MOV.U32 R86, RZ, RZ, R21 ;  /* 0x000000ffff567224 */ /* 0x000fe400078e0015 */
[----:B------:R-:W-:Y:S01]  /*18200*/  IMAD.MOV.U32 R87, RZ, RZ, R20 ;  /* 0x000000ffff577224 */ /* 0x000fe200078e0014 */
[----:B------:R-:W-:Y:S04]  /*18210*/  STL.64 [R1+0x80], R60 ;  /* 0x0000803c01007387 */ /* 0x000fe80000100a00 */
[----:B------:R1:W-:Y:S04]  /*18220*/  STL.64 [R1+0x88], R62 ;  /* 0x0000883e01007387 */ /* 0x0003e80000100a00 */
[----:B-1----:R-:W2:Y:S04]  /*18230*/  LDL.LU.64 R62, [R1+0xff0] ;  /* 0x000ff000013e7983 */ /* 0x002ea80000300a00 */
[----:B------:R-:W2:Y:S04]  /*18240*/  LDL.LU.64 R60, [R1+0xfe8] ;  /* 0x000fe800013c7983 */ /* 0x000ea80000300a00 */
[----:B------:R-:W3:Y:S04]  /*18250*/  LDL.LU.64 R22, [R1+0xfe0] ;  /* 0x000fe00001167983 */ /* 0x000ee80000300a00 */
[----:B------:R-:W3:Y:S04]  /*18260*/  LDL.LU.64 R20, [R1+0xfd8] ;  /* 0x000fd80001147983 */ /* 0x000ee80000300a00 */
[----:B------:R1:W-:Y:S04]  /*18270*/  STL [R1+0xed8], R84 ;  /* 0x000ed85401007387 */ /* 0x0003e80000100800 */
[----:B------:R1:W-:Y:S04]  /*18280*/  STL [R1+0xed4], R85 ;  /* 0x000ed45501007387 */ /* 0x0003e80000100800 */
[----:B------:R1:W-:Y:S04]  /*18290*/  STL [R1+0xed0], R86 ;  /* 0x000ed05601007387 */ /* 0x0003e80000100800 */
[----:B------:R4:W-:Y:S04]  /*182a0*/  STL [R1+0xecc], R87 ;  /* 0x000ecc5701007387 */ /* 0x0009e80000100800 */
[----:B-1----:R-:W2:Y:S04]  /*182b0*/  LDL.LU R84, [R1+0x570] ;  /* 0x0005700001547983 */ /* 0x002ea80000300800 */
[----:B------:R-:W2:Y:S04]  /*182c0*/  LDL.LU R85, [R1+0x574] ;  /* 0x0005740001557983 */ /* 0x000ea80000300800 */
[----:B------:R-:W2:Y:S01]  /*182d0*/  LDL.LU R86, [R1+0x578] ;  /* 0x0005780001567983 */ /* 0x000ea20000300800 */
[----:B----4-:R-:W-:Y:S01]  /*182e0*/  IMAD.MOV.U32 R87, RZ, RZ, R252 ;  /* 0x000000ffff577224 */ /* 0x010fe200078e00fc */
[C---:B---3--:R-:W-:Y:S08]  /*182f0*/  HMMA.1688.F32.TF32 R56, R20.reuse, R184, R56 ;  /* 0x000000b81438723c */ /* 0x048ff00000081038 */
[C---:B------:R-:W-:Y:S08]  /*18300*/  HMMA.1688.F32.TF32 R52, R20.reuse, R220, R52 ;  /* 0x000000dc1434723c */ /* 0x040ff00000081034 */
[C---:B------:R-:W-:Y:S08]  /*18310*/  HMMA.1688.F32.TF32 R4, R20.reuse, R216, R4 ;  /* 0x000000d81404723c */ /* 0x040ff00000081004 */
[C---:B--2---:R-:W-:Y:S08]  /*18320*/  HMMA.1688.F32.TF32 R84, R20.reuse, R188, R84 ;  /* 0x000000bc1454723c */ /* 0x044ff00000081054 */
[C---:B------:R-:W-:Y:S08]  /*18330*/  HMMA.1688.F32.TF32 R24, R20.reuse, R212, R24 ;  /* 0x000000d41418723c */ /* 0x040ff00000081018 */
[C---:B------:R-:W-:Y:S08]  /*18340*/  HMMA.1688.F32.TF32 R40, R20.reuse, R208, R40 ;  /* 0x000000d01428723c */ /* 0x040ff00000081028 */
[----:B------:R-:W-:Y:S01]  /*18350*/  HMMA.1688.F32.TF32 R16, R20, R204, R16 ;  /* 0x000000cc1410723c */ /* 0x000fe20000081010 */
[----:B------:R1:W-:Y:S04]  /*18360*/  STL.64 [R1+0x220], R84 ;  /* 0x0002205401007387 */ /* 0x0003e80000100a00 */
[----:B------:R2:W-:Y:S01]  /*18370*/  STL.64 [R1+0x228], R86 ;  /* 0x0002285601007387 */ /* 0x0005e20000100a00 */
[----:B-1----:R-:W-:-:S02]  /*18380*/  IMAD.MOV.U32 R84, RZ, RZ, R56 ;  /* 0x000000ffff547224 */ /* 0x002fc400078e0038 */
[----:B------:R-:W-:Y:S02]  /*18390*/  IMAD.MOV.U32 R85, RZ, RZ, R57 ;  /* 0x000000ffff557224 */ /* 0x000fe400078e0039 */
[----:B--2---:R-:W-:Y:S02]  /*183a0*/  IMAD.MOV.U32 R86, RZ, RZ, R58 ;  /* 0x000000ffff567224 */ /* 0x004fe400078e003a */
[----:B------:R-:W-:Y:S02]  /*183b0*/  IMAD.MOV.U32 R87, RZ, RZ, R59 ;  /* 0x000000ffff577224 */ /* 0x000fe400078e003b */
[----:B------:R-:W2:Y:S04]  /*183c0*/  LDL.LU.64 R58, [R1+0xfd0] ;  /* 0x000fd000013a7983 */ /* 0x000ea80000300a00 */
[----:B------:R-:W2:Y:S04]  /*183d0*/  LDL.LU.64 R56, [R1+0xfc8] ;  /* 0x000fc80001387983 */ /* 0x000ea80000300a00 */
[----:B------:R-:W-:Y:S04]  /*183e0*/  STL.64 [R1+0x200], R52 ;  /* 0x0002003401007387 */ /* 0x000fe80000100a00 */
[----:B------:R1:W-:Y:S04]  /*183f0*/  STL.64 [R1+0x208], R54 ;  /* 0x0002083601007387 */ /* 0x0003e80000100a00 */
[----:B-1----:R-:W3:Y:S04]  /*18400*/  LDL.LU.64 R54, [R1+0xfc0] ;  /* 0x000fc00001367983 */ /* 0x002ee80000300a00 */
[----:B------:R-:W3:Y:S04]  /*18410*/  LDL.LU.64 R52, [R1+0xfb8] ;  /* 0x000fb80001347983 */ /* 0x000ee80000300a00 */
[----:B------:R-:W-:Y:S04]  /*18420*/  STL.64 [R1+0x1f0], R4 ;  /* 0x0001f00401007387 */ /* 0x000fe80000100a00 */
[----:B------:R1:W-:Y:S04]  /*18430*/  STL.64 [R1+0x1f8], R6 ;  /* 0x0001f80601007387 */ /* 0x0003e80000100a00 */
[----:B-1----:R-:W4:Y:S04]  /*18440*/  LDL.LU R7, [R1+0xfb0] ;  /* 0x000fb00001077983 */ /* 0x002f280000300800 */
[----:B------:R-:W2:Y:S04]  /*18450*/  LDL.LU.64 R4, [R1+0xfa8] ;  /* 0x000fa80001047983 */ /* 0x000ea80000300a00 */
[----:B------:R-:W-:Y:S04]  /*18460*/  STL.64 [R1+0x1e0], R24 ;  /* 0x0001e01801007387 */ /* 0x000fe80000100a00 */
[----:B------:R1:W-:Y:S04]  /*18470*/  STL.64 [R1+0x1e8], R26 ;  /* 0x0001e81a01007387 */ /* 0x0003e80000100a00 */
[----:B-1----:R-:W2:Y:S04]  /*18480*/  LDL.LU.64 R26, [R1+0xfa0] ;  /* 0x000fa000011a7983 */ /* 0x002ea80000300a00 */
[----:B------:R-:W2:Y:S04]  /*18490*/  LDL.LU.64 R24, [R1+0xf98] ;  /* 0x000f980001187983 */ /* 0x000ea80000300a00 */
[----:B------:R-:W-:Y:S04]  /*184a0*/  STL.64 [R1+0x1d0], R40 ;  /* 0x0001d02801007387 */ /* 0x000fe80000100a00 */
[----:B------:R1:W-:Y:S04]  /*184b0*/  STL.64 [R1+0x1d8], R42 ;  /* 0x0001d82a01007387 */ /* 0x0003e80000100a00 */
[----:B-1----:R-:W2:Y:S04]  /*184c0*/  LDL.LU.64 R42, [R1+0xf90] ;  /* 0x000f9000012a7983 */ /* 0x002ea80000300a00 */
[----:B------:R-:W-:Y:S04]  /*184d0*/  STL.64 [R1+0x1c0], R16 ;  /* 0x0001c01001007387 */ /* 0x000fe80000100a00 */
[----:B------:R1:W-:Y:S04]  /*184e0*/  STL.64 [R1+0x1c8], R18 ;  /* 0x0001c81201007387 */ /* 0x0003e80000100a00 */
[----:B-1----:R-:W2:Y:S04]  /*184f0*/  LDL.LU.64 R18, [R1+0xf88] ;  /* 0x000f880001127983 */ /* 0x002ea80000300a00 */
[----:B------:R-:W2:Y:S01]  /*18500*/  LDL.LU.64 R16, [R1+0xf80] ;  /* 0x000f800001107983 */ /* 0x000ea20000300a00 */
[C---:B------:R-:W-:Y:S08]  /*18510*/  HMMA.1688.F32.TF32 R144, R20.reuse, R200, R144 ;  /* 0x000000c81490723c */ /* 0x040ff00000081090 */
[C---:B------:R-:W-:Y:S08]  /*18520*/  HMMA.1688.F32.TF32 R44, R20.reuse, R196, R44 ;  /* 0x000000c4142c723c */ /* 0x040ff0000008102c */
[----:B------:R-:W-:Y:S07]  /*18530*/  HMMA.1688.F32.TF32 R20, R20, R192, R36 ;  /* 0x000000c01414723c */ /* 0x000fee0000081024 */
[----:B------:R-:W-:Y:S04]  /*18540*/  STL.64 [R1+0x1b0], R144 ;  /* 0x0001b09001007387 */ /* 0x000fe80000100a00 */
[----:B------:R1:W-:Y:S04]  /*18550*/  STL.64 [R1+0x1b8], R146 ;  /* 0x0001b89201007387 */ /* 0x0003e80000100a00 */
[----:B-1----:R-:W3:Y:S04]  /*18560*/  LDL.LU.64 R146, [R1+0xf78] ;  /* 0x000f780001927983 */ /* 0x002ee80000300a00 */
[----:B------:R-:W3:Y:S04]  /*18570*/  LDL.LU.64 R144, [R1+0xf70] ;  /* 0x000f700001907983 */ /* 0x000ee80000300a00 */
[----:B------:R-:W-:Y:S04]  /*18580*/  STL.64 [R1+0x1a0], R44 ;  /* 0x0001a02c01007387 */ /* 0x000fe80000100a00 */
[----:B------:R1:W-:Y:S04]  /*18590*/  STL.64 [R1+0x1a8], R46 ;  /* 0x0001a82e01007387 */ /* 0x0003e80000100a00 */
[----:B-1----:R-:W3:Y:S04]  /*185a0*/  LDL.LU.64 R46, [R1+0xf68] ;  /* 0x000f6800012e7983 */ /* 0x002ee80000300a00 */
[----:B------:R-:W3:Y:S04]  /*185b0*/  LDL.LU.64 R38, [R1+0xf60] ;  /* 0x000f600001267983 */ /* 0x000ee80000300a00 */
[----:B------:R-:W-:Y:S04]  /*185c0*/  STL.64 [R1+0x180], R20 ;  /* 0x0001801401007387 */ /* 0x000fe80000100a00 */
[----:B------:R1:W-:Y:S01]  /*185d0*/  STL.64 [R1+0x188], R22 ;  /* 0x0001881601007387 */ /* 0x0003e20000100a00 */
[C---:B--2---:R-:W-:Y:S08]  /*185e0*/  HMMA.1688.F32.TF32 R100, R16.reuse, R188, R100 ;  /* 0x000000bc1064723c */ /* 0x044ff00000081064 */
[C---:B-1----:R-:W-:Y:S11]  /*185f0*/  HMMA.1688.F32.TF32 R20, R16.reuse, R184, R236 ;  /* 0x000000b81014723c */ /* 0x042ff600000810ec */
[----:B------:R-:W-:Y:S04]  /*18600*/  @!UPT UIADD3 URZ, URZ, URZ, URZ ;  /* 0x0000003f3f3ff290 */ /* 0x000fe8000fffe03f */
[----:B------:R-:W-:Y:S04]  /*18610*/  STL.64 [R1+0x2f0], R100 ;  /* 0x0002f06401007387 */ /* 0x000fe80000100a00 */
[----:B------:R1:W-:Y:S04]  /*18620*/  STL.64 [R1+0x2f8], R102 ;  /* 0x0002f86601007387 */ /* 0x0003e80000100a00 */
[----:B------:R-:W-:Y:S04]  /*18630*/  STL.64 [R1+0x2e0], R20 ;  /* 0x0002e01401007387 */ /* 0x000fe80000100a00 */
[----:B------:R2:W-:Y:S01]  /*18640*/  STL.64 [R1+0x2e8], R22 ;  /* 0x0002e81601007387 */ /* 0x0005e20000100a00 */
[C---:B-1----:R-:W-:Y:S08]  /*18650*/  HMMA.1688.F32.TF32 R100, R16.reuse, R220, R96 ;  /* 0x000000dc1064723c */ /* 0x042ff00000081060 */
[C---:B------:R-:W-:Y:S08]  /*18660*/  HMMA.1688.F32.TF32 R96, R16.reuse, R216, R240 ;  /* 0x000000d81060723c */ /* 0x040ff000000810f0 */
[C---:B--2---:R-:W-:Y:S08]  /*18670*/  HMMA.1688.F32.TF32 R20, R16.reuse, R212, R12 ;  /* 0x000000d41014723c */ /* 0x044ff0000008100c */
[C---:B------:R-:W-:Y:S08]  /*18680*/  HMMA.1688.F32.TF32 R12, R16.reuse, R208, R8 ;  /* 0x000000d0100c723c */ /* 0x040ff00000081008 */
[----:B------:R-:W-:Y:S01]  /*18690*/  HMMA.1688.F32.TF32 R8, R16, R204, R244 ;  /* 0x000000cc1008723c */ /* 0x000fe200000810f4 */
[----:B------:R-:W-:Y:S04]  /*186a0*/  STL.64 [R1+0x2d0], R100 ;  /* 0x0002d06401007387 */ /* 0x000fe80000100a00 */
[----:B------:R-:W-:Y:S04]  /*186b0*/  STL.64 [R1+0x2d8], R102 ;  /* 0x0002d86601007387 */ /* 0x000fe80000100a00 */
[----:B------:R-:W-:Y:S04]  /*186c0*/  STL.64 [R1+0x2c0], R96 ;  /* 0x0002c06001007387 */ /* 0x000fe80000100a00 */
[----:B------:R-:W-:Y:S04]  /*186d0*/  STL.64 [R1+0x2c8], R98 ;  /* 0x0002c86201007387 */ /* 0x000fe80000100a00 */
[----:B------:R-:W-:Y:S04]  /*186e0*/  STL.64 [R1+0x2b0], R20 ;  /* 0x0002b01401007387 */ /* 0x000fe80000100a00 */
[----:B------:R-:W-:Y:S03]  /*186f0*/  STL.64 [R1+0x2b8], R22 ;  /* 0x0002b81601007387 */ /* 0x000fe60000100a00 */
[----:B------:R-:W-:Y:S01]  /*18700*/  IMAD.MOV.U32 R44, RZ, RZ, R8 ;  /* 0x000000ffff2c7224 */ /* 0x000fe200078e0008 */
[----:B------:R1:W-:Y:S01]  /*18710*/  STL.64 [R1+0x2a0], R12 ;  /* 0x0002a00c01007387 */ /* 0x0003e20000100a00 */
[----:B------:R-:W-:-:S03]  /*18720*/  IMAD.MOV.U32 R45, RZ, RZ, R9 ;  /* 0x000000ffff2d7224 */ /* 0x000fc600078e0009 */
[----:B------:R2:W-:Y:S01]  /*18730*/  STL.64 [R1+0x2a8], R14 ;  /* 0x0002a80e01007387 */ /* 0x0005e20000100a00 */
[----:B------:R-:W-:-:S03]  /*18740*/  IMAD.MOV.U32 R48, RZ, RZ, R10 ;  /* 0x000000ffff307224 */ /* 0x000fc600078e000a */
[----:B------:R-:W3:Y:S01]  /*18750*/  LDL.LU R8, [R1+0x280] ;  /* 0x0002800001087983 */ /* 0x000ee20000300800 */
[----:B------:R-:W-:-:S03]  /*18760*/  IMAD.MOV.U32 R252, RZ, RZ, R11 ;  /* 0x000000fffffc7224 */ /* 0x000fc600078e000b */
[----:B------:R-:W3:Y:S04]  /*18770*/  LDL.LU R9, [R1+0x284] ;  /* 0x0002840001097983 */ /* 0x000ee80000300800 */
[----:B------:R-:W3:Y:S04]  /*18780*/  LDL.LU R10, [R1+0x288] ;  /* 0x00028800010a7983 */ /* 0x000ee80000300800 */
[----:B------:R-:W3:Y:S04]  /*18790*/  LDL.LU R11, [R1+0x28c] ;  /* 0x00028c00010b7983 */ /* 0x000ee80000300800 */
[----:B------:R-:W4:Y:S04]  /*187a0*/  LDL.LU R244, [R1+0x270] ;  /* 0x0002700001f47983 */ /* 0x000f280000300800 */
[----:B------:R-:W4:Y:S04]  /*187b0*/  LDL.LU R245, [R1+0x274] ;  /* 0x0002740001f57983 */ /* 0x000f280000300800 */
[----:B------:R-:W4:Y:S04]  /*187c0*/  LDL.LU R246, [R1+0x278] ;  /* 0x0002780001f67983 */ /* 0x000f280000300800 */
[----:B------:R-:W4:Y:S04]  /*187d0*/  LDL.LU R247, [R1+0x27c] ;  /* 0x00027c0001f77983 */ /* 0x000f280000300800 */
[----:B-1----:R-:W4:Y:S04]  /*187e0*/  LDL.LU R12, [R1+0x440] ;  /* 0x00044000010c7983 */ /* 0x002f280000300800 */
[----:B------:R-:W4:Y:S04]  /*187f0*/  LDL.LU R13, [R1+0x444] ;  /* 0x00044400010d7983 */ /* 0x000f280000300800 */
[----:B--2---:R-:W2:Y:S04]  /*18800*/  LDL.LU R14, [R1+0x448] ;  /* 0x00044800010e7983 */ /* 0x004ea80000300800 */
        /* <DEDUP_REMOVED lines=19> */
[----:B------:R-:W-:-:S03]  /*18940*/  IMAD.MOV.U32 R242, RZ, RZ, R5 ;  /* 0x000000fffff27224 */ /* 0x000fc600078e0005 */
[----:B------:R1:W-:Y:S01]  /*18950*/  STL [R1+0xec8], R252 ;  /* 0x000ec8fc01007387 */ /* 0x0003e20000100800 */
[----:B------:R-:W-:-:S03]  /*18960*/  IMAD.MOV.U32 R243, RZ, RZ, R4 ;  /* 0x000000fffff37224 */ /* 0x000fc600078e0004 */
[----:B------:R1:W-:Y:S04]  /*18970*/  STL [R1+0xec4], R48 ;  /* 0x000ec43001007387 */ /* 0x0003e80000100800 */
[----:B------:R1:W-:Y:S04]  /*18980*/  STL [R1+0xec0], R45 ;  /* 0x000ec02d01007387 */ /* 0x0003e80000100800 */
[----:B------:R-:W-:Y:S01]  /*18990*/  STL [R1+0xebc], R44 ;  /* 0x000ebc2c01007387 */ /* 0x000fe20000100800 */
[C---:B---3--:R-:W-:Y:S08]  /*189a0*/  HMMA.1688.F32.TF32 R8, R16.reuse, R200, R8 ;  /* 0x000000c81008723c */ /* 0x048ff00000081008 */
[C---:B----4-:R-:W-:Y:S11]  /*189b0*/  HMMA.1688.F32.TF32 R244, R16.reuse, R196, R244 ;  /* 0x000000c410f4723c */ /* 0x050ff600000810f4 */
[----:B------:R-:W-:Y:S05]  /*189c0*/  @!UPT UIADD3 URZ, URZ, URZ, URZ ;  /* 0x0000003f3f3ff290 */ /* 0x000fea000fffe03f */
[----:B------:R-:W-:Y:S02]  /*189d0*/  IMAD.MOV.U32 R41, RZ, RZ, R10 ;  /* 0x000000ffff297224 */ /* 0x000fe400078e000a */
[----:B------:R-:W-:Y:S02]  /*189e0*/  IMAD.MOV.U32 R37, RZ, RZ, R11 ;  /* 0x000000ffff257224 */ /* 0x000fe400078e000b */
[----:B------:R-:W3:Y:S04]  /*189f0*/  LDL.LU.64 R10, [R1+0xf58] ;  /* 0x000f5800010a7983 */ /* 0x000ee80000300a00 */
[----:B-1----:R-:W-:Y:S02]  /*18a00*/  IMAD.MOV.U32 R252, RZ, RZ, R244 ;  /* 0x000000fffffc7224 */ /* 0x002fe400078e00f4 */
[----:B------:R-:W-:Y:S01]  /*18a10*/  IMAD.MOV.U32 R48, RZ, RZ, R245 ;  /* 0x000000ffff307224 */ /* 0x000fe200078e00f5 */
[----:B------:R-:W4:Y:S01]  /*18a20*/  LDL.LU R244, [R1+0x450] ;  /* 0x0004500001f47983 */ /* 0x000f220000300800 */
[----:B--2---:R-:W-:Y:S01]  /*18a30*/  HMMA.1688.F32.TF32 R16, R16, R192, R20 ;  /* 0x000000c01010723c */ /* 0x004fe20000081014 */
[----:B------:R-:W-:-:S02]  /*18a40*/  IMAD.MOV.U32 R245, RZ, RZ, R7 ;  /* 0x000000fffff57224 */ /* 0x000fc400078e0007 */
[----:B------:R-:W-:Y:S01]  /*18a50*/  IMAD.MOV.U32 R45, RZ, RZ, R246 ;  /* 0x000000ffff2d7224 */ /* 0x000fe200078e00f6 */
[----:B------:R-:W2:Y:S04]  /*18a60*/  LDL.LU R7, [R1+0xf54] ;  /* 0x000f540001077983 */ /* 0x000ea80000300800 */
[----:B------:R-:W4:Y:S01]  /*18a70*/  LDL.LU R246, [R1+0x458] ;  /* 0x0004580001f67983 */ /* 0x000f220000300800 */
[C---:B------:R-:W-:Y:S08]  /*18a80*/  HMMA.1688.F32.TF32 R96, R24.reuse, R220, R96 ;  /* 0x000000dc1860723c */ /* 0x040ff00000081060 */
[C---:B------:R-:W-:Y:S08]  /*18a90*/  HMMA.1688.F32.TF32 R20, R24.reuse, R188, R100 ;  /* 0x000000bc1814723c */ /* 0x040ff00000081064 */
[C---:B------:R-:W-:Y:S08]  /*18aa0*/  HMMA.1688.F32.TF32 R100, R24.reuse, R184, R236 ;  /* 0x000000b81864723c */ /* 0x040ff000000810ec */
[C---:B------:R-:W-:Y:S07]  /*18ab0*/  HMMA.1688.F32.TF32 R12, R24.reuse, R212, R12 ;  /* 0x000000d4180c723c */ /* 0x040fee000008100c */
[----:B------:R-:W-:Y:S04]  /*18ac0*/  STL.64 [R1+0x330], R20 ;  /* 0x0003301401007387 */ /* 0x000fe80000100a00 */
[----:B------:R1:W-:Y:S02]  /*18ad0*/  STL.64 [R1+0x338], R22 ;  /* 0x0003381601007387 */ /* 0x0003e40000100a00 */
[----:B-1----:R-:W-:Y:S02]  /*18ae0*/  HMMA.1688.F32.TF32 R20, R24, R216, R240 ;  /* 0x000000d81814723c */ /* 0x002fe400000810f0 */
[----:B------:R1:W-:Y:S04]  /*18af0*/  STL.64 [R1+0x380], R100 ;  /* 0x0003806401007387 */ /* 0x0003e80000100a00 */
[----:B------:R1:W-:Y:S04]  /*18b00*/  STL.64 [R1+0x388], R102 ;  /* 0x0003886601007387 */ /* 0x0003e80000100a00 */
[----:B-1----:R-:W2:Y:S04]  /*18b10*/  LDL.LU R100, [R1+0x430] ;  /* 0x0004300001647983 */ /* 0x002ea80000300800 */
[----:B------:R-:W-:Y:S04]  /*18b20*/  STL.64 [R1+0x480], R96 ;  /* 0x0004806001007387 */ /* 0x000fe80000100a00 */
[----:B------:R-:W-:Y:S05]  /*18b30*/  STL.64 [R1+0x488], R98 ;  /* 0x0004886201007387 */ /* 0x000fea0000100a00 */
[----:B------:R-:W-:Y:S04]  /*18b40*/  STL.64 [R1+0x3d0], R20 ;  /* 0x0003d01401007387 */ /* 0x000fe80000100a00 */
[----:B------:R-:W-:Y:S04]  /*18b50*/  STL.64 [R1+0x3d8], R22 ;  /* 0x0003d81601007387 */ /* 0x000fe80000100a00 */
[----:B------:R-:W2:Y:S04]  /*18b60*/  LDL.LU R101, [R1+0x434] ;  /* 0x0004340001657983 */ /* 0x000ea80000300800 */
[----:B------:R1:W-:Y:S04]  /*18b70*/  STL.64 [R1+0x440], R12 ;  /* 0x0004400c01007387 */ /* 0x0003e80000100a00 */
        /* <DEDUP_REMOVED lines=8> */
[----:B-1----:R-:W2:Y:S04]  /*18c00*/  LDL.LU R12, [R1+0x360] ;  /* 0x00036000010c7983 */ /* 0x002ea80000300800 */
[----:B------:R-:W2:Y:S04]  /*18c10*/  LDL.LU R13, [R1+0x364] ;  /* 0x00036400010d7983 */ /* 0x000ea80000300800 */
[----:B------:R-:W2:Y:S04]  /*18c20*/  LDL.LU R14, [R1+0x368] ;  /* 0x00036800010e7983 */ /* 0x000ea80000300800 */
[----:B------:R-:W2:Y:S01]  /*18c30*/  LDL.LU R15, [R1+0x36c] ;  /* 0x00036c00010f7983 */ /* 0x000ea20000300800 */
[----:B------:R-:W-:-:S02]  /*18c40*/  IMAD.MOV.U32 R44, RZ, RZ, R247 ;  /* 0x000000ffff2c7224 */ /* 0x000fc400078e00f7 */
[----:B------:R-:W-:Y:S01]  /*18c50*/  IMAD.MOV.U32 R247, RZ, RZ, R3 ;  /* 0x000000fffff77224 */ /* 0x000fe200078e0003 */
        /* <DEDUP_REMOVED lines=8> */
[C---:B----4-:R-:W-:Y:S07]  /*18ce0*/  HMMA.1688.F32.TF32 R96, R24.reuse, R208, R244 ;  /* 0x000000d01860723c */ /* 0x050fee00000810f4 */
[----:B---3--:R-:W-:Y:S11]  /*18cf0*/  IMAD.MOV.U32 R247, RZ, RZ, R10 ;  /* 0x000000fffff77224 */ /* 0x008ff600078e000a */
[----:B------:R-:W-:Y:S06]  /*18d00*/  @!UPT UIADD3 URZ, URZ, URZ, URZ ;  /* 0x0000003f3f3ff290 */ /* 0x000fec000fffe03f */
[----:B------:R-:W-:Y:S02]  /*18d10*/  IMAD.MOV.U32 R221, RZ, RZ, R96 ;  /* 0x000000ffffdd7224 */ /* 0x000fe400078e0060 */
[----:B------:R-:W-:Y:S01]  /*18d20*/  IMAD.MOV.U32 R220, RZ, RZ, R97 ;  /* 0x000000ffffdc7224 */ /* 0x000fe200078e0061 */
[----:B------:R-:W3:Y:S01]  /*18d30*/  LDL.LU R96, [R1+0x230] ;  /* 0x0002300001607983 */ /* 0x000ee20000300800 */
[----:B------:R-:W-:Y:S02]  /*18d40*/  IMAD.MOV.U32 R217, RZ, RZ, R98 ;  /* 0x000000ffffd97224 */ /* 0x000fe400078e0062 */
[----:B------:R-:W-:Y:S01]  /*18d50*/  IMAD.MOV.U32 R216, RZ, RZ, R99 ;  /* 0x000000ffffd87224 */ /* 0x000fe200078e0063 */
[----:B------:R-:W3:Y:S04]  /*18d60*/  LDL.LU R97, [R1+0x234] ;  /* 0x0002340001617983 */ /* 0x000ee80000300800 */
[----:B------:R-:W3:Y:S04]  /*18d70*/  LDL.LU R98, [R1+0x238] ;  /* 0x0002380001627983 */ /* 0x000ee80000300800 */
[----:B------:R-:W3:Y:S04]  /*18d80*/  LDL.LU R99, [R1+0x23c] ;  /* 0x00023c0001637983 */ /* 0x000ee80000300800 */
[----:B------:R-:W4:Y:S04]  /*18d90*/  LDL.LU R244, [R1+0x20] ;  /* 0x0000200001f47983 */ /* 0x000f280000300800 */
[----:B------:R-:W4:Y:S04]  /*18da0*/  LDL.LU R245, [R1+0x24] ;  /* 0x0000240001f57983 */ /* 0x000f280000300800 */
[----:B------:R-:W4:Y:S04]  /*18db0*/  LDL.LU R246, [R1+0x28] ;  /* 0x0000280001f67983 */ /* 0x000f280000300800 */
[----:B------:R-:W3:Y:S01]  /*18dc0*/  LDL.LU R10, [R1+0xf50] ;  /* 0x000f5000010a7983 */ /* 0x000ee20000300800 */
[C---:B--2---:R-:W-:Y:S08]  /*18dd0*/  HMMA.1688.F32.TF32 R100, R24.reuse, R204, R100 ;  /* 0x000000cc1864723c */ /* 0x044ff00000081064 */
[C---:B------:R-:W-:Y:S08]  /*18de0*/  HMMA.1688.F32.TF32 R236, R24.reuse, R200, R236 ;  /* 0x000000c818ec723c */ /* 0x040ff000000810ec */
[----:B------:R-:W-:Y:S08]  /*18df0*/  HMMA.1688.F32.TF32 R12, R24, R196, R12 ;  /* 0x000000c4180c723c */ /* 0x000ff0000008100c */
[----:B------:R-:W-:-:S02]  /*18e00*/  IMAD.MOV.U32 R209, RZ, RZ, R102 ;  /* 0x000000ffffd17224 */ /* 0x000fc400078e0066 */
[----:B------:R-:W-:Y:S02]  /*18e10*/  IMAD.MOV.U32 R208, RZ, RZ, R103 ;  /* 0x000000ffffd07224 */ /* 0x000fe400078e0067 */
[----:B------:R-:W-:Y:S01]  /*18e20*/  IMAD.MOV.U32 R213, RZ, RZ, R100 ;  /* 0x000000ffffd57224 */ /* 0x000fe200078e0064 */
[----:B------:R-:W2:Y:S01]  /*18e30*/  LDL.LU.64 R102, [R1+0xf48] ;  /* 0x000f480001667983 */ /* 0x000ea20000300a00 */
[----:B------:R-:W-:Y:S02]  /*18e40*/  IMAD.MOV.U32 R212, RZ, RZ, R101 ;  /* 0x000000ffffd47224 */ /* 0x000fe400078e0065 */
[----:B------:R-:W-:Y:S01]  /*18e50*/  IMAD.MOV.U32 R201, RZ, RZ, R238 ;  /* 0x000000ffffc97224 */ /* 0x000fe200078e00ee */
[----:B------:R-:W2:Y:S01]  /*18e60*/  LDL.LU.64 R100, [R1+0xf40] ;  /* 0x000f400001647983 */ /* 0x000ea20000300a00 */
[----:B------:R-:W-:Y:S02]  /*18e70*/  IMAD.MOV.U32 R200, RZ, RZ, R239 ;  /* 0x000000ffffc87224 */ /* 0x000fe400078e00ef */
[----:B------:R-:W-:Y:S01]  /*18e80*/  IMAD.MOV.U32 R205, RZ, RZ, R236 ;  /* 0x000000ffffcd7224 */ /* 0x000fe200078e00ec */
[----:B------:R-:W2:Y:S01]  /*18e90*/  LDL.LU.64 R238, [R1+0xf38] ;  /* 0x000f380001ee7983 */ /* 0x000ea20000300a00 */
[----:B------:R-:W-:-:S03]  /*18ea0*/  IMAD.MOV.U32 R204, RZ, RZ, R237 ;  /* 0x000000ffffcc7224 */ /* 0x000fc600078e00ed */
[----:B------:R-:W2:Y:S01]  /*18eb0*/  LDL.LU.64 R236, [R1+0xf30] ;  /* 0x000f300001ec7983 */ /* 0x000ea20000300a00 */
[----:B------:R-:W-:Y:S02]  /*18ec0*/  IMAD.MOV.U32 R185, RZ, RZ, R14 ;  /* 0x000000ffffb97224 */ /* 0x000fe400078e000e */
[----:B------:R-:W-:Y:S02]  /*18ed0*/  IMAD.MOV.U32 R184, RZ, RZ, R15 ;  /* 0x000000ffffb87224 */ /* 0x000fe400078e000f */
[----:B------:R-:W2:Y:S01]  /*18ee0*/  LDL.LU.64 R14, [R1+0xf28] ;  /* 0x000f2800010e7983 */ /* 0x000ea20000300a00 */
[----:B------:R-:W-:Y:S07]  /*18ef0*/  HMMA.1688.F32.TF32 R20, R24, R192, R20 ;  /* 0x000000c01814723c */ /* 0x000fee0000081014 */
[----:B------:R-:W-:-:S02]  /*18f00*/  IMAD.MOV.U32 R24, RZ, RZ, R11 ;  /* 0x000000ffff187224 */ /* 0x000fc400078e000b */
[----:B------:R-:W3:Y:S01]  /*18f10*/  LDL.LU R11, [R1+0xf24] ;  /* 0x000f2400010b7983 */ /* 0x000ee20000300800 */
[----:B------:R-:W-:Y:S02]  /*18f20*/  IMAD.MOV.U32 R27, RZ, RZ, R51 ;  /* 0x000000ffff1b7224 */ /* 0x000fe400078e0033 */
[----:B------:R-:W-:Y:S02]  /*18f30*/  IMAD.MOV.U32 R4, RZ, RZ, R8 ;  /* 0x000000ffff047224 */ /* 0x000fe400078e0008 */
[----:B------:R-:W-:Y:S02]  /*18f40*/  IMAD.MOV.U32 R5, RZ, RZ, R9 ;  /* 0x000000ffff057224 */ /* 0x000fe400078e0009 */
[----:B------:R-:W-:Y:S02]  /*18f50*/  IMAD.MOV.U32 R9, RZ, RZ, R16 ;  /* 0x000000ffff097224 */ /* 0x000fe400078e0010 */
[----:B------:R-:W-:Y:S01]  /*18f60*/  IMAD.MOV.U32 R8, RZ, RZ, R17 ;  /* 0x000000ffff087224 */ /* 0x000fe200078e0011 */
[----:B------:R-:W-:Y:S01]  /*18f70*/  LDS R16, [R49+0x6000] ;  /* 0x0060000031107984 */ /* 0x000fe20000000800 */
[----:B------:R-:W-:-:S02]  /*18f80*/  IMAD.MOV.U32 R6, RZ, RZ, R18 ;  /* 0x000000ffff067224 */ /* 0x000fc400078e0012 */
[----:B------:R-:W-:Y:S01]  /*18f90*/  IMAD.MOV.U32 R3, RZ, RZ, R19 ;  /* 0x000000ffff037224 */ /* 0x000fe200078e0013 */
[----:B------:R-:W-:Y:S04]  /*18fa0*/  LDS R18, [R49+0x7000] ;  /* 0x0070000031127984 */ /* 0x000fe80000000800 */
[----:B------:R-:W-:Y:S04]  /*18fb0*/  LDS R17, [R7+0x6000] ;  /* 0x0060000007117984 */ /* 0x000fe80000000800 */
[----:B------:R-:W3:Y:S01]  /*18fc0*/  LDS R19, [R7+0x7000] ;  /* 0x0070000007137984 */ /* 0x000ee20000000800 */
[----:B--2---:R-:W-:-:S03]  /*18fd0*/  IMAD.MOV.U32 R25, RZ, RZ, R14 ;  /* 0x000000ffff197224 */ /* 0x004fc600078e000e */
[----:B------:R-:W2:Y:S01]  /*18fe0*/  LDL.LU R14, [R1+0xf20] ;  /* 0x000f2000010e7983 */ /* 0x000ea20000300800 */
[----:B------:R-:W-:-:S03]  /*18ff0*/  IMAD.MOV.U32 R26, RZ, RZ, R15 ;  /* 0x000000ffff1a7224 */ /* 0x000fc600078e000f */
[----:B------:R-:W2:Y:S04]  /*19000*/  LDL.LU R15, [R1+0xf1c] ;  /* 0x000f1c00010f7983 */ /* 0x000ea80000300800 */
[----:B------:R-:W4:Y:S01]  /*19010*/  LDL.LU R51, [R1+0xf18] ;  /* 0x000f180001337983 */ /* 0x000f220000300800 */
[C---:B---3--:R-:W-:Y:S11]  /*19020*/  HMMA.1688.F32.TF32 R96, R16.reuse, R10, R96 ;  /* 0x0000000a1060723c */ /* 0x048ff60000081060 */
[----:B------:R-:W-:Y:S11]  /*19030*/  @!UPT UIADD3 URZ, URZ, URZ, URZ ;  /* 0x0000003f3f3ff290 */ /* 0x000ff6000fffe03f */
[----:B------:R-:W-:Y:S01]  /*19040*/  @!UPT UIADD3 URZ, URZ, URZ, URZ ;  /* 0x0000003f3f3ff290 */ /* 0x000fe2000fffe03f */
[----:B------:R-:W-:Y:S04]  /*19050*/  STL.64 [R1+0x370], R96 ;  /* 0x0003706001007387 */ /* 0x000fe80000100a00 */
[----:B------:R1:W-:Y:S04]  /*19060*/  STL.64 [R1+0x378], R98 ;  /* 0x0003786201007387 */ /* 0x0003e80000100a00 */
[----:B-1----:R-:W3:Y:S04]  /*19070*/  LDL.LU.64 R98, [R1+0xf10] ;  /* 0x000f100001627983 */ /* 0x002ee80000300a00 */
[----:B------:R-:W3:Y:S01]  /*19080*/  LDL.LU.64 R96, [R1+0xf08] ;  /* 0x000f080001607983 */ /* 0x000ee20000300a00 */
[C---:B--2---:R-:W-:Y:S08]  /*19090*/  HMMA.1688.F32.TF32 R240, R16.reuse, R14, R240 ;  /* 0x0000000e10f0723c */ /* 0x044ff000000810f0 */
[C---:B----4-:R-:W-:Y:S11]  /*190a0*/  HMMA.1688.F32.TF32 R244, R16.reuse, R50, R244 ;  /* 0x0000003210f4723c */ /* 0x050ff600000810f4 */
[----:B------:R-:W-:Y:S04]  /*190b0*/  @!UPT UIADD3 URZ, URZ, URZ, URZ ;  /* 0x0000003f3f3ff290 */ /* 0x000fe8000fffe03f */
[----:B------:R-:W-:Y:S04]  /*190c0*/  STL.64 [R1+0x360], R240 ;  /* 0x000360f001007387 */ /* 0x000fe80000100a00 */
[----:B------:R1:W-:Y:S04]  /*190d0*/  STL.64 [R1+0x368], R242 ;  /* 0x000368f201007387 */ /* 0x0003e80000100a00 */
[----:B-1----:R-:W2:Y:S04]  /*190e0*/  LDL.LU.64 R242, [R1+0xf00] ;  /* 0x000f000001f27983 */ /* 0x002ea80000300a00 */
[----:B------:R-:W2:Y:S04]  /*190f0*/  LDL.LU.64 R240, [R1+0xef8] ;  /* 0x000ef80001f07983 */ /* 0x000ea80000300a00 */
[----:B------:R-:W-:Y:S04]  /*19100*/  STL.64 [R1+0x5e0], R244 ;  /* 0x0005e0f401007387 */ /* 0x000fe80000100a00 */
[----:B------:R1:W-:Y:S04]  /*19110*/  STL.64 [R1+0x5e8], R246 ;  /* 0x0005e8f601007387 */ /* 0x0003e80000100a00 */
[----:B-1----:R-:W4:Y:S04]  /*19120*/  LDL.LU.64 R246, [R1+0xef0] ;  /* 0x000ef00001f67983 */ /* 0x002f280000300a00 */
[----:B------:R-:W4:Y:S02]  /*19130*/  LDL.LU.64 R244, [R1+0xee8] ;  /* 0x000ee80001f47983 */ /* 0x000f240000300a00 */
[----:B----4-:R-:W-:Y:S11]  /*19140*/  HMMA.1688.F32.TF32 R244, R16, R46, R244 ;  /* 0x0000002e10f4723c */ /* 0x010ff600000810f4 */
[----:B------:R-:W-:Y:S11]  /*19150*/  @!UPT UIADD3 URZ, URZ, URZ, URZ ;  /* 0x0000003f3f3ff290 */ /* 0x000ff6000fffe03f */
[----:B------:R-:W-:Y:S01]  /*19160*/  @!UPT UIADD3 URZ, URZ, URZ, URZ ;  /* 0x0000003f3f3ff290 */ /* 0x000fe2000fffe03f */
[----:B------:R1:W-:Y:S04]  /*19170*/  STL.64 [R1+0x660], R244 ;  /* 0x000660f401007387 */ /* 0x0003e80000100a00 */
[----:B------:R4:W-:Y:S04]  /*19180*/  STL.64 [R1+0x668], R246 ;  /* 0x000668f601007387 */ /* 0x0009e80000100a00 */
[----:B-1----:R-:W3:Y:S04]  /*19190*/  LDL.LU R244, [R1+0x150] ;  /* 0x0001500001f47983 */ /* 0x002ee80000300800 */
[----:B------:R-:W3:Y:S01]  /*191a0*/  LDL.LU R245, [R1+0x154] ;  /* 0x0001540001f57983 */ /* 0x000ee20000300800 */
[----:B----4-:R-:W-:-:S02]  /*191b0*/  IMAD.MOV.U32 R246, RZ, RZ, R42 ;  /* 0x000000fffff67224 */ /* 0x010fc400078e002a */
[----:B------:R-:W-:Y:S01]  /*191c0*/  IMAD.MOV.U32 R247, RZ, RZ, R43 ;  /* 0x000000fffff77224 */ /* 0x000fe200078e002b */
[----:B------:R-:W4:Y:S04]  /*191d0*/  LDL.LU R42, [R1+0xee0] ;  /* 0x000ee000012a7983 */ /* 0x000f280000300800 */
[----:B------:R-:W4:Y:S01]  /*191e0*/  LDL.LU R43, [R1+0xedc] ;  /* 0x000edc00012b7983 */ /* 0x000f220000300800 */
[C---:B--2---:R-:W-:Y:S11]  /*191f0*/  HMMA.1688.F32.TF32 R240, R16.reuse, R38, R240 ;  /* 0x0000002610f0723c */ /* 0x044ff600000810f0 */
[----:B------:R-:W-:Y:S11]  /*19200*/  @!UPT UIADD3 URZ, URZ, URZ, URZ ;  /* 0x0000003f3f3ff290 */ /* 0x000ff6000fffe03f */
[----:B------:R-:W-:Y:S01]  /*19210*/  @!UPT UIADD3 URZ, URZ, URZ, URZ ;  /* 0x0000003f3f3ff290 */ /* 0x000fe2000fffe03f */
[----:B------:R1:W-:Y:S04]  /*19220*/  STL.64 [R1+0x6f0], R240 ;  /* 0x0006f0f001007387 */ /* 0x0003e80000100a00 */
[----:B------:R2:W-:Y:S04]  /*19230*/  STL.64 [R1+0x6f8], R242 ;  /* 0x0006f8f201007387 */ /* 0x0005e80000100a00 */
[----:B-1----:R-:W3:Y:S04]  /*19240*/  LDL.LU R240, [R1+0x160] ;  /* 0x0001600001f07983 */ /* 0x002ee80000300800 */
[----:B------:R-:W3:Y:S04]  /*19250*/  LDL.LU R241, [R1+0x164] ;  /* 0x0001640001f17983 */ /* 0x000ee80000300800 */
[----:B--2---:R-:W3:Y:S04]  /*19260*/  LDL.LU R242, [R1+0x168] ;  /* 0x0001680001f27983 */ /* 0x004ee80000300800 */
[----:B------:R-:W3:Y:S01]  /*19270*/  LDL.LU R243, [R1+0x16c] ;  /* 0x00016c0001f37983 */ /* 0x000ee20000300800 */
[C---:B------:R-:W-:Y:S08]  /*19280*/  HMMA.1688.F32.TF32 R52, R16.reuse, R190, R52 ;  /* 0x000000be1034723c */ /* 0x040ff00000081034 */
[C---:B----4-:R-:W-:Y:S11]  /*19290*/  HMMA.1688.F32.TF32 R236, R16.reuse, R42, R236 ;  /* 0x0000002a10ec723c */ /* 0x050ff600000810ec */
[----:B------:R-:W-:Y:S11]  /*192a0*/  @!UPT UIADD3 URZ, URZ, URZ, URZ ;  /* 0x0000003f3f3ff290 */ /* 0x000ff6000fffe03f */
[----:B------:R-:W-:Y:S01]  /*192b0*/  @!UPT UIADD3 URZ, URZ, URZ, URZ ;  /* 0x0000003f3f3ff290 */ /* 0x000fe2000fffe03f */
[----:B------:R1:W-:Y:S04]  /*192c0*/  STL.64 [R1+0x790], R236 ;  /* 0x000790ec01007387 */ /* 0x0003e80000100a00 */
[----:B------:R2:W-:Y:S04]  /*192d0*/  STL.64 [R1+0x798], R238 ;  /* 0x000798ee01007387 */ /* 0x0005e80000100a00 */
[----:B-1----:R-:W4:Y:S04]  /*192e0*/  LDL.LU R236, [R1+0x3c0] ;  /* 0x0003c00001ec7983 */ /* 0x002f280000300800 */
[----:B------:R-:W4:Y:S04]  /*192f0*/  LDL.LU R237, [R1+0x3c4] ;  /* 0x0003c40001ed7983 */ /* 0x000f280000300800 */
[----:B--2---:R-:W4:Y:S04]  /*19300*/  LDL.LU R238, [R1+0x3c8] ;  /* 0x0003c80001ee7983 */ /* 0x004f280000300800 */
[----:B------:R-:W4:Y:S04]  /*19310*/  LDL.LU R239, [R1+0x3cc] ;  /* 0x0003cc0001ef7983 */ /* 0x000f280000300800 */
[----:B------:R-:W-:Y:S04]  /*19320*/  STL.64 [R1+0x980], R52 ;  /* 0x0009803401007387 */ /* 0x000fe80000100a00 */
[----:B------:R1:W-:Y:S02]  /*19330*/  STL.64 [R1+0x988], R54 ;  /* 0x0009883601007387 */ /* 0x0003e40000100a00 */
[C---:B-1----:R-:W-:Y:S08]  /*19340*/  HMMA.1688.F32.TF32 R52, R16.reuse, R186, R56 ;  /* 0x000000ba1034723c */ /* 0x042ff00000081038 */
[C---:B------:R-:W-:Y:S11]  /*19350*/  HMMA.1688.F32.TF32 R56, R16.reuse, R222, R60 ;  /* 0x000000de1038723c */ /* 0x040ff6000008103c */
[----:B------:R-:W-:Y:S04]  /*19360*/  @!UPT UIADD3 URZ, URZ, URZ, URZ ;  /* 0x0000003f3f3ff290 */ /* 0x000fe8000fffe03f */
[----:B------:R-:W-:Y:S04]  /*19370*/  STL.64 [R1+0x970], R52 ;  /* 0x0009703401007387 */ /* 0x000fe80000100a00 */
[----:B------:R1:W-:Y:S02]  /*19380*/  STL.64 [R1+0x978], R54 ;  /* 0x0009783601007387 */ /* 0x0003e40000100a00 */
[C---:B-1----:R-:W-:Y:S02]  /*19390*/  HMMA.1688.F32.TF32 R52, R16.reuse, R218, R64 ;  /* 0x000000da1034723c */ /* 0x042fe40000081040 */
[----:B------:R-:W-:Y:S04]  /*193a0*/  STL.64 [R1+0x960], R56 ;  /* 0x0009603801007387 */ /* 0x000fe80000100a00 */
[----:B------:R1:W-:Y:S02]  /*193b0*/  STL.64 [R1+0x968], R58 ;  /* 0x0009683a01007387 */ /* 0x0003e40000100a00 */
[C---:B------:R-:W-:Y:S08]  /*193c0*/  HMMA.1688.F32.TF32 R60, R16.reuse, R214, R68 ;  /* 0x000000d6103c723c */ /* 0x040ff00000081044 */
[----:B-1----:R-:W-:Y:S07]  /*193d0*/  HMMA.1688.F32.TF32 R56, R16, R210, R72 ;  /* 0x000000d21038723c */ /* 0x002fee0000081048 */
[----:B------:R-:W-:Y:S04]  /*193e0*/  STL.64 [R1+0x950], R52 ;  /* 0x0009503401007387 */ /* 0x000fe80000100a00 */
[----:B------:R1:W-:Y:S01]  /*193f0*/  STL.64 [R1+0x958], R54 ;  /* 0x0009583601007387 */ /* 0x0003e20000100a00 */
[----:B------:R-:W-:-:S02]  /*19400*/  IMAD.MOV.U32 R189, RZ, RZ, R12 ;  /* 0x000000ffffbd7224 */ /* 0x000fc400078e000c */
[----:B------:R-:W-:Y:S01]  /*19410*/  IMAD.MOV.U32 R188, RZ, RZ, R13 ;  /* 0x000000ffffbc7224 */ /* 0x000fe200078e000d */
[C---:B-1----:R-:W-:Y:S01]  /*19420*/  HMMA.1688.F32.TF32 R52, R16.reuse, R206, R76 ;  /* 0x000000ce1034723c */ /* 0x042fe2000008104c */
[----:B------:R-:W-:Y:S02]  /*19430*/  IMAD.MOV.U32 R40, RZ, RZ, R20 ;  /* 0x000000ffff287224 */ /* 0x000fe400078e0014 */
[----:B------:R-:W-:Y:S01]  /*19440*/  IMAD.MOV.U32 R36, RZ, RZ, R21 ;  /* 0x000000ffff247224 */ /* 0x000fe200078e0015 */
[----:B------:R-:W-:Y:S01]  /*19450*/  LDS R20, [R49+0x6080] ;  /* 0x0060800031147984 */ /* 0x000fe20000000800 */
[----:B------:R-:W-:Y:S02]  /*19460*/  IMAD.MOV.U32 R13, RZ, RZ, R22 ;  /* 0x000000ffff0d7224 */ /* 0x000fe400078e0016 */
[----:B------:R-:W-:Y:S01]  /*19470*/  IMAD.MOV.U32 R12, RZ, RZ, R23 ;  /* 0x000000ffff0c7224 */ /* 0x000fe200078e0017 */
[----:B------:R-:W-:Y:S04]  /*19480*/  LDS R22, [R49+0x7080] ;  /* 0x0070800031167984 */ /* 0x000fe80000000800 */
[----:B------:R-:W-:Y:S04]  /*19490*/  LDS R21, [R7+0x6080] ;  /* 0x0060800007157984 */ /* 0x000fe80000000800 */
[----:B------:R-:W3:Y:S04]  /*194a0*/  LDS R23, [R7+0x7080] ;  /* 0x0070800007177984 */ /* 0x000ee80000000800 */
[----:B------:R-:W-:Y:S04]  /*194b0*/  STL.64 [R1+0x940], R60 ;  /* 0x0009403c01007387 */ /* 0x000fe80000100a00 */
[----:B------:R1:W-:Y:S04]  /*194c0*/  STL.64 [R1+0x948], R62 ;  /* 0x0009483e01007387 */ /* 0x0003e80000100a00 */
[----:B------:R-:W-:Y:S04]  /*194d0*/  STL.64 [R1+0x930], R56 ;  /* 0x0009303801007387 */ /* 0x000fe80000100a00 */
[----:B------:R2:W-:Y:S01]  /*194e0*/  STL.64 [R1+0x938], R58 ;  /* 0x0009383a01007387 */ /* 0x0005e20000100a00 */
[C---:B-1----:R-:W-:Y:S03]  /*194f0*/  HMMA.1688.F32.TF32 R60, R16.reuse, R202, R80 ;  /* 0x000000ca103c723c */ /* 0x042fe60000081050 */
[----:B------:R-:W-:Y:S04]  /*19500*/  STL.64 [R1+0x920], R52 ;  /* 0x0009203401007387 */ /* 0x000fe80000100a00 */
[----:B------:R1:W-:Y:S01]  /*19510*/  STL.64 [R1+0x928], R54 ;  /* 0x0009283601007387 */ /* 0x0003e20000100a00 */
[C---:B--2---:R-:W-:Y:S08]  /*19520*/  HMMA.1688.F32.TF32 R56, R16.reuse, R198, R88 ;  /* 0x000000c61038723c */ /* 0x044ff00000081058 */
[----:B-1----:R-:W-:Y:S01]  /*19530*/  HMMA.1688.F32.TF32 R52, R16, R194, R92 ;  /* 0x000000c21034723c */ /* 0x002fe2000008105c */
[----:B------:R-:W-:Y:S04]  /*19540*/  LDS R16, [R49+0x6100] ;  /* 0x0061000031107984 */ /* 0x000fe80000000800 */
[----:B------:R-:W-:Y:S04]  /*19550*/  LDS R18, [R49+0x7100] ;  /* 0x0071000031127984 */ /* 0x000fe80000000800 */
[----:B------:R-:W-:Y:S04]  /*19560*/  STL.64 [R1+0x910], R60 ;  /* 0x0009103c01007387 */ /* 0x000fe80000100a00 */
[----:B------:R-:W-:Y:S04]  /*19570*/  STL.64 [R1+0x918], R62 ;  /* 0x0009183e01007387 */ /* 0x000fe80000100a00 */
[----:B------:R-:W-:Y:S04]  /*19580*/  STL.64 [R1+0x900], R56 ;  /* 0x0009003801007387 */ /* 0x000fe80000100a00 */
[----:B------:R3:W-:Y:S04]  /*19590*/  STL.64 [R1+0x908], R58 ;  /* 0x0009083a01007387 */ /* 0x0007e80000100a00 */
[----:B------:R-:W-:Y:S04]  /*195a0*/  STL.64 [R1+0x8f0], R52 ;  /* 0x0008f03401007387 */ /* 0x000fe80000100a00 */
[----:B------:R4:W-:Y:S01]  /*195b0*/  STL.64 [R1+0x8f8], R54 ;  /* 0x0008f83601007387 */ /* 0x0009e20000100a00 */
[C---:B---3--:R-:W-:Y:S03]  /*195c0*/  HMMA.1688.F32.TF32 R56, R20.reuse, R14, R240 ;  /* 0x0000000e1438723c */ /* 0x048fe600000810f0 */
[----:B------:R-:W-:Y:S04]  /*195d0*/  LDS R17, [R7+0x6100] ;  /* 0x0061000007117984 */ /* 0x000fe80000000800 */
[----:B------:R-:W1:Y:S01]  /*195e0*/  LDS R19, [R7+0x7100] ;  /* 0x0071000007137984 */ /* 0x000e620000000800 */
[C---:B------:R-:W-:Y:S08]  /*195f0*/  HMMA.1688.F32.TF32 R60, R20.reuse, R50, R244 ;  /* 0x00000032143c723c */ /* 0x040ff000000810f4 */
[C---:B----4-:R-:W-:Y:S11]  /*19600*/  HMMA.1688.F32.TF32 R52, R20.reuse, R10, R236 ;  /* 0x0000000a1434723c */ /* 0x050ff600000810ec */
[----:B------:R-:W-:Y:S11]  /*19610*/  @!UPT UIADD3 URZ, URZ, URZ, URZ ;  /* 0x0000003f3f3ff290 */ /* 0x000ff6000fffe03f */
[----:B------:R-:W-:Y:S01]  /*19620*/  @!UPT UIADD3 URZ, URZ, URZ, URZ ;  /* 0x0000003f3f3ff290 */ /* 0x000fe2000fffe03f */
[----:B------:R-:W-:Y:S04]  /*19630*/  STL.64 [R1+0x120], R52 ;  /* 0x0001203401007387 */ /* 0x000fe80000100a00 */
[----:B------:R2:W-:Y:S04]  /*19640*/  STL.64 [R1+0x128], R54 ;  /* 0x0001283601007387 */ /* 0x0005e80000100a00 */
[----:B------:R-:W-:Y:S04]  /*19650*/  STL.64 [R1+0x100], R56 ;  /* 0x0001003801007387 */ /* 0x000fe80000100a00 */
[----:B------:R3:W-:Y:S01]  /*19660*/  STL.64 [R1+0x108], R58 ;  /* 0x0001083a01007387 */ /* 0x0007e20000100a00 */
[C---:B--2---:R-:W-:Y:S08]  /*19670*/  HMMA.1688.F32.TF32 R52, R20.reuse, R46, R24 ;  /* 0x0000002e1434723c */ /* 0x044ff00000081018 */
[C---:B---3--:R-:W-:Y:S08]  /*19680*/  HMMA.1688.F32.TF32 R56, R20.reuse, R38, R96 ;  /* 0x000000261438723c */ /* 0x048ff00000081060 */
[C---:B------:R-:W-:Y:S01]  /*19690*/  HMMA.1688.F32.TF32 R24, R20.reuse, R42, R100 ;  /* 0x0000002a1418723c */ /* 0x040fe20000081064 */
[----:B------:R-:W-:Y:S04]  /*196a0*/  STL.64 [R1+0x160], R60 ;  /* 0x0001603c01007387 */ /* 0x000fe80000100a00 */
[----:B------:R-:W-:Y:S04]  /*196b0*/  STL.64 [R1+0x168], R62 ;  /* 0x0001683e01007387 */ /* 0x000fe80000100a00 */
[----:B------:R2:W-:Y:S04]  /*196c0*/  STL.64 [R1+0x150], R52 ;  /* 0x0001503401007387 */ /* 0x0005e80000100a00 */
[----:B------:R3:W-:Y:S04]  /*196d0*/  STL.64 [R1+0x158], R54 ;  /* 0x0001583601007387 */ /* 0x0007e80000100a00 */
[----:B--2---:R-:W2:Y:S04]  /*196e0*/  LDL.LU R52, [R1+0x420] ;  /* 0x0004200001347983 */ /* 0x004ea80000300800 */
[----:B------:R-:W-:Y:S04]  /*196f0*/  STL.64 [R1+0x230], R56 ;  /* 0x0002303801007387 */ /* 0x000fe80000100a00 */
[----:B------:R4:W-:Y:S04]  /*19700*/  STL.64 [R1+0x238], R58 ;  /* 0x0002383a01007387 */ /* 0x0009e80000100a00 */
[----:B------:R1:W-:Y:S04]  /*19710*/  STL.64 [R1+0x3c0], R24 ;  /* 0x0003c01801007387 */ /* 0x0003e80000100a00 */
[----:B------:R1:W-:Y:S04]  /*19720*/  STL.64 [R1+0x3c8], R26 ;  /* 0x0003c81a01007387 */ /* 0x0003e80000100a00 */
[----:B------:R-:W2:Y:S04]  /*19730*/  LDL.LU R53, [R1+0x424] ;  /* 0x0004240001357983 */ /* 0x000ea80000300800 */
[----:B---3--:R-:W2:Y:S04]  /*19740*/  LDL.LU R54, [R1+0x428] ;  /* 0x0004280001367983 */ /* 0x008ea80000300800 */
[----:B------:R-:W2:Y:S04]  /*19750*/  LDL.LU R55, [R1+0x42c] ;  /* 0x00042c0001377983 */ /* 0x000ea80000300800 */
[----:B------:R-:W3:Y:S04]  /*19760*/  LDL.LU R240, [R1+0x350] ;  /* 0x0003500001f07983 */ /* 0x000ee80000300800 */
[----:B------:R-:W3:Y:S04]  /*19770*/  LDL.LU R241, [R1+0x354] ;  /* 0x0003540001f17983 */ /* 0x000ee80000300800 */
[----:B------:R-:W3:Y:S04]  /*19780*/  LDL.LU R242, [R1+0x358] ;  /* 0x0003580001f27983 */ /* 0x000ee80000300800 */
[----:B------:R-:W3:Y:S01]  /*19790*/  LDL.LU R243, [R1+0x35c] ;  /* 0x00035c0001f37983 */ /* 0x000ee20000300800 */
[C---:B----4-:R-:W-:Y:S03]  /*197a0*/  HMMA.1688.F32.TF32 R56, R20.reuse, R190, R104 ;  /* 0x000000be1438723c */ /* 0x050fe60000081068 */
        /* <DEDUP_REMOVED lines=9> */
[----:B-1----:R-:W4:Y:S01]  /*19840*/  LDL.LU R24, [R1+0x110] ;  /* 0x0001100001187983 */ /* 0x002f220000300800 */
[C---:B------:R-:W-:Y:S03]  /*19850*/  HMMA.1688.F32.TF32 R60, R20.reuse, R222, R112 ;  /* 0x000000de143c723c */ /* 0x040fe60000081070 */
[----:B------:R-:W4:Y:S04]  /*19860*/  LDL.LU R25, [R1+0x114] ;  /* 0x0001140001197983 */ /* 0x000f280000300800 */
        /* <DEDUP_REMOVED lines=13> */
[C---:B-1----:R-:W-:Y:S07]  /*19940*/  HMMA.1688.F32.TF32 R56, R20.reuse, R206, R128 ;  /* 0x000000ce1438723c */ /* 0x042fee0000081080 */
[----:B------:R-:W-:Y:S04]  /*19950*/  STL.64 [R1+0x890], R64 ;  /* 0x0008904001007387 */ /* 0x000fe80000100a00 */
[----:B------:R1:W-:Y:S04]  /*19960*/  STL.64 [R1+0x898], R66 ;  /* 0x0008984201007387 */ /* 0x0003e80000100a00 */
[----:B------:R-:W-:Y:S04]  /*19970*/  STL.64 [R1+0x880], R60 ;  /* 0x0008803c01007387 */ /* 0x000fe80000100a00 */
[----:B------:R1:W-:Y:S02]  /*19980*/  STL.64 [R1+0x888], R62 ;  /* 0x0008883e01007387 */ /* 0x0003e40000100a00 */
[C---:B-1----:R-:W-:Y:S02]  /*19990*/  HMMA.1688.F32.TF32 R64, R20.reuse, R202, R132 ;  /* 0x000000ca1440723c */ /* 0x042fe40000081084 */
[----:B------:R-:W-:Y:S06]  /*199a0*/  STL.64 [R1+0x870], R56 ;  /* 0x0008703801007387 */ /* 0x000fec0000100a00 */
[C---:B------:R-:W-:Y:S01]  /*199b0*/  HMMA.1688.F32.TF32 R60, R20.reuse, R198, R136 ;  /* 0x000000c6143c723c */ /* 0x040fe20000081088 */
[----:B------:R1:W-:Y:S07]  /*199c0*/  STL.64 [R1+0x878], R58 ;  /* 0x0008783a01007387 */ /* 0x0003ee0000100a00 */
[----:B-1----:R-:W-:Y:S07]  /*199d0*/  HMMA.1688.F32.TF32 R56, R20, R194, R140 ;  /* 0x000000c21438723c */ /* 0x002fee000008108c */
[----:B------:R-:W-:Y:S04]  /*199e0*/  STL.64 [R1+0x860], R64 ;  /* 0x0008604001007387 */ /* 0x000fe80000100a00 */
[----:B------:R-:W-:Y:S04]  /*199f0*/  STL.64 [R1+0x868], R66 ;  /* 0x0008684201007387 */ /* 0x000fe80000100a00 */
[----:B------:R-:W-:Y:S04]  /*19a00*/  STL.64 [R1+0x850], R60 ;  /* 0x0008503c01007387 */ /* 0x000fe80000100a00 */
[----:B------:R-:W-:Y:S01]  /*19a10*/  STL.64 [R1+0x858], R62 ;  /* 0x0008583e01007387 */ /* 0x000fe20000100a00 */
[C---:B------:R-:W-:Y:S03]  /*19a20*/  HMMA.1688.F32.TF32 R144, R16.reuse, R42, R144 ;  /* 0x0000002a1090723c */ /* 0x040fe60000081090 */
[----:B------:R-:W-:Y:S04]  /*19a30*/  LDS R20, [R49+0x6180] ;  /* 0x0061800031147984 */ /* 0x000fe80000000800 */
[----:B------:R-:W-:Y:S04]  /*19a40*/  LDS R22, [R49+0x7180] ;  /* 0x0071800031167984 */ /* 0x000fe80000000800 */
[----:B------:R-:W-:Y:S04]  /*19a50*/  STL.64 [R1+0x840], R56 ;  /* 0x0008403801007387 */ /* 0x000fe80000100a00 */
[----:B------:R2:W-:Y:S04]  /*19a60*/  STL.64 [R1+0x848], R58 ;  /* 0x0008483a01007387 */ /* 0x0005e80000100a00 */
[----:B------:R-:W-:Y:S04]  /*19a70*/  LDS R21, [R7+0x6180] ;  /* 0x0061800007157984 */ /* 0x000fe80000000800 */
[----:B------:R-:W1:Y:S01]  /*19a80*/  LDS R23, [R7+0x7180] ;  /* 0x0071800007177984 */ /* 0x000e620000000800 */
[C---:B--2---:R-:W-:Y:S08]  /*19a90*/  HMMA.1688.F32.TF32 R56, R16.reuse, R10, R52 ;  /* 0x0000000a1038723c */ /* 0x044ff00000081034 */
[C---:B---3--:R-:W-:Y:S11]  /*19aa0*/  HMMA.1688.F32.TF32 R52, R16.reuse, R14, R240 ;  /* 0x0000000e1034723c */ /* 0x048ff600000810f0 */
[----:B------:R-:W-:Y:S04]  /*19ab0*/  @!UPT UIADD3 URZ, URZ, URZ, URZ ;  /* 0x0000003f3f3ff290 */ /* 0x000fe8000fffe03f */
[----:B------:R-:W-:Y:S04]  /*19ac0*/  STL [R1+0xde8], R56 ;  /* 0x000de83801007387 */ /* 0x000fe80000100800 */
[----:B------:R-:W-:Y:S04]  /*19ad0*/  STL [R1+0xde4], R57 ;  /* 0x000de43901007387 */ /* 0x000fe80000100800 */
[----:B------:R-:W-:Y:S04]  /*19ae0*/  STL [R1+0xde0], R58 ;  /* 0x000de03a01007387 */ /* 0x000fe80000100800 */
[----:B------:R4:W-:Y:S04]  /*19af0*/  STL [R1+0xddc], R59 ;  /* 0x000ddc3b01007387 */ /* 0x0009e80000100800 */
[----:B------:R-:W1:Y:S04]  /*19b00*/  LDL.LU R240, [R1+0x4b0] ;  /* 0x0004b00001f07983 */ /* 0x000e680000300800 */
[----:B------:R-:W1:Y:S04]  /*19b10*/  LDL.LU R241, [R1+0x4b4] ;  /* 0x0004b40001f17983 */ /* 0x000e680000300800 */
[----:B------:R-:W1:Y:S04]  /*19b20*/  LDL.LU R242, [R1+0x4b8] ;  /* 0x0004b80001f27983 */ /* 0x000e680000300800 */
[----:B------:R-:W1:Y:S01]  /*19b30*/  LDL.LU R243, [R1+0x4bc] ;  /* 0x0004bc0001f37983 */ /* 0x000e620000300800 */
[C---:B----4-:R-:W-:Y:S03]  /*19b40*/  HMMA.1688.F32.TF32 R56, R16.reuse, R50, R236 ;  /* 0x000000321038723c */ /* 0x050fe600000810ec */
[----:B------:R-:W-:Y:S04]  /*19b50*/  STL [R1+0xdf8], R52 ;  /* 0x000df83401007387 */ /* 0x000fe80000100800 */
[----:B------:R-:W-:Y:S04]  /*19b60*/  STL [R1+0xdf4], R53 ;  /* 0x000df43501007387 */ /* 0x000fe80000100800 */
[----:B------:R-:W-:Y:S04]  /*19b70*/  STL [R1+0xdf0], R54 ;  /* 0x000df03601007387 */ /* 0x000fe80000100800 */
[----:B------:R2:W-:Y:S02]  /*19b80*/  STL [R1+0xdec], R55 ;  /* 0x000dec3701007387 */ /* 0x0005e40000100800 */
[C---:B--2---:R-:W-:Y:S08]  /*19b90*/  HMMA.1688.F32.TF32 R52, R16.reuse, R46, R244 ;  /* 0x0000002e1034723c */ /* 0x044ff000000810f4 */
[C---:B------:R-:W-:Y:S01]  /*19ba0*/  HMMA.1688.F32.TF32 R244, R16.reuse, R38, R24 ;  /* 0x0000002610f4723c */ /* 0x040fe20000081018 */
[----:B------:R-:W-:Y:S04]  /*19bb0*/  STL.64 [R1+0x20], R56 ;  /* 0x0000203801007387 */ /* 0x000fe80000100a00 */
[----:B------:R2:W-:Y:S03]  /*19bc0*/  STL.64 [R1+0x28], R58 ;  /* 0x0000283a01007387 */ /* 0x0005e60000100a00 */
[C---:B------:R-:W-:Y:S08]  /*19bd0*/  HMMA.1688.F32.TF32 R24, R16.reuse, R186, R152 ;  /* 0x000000ba1018723c */ /* 0x040ff00000081098 */
[C---:B--2---:R-:W-:Y:S07]  /*19be0*/  HMMA.1688.F32.TF32 R56, R16.reuse, R190, R148 ;  /* 0x000000be1038723c */ /* 0x044fee0000081094 */
[----:B------:R-:W-:Y:S04]  /*19bf0*/  STL [R1+0xe08], R244 ;  /* 0x000e08f401007387 */ /* 0x000fe80000100800 */
[----:B------:R-:W-:Y:S04]  /*19c00*/  STL.64 [R1], R52 ;  /* 0x0000003401007387 */ /* 0x000fe80000100a00 */
[----:B------:R2:W-:Y:S02]  /*19c10*/  STL.64 [R1+0x8], R54 ;  /* 0x0000083601007387 */ /* 0x0005e40000100a00 */
[C---:B--2---:R-:W-:Y:S02]  /*19c20*/  HMMA.1688.F32.TF32 R52, R16.reuse, R222, R156 ;  /* 0x000000de1034723c */ /* 0x044fe4000008109c */
[----:B------:R-:W-:Y:S04]  /*19c30*/  STL [R1+0xe04], R245 ;  /* 0x000e04f501007387 */ /* 0x000fe80000100800 */
[----:B------:R-:W-:Y:S04]  /*19c40*/  STL [R1+0xe00], R246 ;  /* 0x000e00f601007387 */ /* 0x000fe80000100800 */
[----:B------:R-:W-:Y:S04]  /*19c50*/  STL [R1+0xdfc], R247 ;  /* 0x000dfcf701007387 */ /* 0x000fe80000100800 */
[----:B------:R-:W-:Y:S04]  /*19c60*/  STL [R1+0xe18], R144 ;  /* 0x000e189001007387 */ /* 0x000fe80000100800 */
[----:B------:R-:W-:Y:S04]  /*19c70*/  STL [R1+0xe14], R145 ;  /* 0x000e149101007387 */ /* 0x000fe80000100800 */
[----:B------:R-:W-:Y:S04]  /*19c80*/  STL [R1+0xe10], R146 ;  /* 0x000e109201007387 */ /* 0x000fe80000100800 */
[----:B------:R-:W-:Y:S04]  /*19c90*/  STL [R1+0xe0c], R147 ;  /* 0x000e0c9301007387 */ /* 0x000fe80000100800 */
[----:B------:R-:W-:Y:S04]  /*19ca0*/  STL.64 [R1+0x830], R56 ;  /* 0x0008303801007387 */ /* 0x000fe80000100a00 */
[----:B------:R2:W-:Y:S04]  /*19cb0*/  STL.64 [R1+0x838], R58 ;  /* 0x0008383a01007387 */ /* 0x0005e80000100a00 */
[----:B------:R-:W-:Y:S04]  /*19cc0*/  STL.64 [R1+0x820], R24 ;  /* 0x0008201801007387 */ /* 0x000fe80000100a00 */
[----:B------:R3:W-:Y:S01]  /*19cd0*/  STL.64 [R1+0x828], R26 ;  /* 0x0008281a01007387 */ /* 0x0007e20000100a00 */
[C---:B--2---:R-:W-:Y:S03]  /*19ce0*/  HMMA.1688.F32.TF32 R56, R16.reuse, R218, R160 ;  /* 0x000000da1038723c */ /* 0x044fe600000810a0 */
[----:B------:R-:W-:Y:S04]  /*19cf0*/  STL.64 [R1+0x810], R52 ;  /* 0x0008103401007387 */ /* 0x000fe80000100a00 */
[----:B------:R2:W-:Y:S01]  /*19d00*/  STL.64 [R1+0x818], R54 ;  /* 0x0008183601007387 */ /* 0x0005e20000100a00 */
[C---:B---3--:R-:W-:Y:S08]  /*19d10*/  HMMA.1688.F32.TF32 R24, R16.reuse, R214, R164 ;  /* 0x000000d61018723c */ /* 0x048ff000000810a4 */
[C---:B--2---:R-:W-:Y:S07]  /*19d20*/  HMMA.1688.F32.TF32 R52, R16.reuse, R210, R168 ;  /* 0x000000d21034723c */ /* 0x044fee00000810a8 */
        /* <DEDUP_REMOVED lines=8> */
[C---:B--2---:R-:W-:Y:S08]  /*19db0*/  HMMA.1688.F32.TF32 R52, R16.reuse, R198, R180 ;  /* 0x000000c61034723c */ /* 0x044ff000000810b4 */
        /* <DEDUP_REMOVED lines=8> */
[----:B------:R2:W-:Y:S01]  /*19e40*/  STL.64 [R1+0x7a8], R18 ;  /* 0x0007a81201007387 */ /* 0x0005e20000100a00 */
[C---:B-1----:R-:W-:Y:S03]  /*19e50*/  HMMA.1688.F32.TF32 R76, R20.reuse, R10, R240 ;  /* 0x0000000a144c723c */ /* 0x042fe600000810f0 */
        /* <DEDUP_REMOVED lines=40> */
[----:B------:R-:W-:Y:S04]  /*1a0e0*/  STL [R1+0xe28], R76 ;  /* 0x000e284c01007387 */ /* 0x000fe80000100800 */
[----:B------:R-:W-:Y:S04]  /*1a0f0*/  STL [R1+0xe24], R77 ;  /* 0x000e244d01007387 */ /* 0x000fe80000100800 */
[----:B------:R-:W-:Y:S04]  /*1a100*/  STL [R1+0xe20], R78 ;  /* 0x000e204e01007387 */ /* 0x000fe80000100800 */
[----:B------:R-:W-:Y:S01]  /*1a110*/  STL [R1+0xe1c], R79 ;  /* 0x000e1c4f01007387 */ /* 0x000fe20000100800 */
[C---:B------:R-:W-:Y:S03]  /*1a120*/  HMMA.1688.F32.TF32 R180, R20.reuse, R210, R248 ;  /* 0x000000d214b4723c */ /* 0x040fe600000810f8 */
[----:B------:R-:W-:Y:S04]  /*1a130*/  LDS R24, [R49+0x6200] ;  /* 0x0062000031187984 */ /* 0x000fe80000000800 */
[----:B------:R-:W-:Y:S04]  /*1a140*/  LDS R26, [R49+0x7200] ;  /* 0x00720000311a7984 */ /* 0x000fe80000000800 */
[----:B------:R-:W-:Y:S04]  /*1a150*/  LDS R25, [R7+0x6200] ;  /* 0x0062000007197984 */ /* 0x000fe80000000800 */
[----:B------:R-:W1:Y:S01]  /*1a160*/  LDS R27, [R7+0x7200] ;  /* 0x00720000071b7984 */ /* 0x000e620000000800 */
[C---:B--2---:R-:W-:Y:S08]  /*1a170*/  HMMA.1688.F32.TF32 R28, R20.reuse, R14, R96 ;  /* 0x0000000e141c723c */ /* 0x044ff00000081060 */
[C---:B---3--:R-:W-:Y:S11]  /*1a180*/  HMMA.1688.F32.TF32 R72, R20.reuse, R50, R72 ;  /* 0x000000321448723c */ /* 0x048ff60000081048 */
[----:B------:R-:W-:Y:S04]  /*1a190*/  @!UPT UIADD3 URZ, URZ, URZ, URZ ;  /* 0x0000003f3f3ff290 */ /* 0x000fe8000fffe03f */
[----:B------:R-:W-:Y:S04]  /*1a1a0*/  STL [R1+0xe38], R28 ;  /* 0x000e381c01007387 */ /* 0x000fe80000100800 */
[----:B------:R-:W-:Y:S04]  /*1a1b0*/  STL [R1+0xe34], R29 ;  /* 0x000e341d01007387 */ /* 0x000fe80000100800 */
[----:B------:R-:W-:Y:S01]  /*1a1c0*/  STL [R1+0xe30], R30 ;  /* 0x000e301e01007387 */ /* 0x000fe20000100800 */
[C---:B----4-:R-:W-:Y:S03]  /*1a1d0*/  HMMA.1688.F32.TF32 R68, R20.reuse, R46, R68 ;  /* 0x0000002e1444723c */ /* 0x050fe60000081044 */
[----:B------:R2:W-:Y:S05]  /*1a1e0*/  STL [R1+0xe2c], R31 ;  /* 0x000e2c1f01007387 */ /* 0x0005ea0000100800 */
[C---:B------:R-:W-:Y:S01]  /*1a1f0*/  HMMA.1688.F32.TF32 R64, R20.reuse, R38, R64 ;  /* 0x000000261440723c */ /* 0x040fe20000081040 */
[----:B------:R-:W-:Y:S07]  /*1a200*/  STL [R1+0xe48], R72 ;  /* 0x000e484801007387 */ /* 0x000fee0000100800 */
[C---:B------:R-:W-:Y:S01]  /*1a210*/  HMMA.1688.F32.TF32 R60, R20.reuse, R42, R60 ;  /* 0x0000002a143c723c */ /* 0x040fe2000008103c */
[----:B------:R-:W-:Y:S04]  /*1a220*/  STL [R1+0xe44], R73 ;  /* 0x000e444901007387 */ /* 0x000fe80000100800 */
[----:B------:R-:W-:Y:S03]  /*1a230*/  STL [R1+0xe40], R74 ;  /* 0x000e404a01007387 */ /* 0x000fe60000100800 */
[C---:B------:R-:W-:Y:S01]  /*1a240*/  HMMA.1688.F32.TF32 R16, R20.reuse, R190, R92 ;  /* 0x000000be1410723c */ /* 0x040fe2000008105c */
[----:B------:R-:W-:Y:S04]  /*1a250*/  STL [R1+0xe3c], R75 ;  /* 0x000e3c4b01007387 */ /* 0x000fe80000100800 */
[----:B------:R-:W-:Y:S04]  /*1a260*/  STL [R1+0xe58], R68 ;  /* 0x000e584401007387 */ /* 0x000fe80000100800 */
[----:B------:R-:W-:Y:S04]  /*1a270*/  STL [R1+0xe54], R69 ;  /* 0x000e544501007387 */ /* 0x000fe80000100800 */
[----:B------:R-:W-:Y:S04]  /*1a280*/  STL [R1+0xe50], R70 ;  /* 0x000e504601007387 */ /* 0x000fe80000100800 */
[----:B------:R-:W-:Y:S04]  /*1a290*/  STL [R1+0xe4c], R71 ;  /* 0x000e4c4701007387 */ /* 0x000fe80000100800 */
[----:B------:R-:W-:Y:S04]  /*1a2a0*/  STL [R1+0xe68], R64 ;  /* 0x000e684001007387 */ /* 0x000fe80000100800 */
[----:B------:R-:W-:Y:S01]  /*1a2b0*/  STL [R1+0xe64], R65 ;  /* 0x000e644101007387 */ /* 0x000fe20000100800 */
[C---:B------:R-:W-:Y:S03]  /*1a2c0*/  HMMA.1688.F32.TF32 R52, R20.reuse, R186, R88 ;  /* 0x000000ba1434723c */ /* 0x040fe60000081058 */
[----:B------:R-:W-:Y:S04]  /*1a2d0*/  STL [R1+0xe60], R66 ;  /* 0x000e604201007387 */ /* 0x000fe80000100800 */
[----:B------:R-:W-:Y:S01]  /*1a2e0*/  STL [R1+0xe5c], R67 ;  /* 0x000e5c4301007387 */ /* 0x000fe20000100800 */
[C---:B--2---:R-:W-:Y:S03]  /*1a2f0*/  HMMA.1688.F32.TF32 R28, R20.reuse, R222, R80 ;  /* 0x000000de141c723c */ /* 0x044fe60000081050 */
[----:B------:R-:W-:Y:S04]  /*1a300*/  STL [R1+0xe78], R60 ;  /* 0x000e783c01007387 */ /* 0x000fe80000100800 */
[----:B------:R-:W-:Y:S01]  /*1a310*/  STL [R1+0xe74], R61 ;  /* 0x000e743d01007387 */ /* 0x000fe20000100800 */
[C---:B------:R-:W-:Y:S03]  /*1a320*/  HMMA.1688.F32.TF32 R176, R20.reuse, R214, R240 ;  /* 0x000000d614b0723c */ /* 0x040fe600000810f0 */
[----:B------:R-:W-:Y:S04]  /*1a330*/  STL [R1+0xe70], R62 ;  /* 0x000e703e01007387 */ /* 0x000fe80000100800 */
[----:B------:R-:W-:Y:S04]  /*1a340*/  STL [R1+0xe6c], R63 ;  /* 0x000e6c3f01007387 */ /* 0x000fe80000100800 */
[----:B------:R-:W-:Y:S04]  /*1a350*/  STL.64 [R1+0x780], R16 ;  /* 0x0007801001007387 */ /* 0x000fe80000100a00 */
[----:B------:R2:W-:Y:S02]  /*1a360*/  STL.64 [R1+0x788], R18 ;  /* 0x0007881201007387 */ /* 0x0005e40000100a00 */
[C---:B--2---:R-:W-:Y:S02]  /*1a370*/  HMMA.1688.F32.TF32 R16, R20.reuse, R218, R236 ;  /* 0x000000da1410723c */ /* 0x044fe400000810ec */
[----:B------:R-:W-:Y:S04]  /*1a380*/  STL.64 [R1+0x770], R52 ;  /* 0x0007703401007387 */ /* 0x000fe80000100a00 */
[----:B------:R-:W-:Y:S04]  /*1a390*/  STL.64 [R1+0x778], R54 ;  /* 0x0007783601007387 */ /* 0x000fe80000100a00 */
[----:B------:R-:W-:Y:S04]  /*1a3a0*/  STL.64 [R1+0x750], R28 ;  /* 0x0007501c01007387 */ /* 0x000fe80000100a00 */
[----:B------:R-:W-:Y:S04]  /*1a3b0*/  STL.64 [R1+0x758], R30 ;  /* 0x0007581e01007387 */ /* 0x000fe80000100a00 */
[----:B------:R-:W-:Y:S05]  /*1a3c0*/  STL [R1+0xe8c], R176 ;  /* 0x000e8cb001007387 */ /* 0x000fea0000100800 */
[----:B------:R-:W-:Y:S04]  /*1a3d0*/  STL.64 [R1+0x740], R16 ;  /* 0x0007401001007387 */ /* 0x000fe80000100a00 */
[----:B------:R2:W-:Y:S02]  /*1a3e0*/  STL.64 [R1+0x748], R18 ;  /* 0x0007481201007387 */ /* 0x0005e40000100a00 */
[C---:B--2---:R-:W-:Y:S02]  /*1a3f0*/  HMMA.1688.F32.TF32 R16, R20.reuse, R206, R224 ;  /* 0x000000ce1410723c */ /* 0x044fe400000810e0 */
[----:B------:R-:W-:Y:S04]  /*1a400*/  STL [R1+0xe88], R177 ;  /* 0x000e88b101007387 */ /* 0x000fe80000100800 */
[----:B------:R-:W-:Y:S02]  /*1a410*/  STL [R1+0xe80], R178 ;  /* 0x000e80b201007387 */ /* 0x000fe40000100800 */
[C---:B------:R-:W-:Y:S02]  /*1a420*/  HMMA.1688.F32.TF32 R52, R20.reuse, R202, R228 ;  /* 0x000000ca1434723c */ /* 0x040fe400000810e4 */
[----:B------:R-:W-:Y:S04]  /*1a430*/  STL [R1+0xe7c], R179 ;  /* 0x000e7cb301007387 */ /* 0x000fe80000100800 */
[----:B------:R-:W-:Y:S02]  /*1a440*/  STL [R1+0xe94], R182 ;  /* 0x000e94b601007387 */ /* 0x000fe40000100800 */
[C---:B------:R-:W-:Y:S02]  /*1a450*/  HMMA.1688.F32.TF32 R28, R20.reuse, R198, R232 ;  /* 0x000000c6141c723c */ /* 0x040fe400000810e8 */
[----:B------:R-:W-:Y:S05]  /*1a460*/  STL [R1+0xe90], R183 ;  /* 0x000e90b701007387 */ /* 0x000fea0000100800 */
[----:B------:R-:W-:Y:S04]  /*1a470*/  STL.64 [R1+0x730], R16 ;  /* 0x0007301001007387 */ /* 0x000fe80000100a00 */
[----:B------:R2:W-:Y:S02]  /*1a480*/  STL.64 [R1+0x738], R18 ;  /* 0x0007381201007387 */ /* 0x0005e40000100a00 */
[----:B--2---:R-:W-:Y:S02]  /*1a490*/  HMMA.1688.F32.TF32 R16, R20, R194, R32 ;  /* 0x000000c21410723c */ /* 0x004fe40000081020 */
[----:B------:R2:W-:Y:S04]  /*1a4a0*/  STL.64 [R1+0x720], R52 ;  /* 0x0007203401007387 */ /* 0x0005e80000100a00 */
[----:B------:R3:W-:Y:S04]  /*1a4b0*/  STL.64 [R1+0x728], R54 ;  /* 0x0007283601007387 */ /* 0x0007e80000100a00 */
[----:B------:R-:W4:Y:S04]  /*1a4c0*/  LDL.LU R240, [R1+0x200] ;  /* 0x0002000001f07983 */ /* 0x000f280000300800 */
[----:B------:R-:W-:Y:S04]  /*1a4d0*/  STL.64 [R1+0x710], R28 ;  /* 0x0007101c01007387 */ /* 0x000fe80000100a00 */
[----:B------:R1:W-:Y:S01]  /*1a4e0*/  STL.64 [R1+0x718], R30 ;  /* 0x0007181e01007387 */ /* 0x0003e20000100a00 */
[----:B------:R-:W-:-:S02]  /*1a4f0*/  IMAD.MOV.U32 R236, RZ, RZ, R84 ;  /* 0x000000ffffec7224 */ /* 0x000fc400078e0054 */
[----:B------:R-:W-:Y:S01]  /*1a500*/  IMAD.MOV.U32 R237, RZ, RZ, R85 ;  /* 0x000000ffffed7224 */ /* 0x000fe200078e0055 */
[----:B------:R-:W-:Y:S04]  /*1a510*/  LDS R20, [R49+0x6280] ;  /* 0x0062800031147984 */ /* 0x000fe80000000800 */
[----:B------:R-:W-:Y:S04]  /*1a520*/  STL.64 [R1+0x700], R16 ;  /* 0x0007001001007387 */ /* 0x000fe80000100a00 */
[----:B------:R-:W-:Y:S04]  /*1a530*/  STL.64 [R1+0x708], R18 ;  /* 0x0007081201007387 */ /* 0x000fe80000100a00 */
[----:B------:R-:W4:Y:S01]  /*1a540*/  LDL.LU R241, [R1+0x204] ;  /* 0x0002040001f17983 */ /* 0x000f220000300800 */
[----:B------:R-:W-:-:S03]  /*1a550*/  IMAD.MOV.U32 R238, RZ, RZ, R86 ;  /* 0x000000ffffee7224 */ /* 0x000fc600078e0056 */
[----:B------:R-:W4:Y:S01]  /*1a560*/  LDL.LU R242, [R1+0x208] ;  /* 0x0002080001f27983 */ /* 0x000f220000300800 */
[----:B------:R-:W-:-:S03]  /*1a570*/  IMAD.MOV.U32 R239, RZ, RZ, R87 ;  /* 0x000000ffffef7224 */ /* 0x000fc600078e0057 */
        /* <DEDUP_REMOVED lines=29> */
[----:B------:R-:W1:Y:S04]  /*1a750*/  LDL.LU R136, [R1+0xa0] ;  /* 0x0000a00001887983 */ /* 0x000e680000300800 */
[----:B------:R-:W1:Y:S04]  /*1a760*/  LDL.LU R137, [R1+0xa4] ;  /* 0x0000a40001897983 */ /* 0x000e680000300800 */
[----:B------:R-:W1:Y:S04]  /*1a770*/  LDL.LU R138, [R1+0xa8] ;  /* 0x0000a800018a7983 */ /* 0x000e680000300800 */
[----:B------:R-:W1:Y:S04]  /*1a780*/  LDL.LU R139, [R1+0xac] ;  /* 0x0000ac00018b7983 */ /* 0x000e680000300800 */
[----:B------:R-:W4:Y:S04]  /*1a790*/  LDL.LU R140, [R1+0xb0] ;  /* 0x0000b000018c7983 */ /* 0x000f280000300800 */
[----:B------:R-:W4:Y:S04]  /*1a7a0*/  LDL.LU R141, [R1+0xb4] ;  /* 0x0000b400018d7983 */ /* 0x000f280000300800 */
[----:B------:R-:W4:Y:S04]  /*1a7b0*/  LDL.LU R142, [R1+0xb8] ;  /* 0x0000b800018e7983 */ /* 0x000f280000300800 */
[----:B------:R-:W4:Y:S04]  /*1a7c0*/  LDL.LU R143, [R1+0xbc] ;  /* 0x0000bc00018f7983 */ /* 0x000f280000300800 */
[----:B--2---:R-:W2:Y:S04]  /*1a7d0*/  LDL.LU R52, [R1+0xd0] ;  /* 0x0000d00001347983 */ /* 0x004ea80000300800 */
[----:B------:R-:W2:Y:S04]  /*1a7e0*/  LDL.LU R53, [R1+0xd4] ;  /* 0x0000d40001357983 */ /* 0x000ea80000300800 */
[----:B---3--:R-:W2:Y:S04]  /*1a7f0*/  LDL.LU R54, [R1+0xd8] ;  /* 0x0000d80001367983 */ /* 0x008ea80000300800 */
[----:B------:R-:W2:Y:S04]  /*1a800*/  LDL.LU R55, [R1+0xdc] ;  /* 0x0000dc0001377983 */ /* 0x000ea80000300800 */
        /* <DEDUP_REMOVED lines=16> */
[----:B------:R-:W-:Y:S04]  /*1a910*/  LDS R22, [R49+0x7280] ;  /* 0x0072800031167984 */ /* 0x000fe80000000800 */
[----:B------:R-:W-:Y:S04]  /*1a920*/  LDS R21, [R7+0x6280] ;  /* 0x0062800007157984 */ /* 0x000fe80000000800 */
[----:B------:R-:W1:Y:S04]  /*1a930*/  LDS R23, [R7+0x7280] ;  /* 0x0072800007177984 */ /* 0x000e680000000800 */
[----:B------:R-:W-:Y:S04]  /*1a940*/  LDS R16, [R49+0x6300] ;  /* 0x0063000031107984 */ /* 0x000fe80000000800 */
[----:B------:R-:W-:Y:S04]  /*1a950*/  LDS R18, [R49+0x7300] ;  /* 0x0073000031127984 */ /* 0x000fe80000000800 */
[----:B------:R-:W-:Y:S04]  /*1a960*/  LDS R17, [R7+0x6300] ;  /* 0x0063000007117984 */ /* 0x000fe80000000800 */
[----:B------:R-:W1:Y:S01]  /*1a970*/  LDS R19, [R7+0x7300] ;  /* 0x0073000007137984 */ /* 0x000e620000000800 */
[----:B----4-:R-:W-:-:S03]  /*1a980*/  IMAD.MOV.U32 R127, RZ, RZ, R84 ;  /* 0x000000ffff7f7224 */ /* 0x010fc600078e0054 */
[----:B------:R-:W4:Y:S01]  /*1a990*/  LDL.LU R84, [R1+0x3b0] ;  /* 0x0003b00001547983 */ /* 0x000f220000300800 */
[----:B------:R-:W-:-:S03]  /*1a9a0*/  IMAD.MOV.U32 R126, RZ, RZ, R85 ;  /* 0x000000ffff7e7224 */ /* 0x000fc600078e0055 */
        /* <DEDUP_REMOVED lines=37> */
[C---:B-1----:R-:W-:Y:S08]  /*1ac00*/  HMMA.1688.F32.TF32 R224, R24.reuse, R206, R136 ;  /* 0x000000ce18e0723c */ /* 0x042ff00000081088 */
[C---:B---3--:R-:W-:Y:S08]  /*1ac10*/  HMMA.1688.F32.TF32 R28, R24.reuse, R222, R244 ;  /* 0x000000de181c723c */ /* 0x048ff000000810f4 */
[C---:B--2---:R-:W-:Y:S08]  /*1ac20*/  HMMA.1688.F32.TF32 R32, R24.reuse, R186, R144 ;  /* 0x000000ba1820723c */ /* 0x044ff00000081090 */
[C---:B------:R-:W-:Y:S08]  /*1ac30*/  HMMA.1688.F32.TF32 R52, R24.reuse, R218, R52 ;  /* 0x000000da1834723c */ /* 0x040ff00000081034 */
[C---:B------:R-:W-:Y:S08]  /*1ac40*/  HMMA.1688.F32.TF32 R92, R24.reuse, R42, R92 ;  /* 0x0000002a185c723c */ /* 0x040ff0000008105c */
[C---:B------:R-:W-:Y:S08]  /*1ac50*/  HMMA.1688.F32.TF32 R228, R24.reuse, R202, R132 ;  /* 0x000000ca18e4723c */ /* 0x040ff00000081084 */
[C---:B------:R-:W-:Y:S08]  /*1ac60*/  HMMA.1688.F32.TF32 R88, R24.reuse, R38, R88 ;  /* 0x000000261858723c */ /* 0x040ff00000081058 */
[C---:B----4-:R-:W-:Y:S08]  /*1ac70*/  HMMA.1688.F32.TF32 R84, R24.reuse, R46, R84 ;  /* 0x0000002e1854723c */ /* 0x050ff00000081054 */
[C---:B------:R-:W-:Y:S08]  /*1ac80*/  HMMA.1688.F32.TF32 R152, R24.reuse, R10, R152 ;  /* 0x0000000a1898723c */ /* 0x040ff00000081098 */
[C---:B------:R-:W-:Y:S08]  /*1ac90*/  HMMA.1688.F32.TF32 R148, R24.reuse, R14, R148 ;  /* 0x0000000e1894723c */ /* 0x040ff00000081094 */
[C---:B------:R-:W-:Y:S08]  /*1aca0*/  HMMA.1688.F32.TF32 R60, R24.reuse, R190, R156 ;  /* 0x000000be183c723c */ /* 0x040ff0000008109c */
[C---:B------:R-:W-:Y:S11]  /*1acb0*/  HMMA.1688.F32.TF32 R80, R24.reuse, R50, R80 ;  /* 0x000000321850723c */ /* 0x040ff60000081050 */
[----:B------:R-:W-:Y:S04]  /*1acc0*/  @!UPT UIADD3 URZ, URZ, URZ, URZ ;  /* 0x0000003f3f3ff290 */ /* 0x000fe8000fffe03f */
[----:B------:R-:W-:Y:S04]  /*1acd0*/  STL.64 [R1+0x6e0], R60 ;  /* 0x0006e03c01007387 */ /* 0x000fe80000100a00 */
[----:B------:R-:W-:Y:S04]  /*1ace0*/  STL.64 [R1+0x6e8], R62 ;  /* 0x0006e83e01007387 */ /* 0x000fe80000100a00 */
[----:B------:R-:W-:Y:S04]  /*1acf0*/  STL.64 [R1+0x6d0], R32 ;  /* 0x0006d02001007387 */ /* 0x000fe80000100a00 */
[----:B------:R1:W-:Y:S04]  /*1ad00*/  STL.64 [R1+0x6d8], R34 ;  /* 0x0006d82201007387 */ /* 0x0003e80000100a00 */
[----:B------:R-:W-:Y:S01]  /*1ad10*/  STL.64 [R1+0x6c0], R28 ;  /* 0x0006c01c01007387 */ /* 0x000fe20000100a00 */
[C---:B------:R-:W-:Y:S03]  /*1ad20*/  HMMA.1688.F32.TF32 R232, R24.reuse, R198, R128 ;  /* 0x000000c618e8723c */ /* 0x040fe60000081080 */
[----:B------:R2:W-:Y:S05]  /*1ad30*/  STL.64 [R1+0x6c8], R30 ;  /* 0x0006c81e01007387 */ /* 0x0005ea0000100a00 */
[C---:B-1----:R-:W-:Y:S08]  /*1ad40*/  HMMA.1688.F32.TF32 R32, R24.reuse, R214, R56 ;  /* 0x000000d61820723c */ /* 0x042ff00000081038 */
[C---:B--2---:R-:W-:Y:S08]  /*1ad50*/  HMMA.1688.F32.TF32 R28, R24.reuse, R210, R140 ;  /* 0x000000d2181c723c */ /* 0x044ff0000008108c */
[----:B------:R-:W-:Y:S01]  /*1ad60*/  HMMA.1688.F32.TF32 R24, R24, R194, R124 ;  /* 0x000000c21818723c */ /* 0x000fe2000008107c */
[----:B------:R-:W-:Y:S04]  /*1ad70*/  STL.64 [R1+0x6b0], R52 ;  /* 0x0006b03401007387 */ /* 0x000fe80000100a00 */
[----:B------:R-:W-:Y:S04]  /*1ad80*/  STL.64 [R1+0x6b8], R54 ;  /* 0x0006b83601007387 */ /* 0x000fe80000100a00 */
        /* <DEDUP_REMOVED lines=9> */
[----:B------:R-:W-:-:S06]  /*1ae20*/  IMAD.MOV.U32 R236, RZ, RZ, R252 ;  /* 0x000000ffffec7224 */ /* 0x000fcc00078e00fc */
[----:B------:R-:W-:Y:S04]  /*1ae30*/  STL.64 [R1+0x650], R32 ;  /* 0x0006502001007387 */ /* 0x000fe80000100a00 */
[----:B------:R-:W-:Y:S04]  /*1ae40*/  STL.64 [R1+0x658], R34 ;  /* 0x0006582201007387 */ /* 0x000fe80000100a00 */
[----:B------:R1:W-:Y:S01]  /*1ae50*/  STL.64 [R1+0x640], R28 ;  /* 0x0006401c01007387 */ /* 0x0003e20000100a00 */
[----:B------:R-:W-:-:S03]  /*1ae60*/  IMAD.MOV.U32 R237, RZ, RZ, R48 ;  /* 0x000000ffffed7224 */ /* 0x000fc600078e0030 */
[----:B------:R2:W-:Y:S01]  /*1ae70*/  STL.64 [R1+0x648], R30 ;  /* 0x0006481e01007387 */ /* 0x0005e20000100a00 */
[----:B------:R-:W-:-:S03]  /*1ae80*/  IMAD.MOV.U32 R238, RZ, RZ, R45 ;  /* 0x000000ffffee7224 */ /* 0x000fc600078e002d */
[----:B------:R-:W3:Y:S01]  /*1ae90*/  LDL.LU R252, [R1+0xec8] ;  /* 0x000ec80001fc7983 */ /* 0x000ee20000300800 */
[----:B------:R-:W-:-:S03]  /*1aea0*/  IMAD.MOV.U32 R239, RZ, RZ, R44 ;  /* 0x000000ffffef7224 */ /* 0x000fc600078e002c */
[----:B------:R-:W-:Y:S04]  /*1aeb0*/  STL.64 [R1+0x190], R24 ;  /* 0x0001901801007387 */ /* 0x000fe80000100a00 */
[----:B------:R4:W-:Y:S04]  /*1aec0*/  STL.64 [R1+0x198], R26 ;  /* 0x0001981a01007387 */ /* 0x0009e80000100a00 */
        /* <DEDUP_REMOVED lines=23> */
[----:B------:R-:W-:Y:S03]  /*1b040*/  HMMA.1688.F32.TF32 R140, R20, R10, R120 ;  /* 0x0000000a148c723c */ /* 0x000fe60000081078 */
        /* <DEDUP_REMOVED lines=22> */
[----:B--2---:R-:W4:Y:S04]  /*1b1b0*/  LDL.LU R30, [R1+0x1b8] ;  /* 0x0001b800011e7983 */ /* 0x004f280000300800 */
        /* <DEDUP_REMOVED lines=33> */
[----:B---3--:R-:W-:-:S02]  /*1b3d0*/  IMAD.MOV.U32 R56, RZ, RZ, R44 ;  /* 0x000000ffff387224 */ /* 0x008fc400078e002c */
[----:B------:R-:W-:Y:S01]  /*1b3e0*/  IMAD.MOV.U32 R57, RZ, RZ, R45 ;  /* 0x000000ffff397224 */ /* 0x000fe200078e002d */
[----:B------:R-:W3:Y:S01]  /*1b3f0*/  LDL.LU R44, [R1+0xeb8] ;  /* 0x000eb800012c7983 */ /* 0x000ee20000300800 */
[----:B------:R-:W-:Y:S01]  /*1b400*/  IMAD.MOV.U32 R58, RZ, RZ, R48 ;  /* 0x000000ffff3a7224 */ /* 0x000fe200078e0030 */
[----:B------:R-:W-:Y:S01]  /*1b410*/  HMMA.1688.F32.TF32 R136, R20, R14, R116 ;  /* 0x0000000e1488723c */ /* 0x000fe20000081074 */
[----:B------:R-:W-:Y:S01]  /*1b420*/  IMAD.MOV.U32 R59, RZ, RZ, R252 ;  /* 0x000000ffff3b7224 */ /* 0x000fe200078e00fc */
[----:B------:R-:W3:Y:S04]  /*1b430*/  LDL.LU R45, [R1+0xeb4] ;  /* 0x000eb400012d7983 */ /* 0x000ee80000300800 */
[----:B------:R-:W3:Y:S01]  /*1b440*/  LDL.LU R48, [R1+0xeb0] ;  /* 0x000eb00001307983 */ /* 0x000ee20000300800 */
[----:B------:R-:W-:-:S02]  /*1b450*/  IMAD.MOV.U32 R116, RZ, RZ, R4 ;  /* 0x000000ffff747224 */ /* 0x000fc400078e0004 */
[----:B------:R-:W-:Y:S01]  /*1b460*/  IMAD.MOV.U32 R117, RZ, RZ, R5 ;  /* 0x000000ffff757224 */ /* 0x000fe200078e0005 */
[----:B------:R-:W3:Y:S04]  /*1b470*/  LDL.LU R252, [R1+0xeac] ;  /* 0x000eac0001fc7983 */ /* 0x000ee80000300800 */
[----:B------:R-:W3:Y:S04]  /*1b480*/  LDL.LU R4, [R1+0xea8] ;  /* 0x000ea80001047983 */ /* 0x000ee80000300800 */
[----:B------:R-:W3:Y:S01]  /*1b490*/  LDL.LU R5, [R1+0xea4] ;  /* 0x000ea40001057983 */ /* 0x000ee20000300800 */
[C---:B------:R-:W-:Y:S08]  /*1b4a0*/  HMMA.1688.F32.TF32 R96, R20.reuse, R50, R96 ;  /* 0x000000321460723c */ /* 0x040ff00000081060 */
[C---:B------:R-:W-:Y:S08]  /*1b4b0*/  HMMA.1688.F32.TF32 R100, R20.reuse, R46, R100 ;  /* 0x0000002e1464723c */ /* 0x040ff00000081064 */
[C---:B------:R-:W-:Y:S08]  /*1b4c0*/  HMMA.1688.F32.TF32 R104, R20.reuse, R38, R104 ;  /* 0x000000261468723c */ /* 0x040ff00000081068 */
[----:B------:R-:W-:Y:S01]  /*1b4d0*/  HMMA.1688.F32.TF32 R108, R20, R42, R108 ;  /* 0x0000002a146c723c */ /* 0x000fe2000008106c */
[----:B------:R-:W-:-:S02]  /*1b4e0*/  IMAD.MOV.U32 R240, RZ, RZ, R9 ;  /* 0x000000fffff07224 */ /* 0x000fc400078e0009 */
[----:B------:R-:W-:Y:S02]  /*1b4f0*/  IMAD.MOV.U32 R118, RZ, RZ, R41 ;  /* 0x000000ffff767224 */ /* 0x000fe400078e0029 */
[----:B------:R-:W-:Y:S02]  /*1b500*/  IMAD.MOV.U32 R119, RZ, RZ, R37 ;  /* 0x000000ffff777224 */ /* 0x000fe400078e0025 */
[----:B------:R-:W-:Y:S01]  /*1b510*/  IMAD.MOV.U32 R241, RZ, RZ, R8 ;  /* 0x000000fffff17224 */ /* 0x000fe200078e0008 */
[C---:B----4-:R-:W-:Y:S08]  /*1b520*/  HMMA.1688.F32.TF32 R28, R20.reuse, R202, R28 ;  /* 0x000000ca141c723c */ /* 0x050ff0000008101c */
[C---:B--2---:R-:W-:Y:S08]  /*1b530*/  HMMA.1688.F32.TF32 R32, R20.reuse, R218, R60 ;  /* 0x000000da1420723c */ /* 0x044ff0000008103c */
[C---:B------:R-:W-:Y:S08]  /*1b540*/  HMMA.1688.F32.TF32 R60, R20.reuse, R214, R64 ;  /* 0x000000d6143c723c */ /* 0x040ff00000081040 */
[C---:B------:R-:W-:Y:S07]  /*1b550*/  HMMA.1688.F32.TF32 R24, R20.reuse, R210, R68 ;  /* 0x000000d21418723c */ /* 0x040fee0000081044 */
[----:B------:R-:W-:Y:S04]  /*1b560*/  STL.64 [R1+0x630], R32 ;  /* 0x0006302001007387 */ /* 0x000fe80000100a00 */
[----:B------:R1:W-:Y:S04]  /*1b570*/  STL.64 [R1+0x638], R34 ;  /* 0x0006382201007387 */ /* 0x0003e80000100a00 */
[----:B------:R-:W-:Y:S04]  /*1b580*/  STL.64 [R1+0x620], R60 ;  /* 0x0006203c01007387 */ /* 0x000fe80000100a00 */
[----:B------:R-:W-:Y:S01]  /*1b590*/  STL.64 [R1+0x628], R62 ;  /* 0x0006283e01007387 */ /* 0x000fe20000100a00 */
[C---:B-1----:R-:W-:Y:S03]  /*1b5a0*/  HMMA.1688.F32.TF32 R32, R20.reuse, R206, R72 ;  /* 0x000000ce1420723c */ /* 0x042fe60000081048 */
[----:B------:R-:W-:Y:S04]  /*1b5b0*/  STL.64 [R1+0x610], R24 ;  /* 0x0006101801007387 */ /* 0x000fe80000100a00 */
[----:B------:R1:W-:Y:S02]  /*1b5c0*/  STL.64 [R1+0x618], R26 ;  /* 0x0006181a01007387 */ /* 0x0003e40000100a00 */
[C---:B-1----:R-:W-:Y:S11]  /*1b5d0*/  HMMA.1688.F32.TF32 R24, R20.reuse, R198, R76 ;  /* 0x000000c61418723c */ /* 0x042ff6000008104c */
[----:B------:R-:W-:Y:S03]  /*1b5e0*/  @!UPT UIADD3 URZ, URZ, URZ, URZ ;  /* 0x0000003f3f3ff290 */ /* 0x000fe6000fffe03f */
[----:B------:R-:W-:Y:S01]  /*1b5f0*/  STL.64 [R1+0x140], R32 ;  /* 0x0001402001007387 */ /* 0x000fe20000100a00 */
[----:B------:R-:W-:Y:S03]  /*1b600*/  HMMA.1688.F32.TF32 R20, R20, R194, R172 ;  /* 0x000000c21414723c */ /* 0x000fe600000810ac */
[----:B------:R-:W-:Y:S04]  /*1b610*/  STL.64 [R1+0x148], R34 ;  /* 0x0001482201007387 */ /* 0x000fe80000100a00 */
[----:B------:R-:W-:Y:S04]  /*1b620*/  STL.64 [R1+0x130], R28 ;  /* 0x0001301c01007387 */ /* 0x000fe80000100a00 */
[----:B------:R-:W-:Y:S04]  /*1b630*/  STL.64 [R1+0x138], R30 ;  /* 0x0001381e01007387 */ /* 0x000fe80000100a00 */
[----:B------:R-:W-:Y:S04]  /*1b640*/  STL.64 [R1+0x600], R24 ;  /* 0x0006001801007387 */ /* 0x000fe80000100a00 */
[----:B------:R1:W-:Y:S02]  /*1b650*/  STL.64 [R1+0x608], R26 ;  /* 0x0006081a01007387 */ /* 0x0003e40000100a00 */
[C---:B-1----:R-:W-:Y:S02]  /*1b660*/  HMMA.1688.F32.TF32 R24, R16.reuse, R190, R164 ;  /* 0x000000be1018723c */ /* 0x042fe400000810a4 */
[----:B------:R1:W-:Y:S04]  /*1b670*/  STL.64 [R1+0x5f0], R20 ;  /* 0x0005f01401007387 */ /* 0x0003e80000100a00 */
[----:B------:R-:W-:Y:S02]  /*1b680*/  STL.64 [R1+0x5f8], R22 ;  /* 0x0005f81601007387 */ /* 0x000fe40000100a00 */
[C---:B------:R-:W-:Y:S02]  /*1b690*/  HMMA.1688.F32.TF32 R60, R16.reuse, R186, R160 ;  /* 0x000000ba103c723c */ /* 0x040fe400000810a0 */
[----:B-1----:R-:W2:Y:S06]  /*1b6a0*/  LDL.LU R21, [R1+0x9a0] ;  /* 0x0009a00001157983 */ /* 0x002eac0000300800 */
[C---:B------:R-:W-:Y:S07]  /*1b6b0*/  HMMA.1688.F32.TF32 R28, R16.reuse, R222, R156 ;  /* 0x000000de101c723c */ /* 0x040fee000008109c */
[----:B------:R-:W-:Y:S04]  /*1b6c0*/  STL.64 [R1+0x340], R24 ;  /* 0x0003401801007387 */ /* 0x000fe80000100a00 */
[----:B------:R1:W-:Y:S02]  /*1b6d0*/  STL.64 [R1+0x348], R26 ;  /* 0x0003481a01007387 */ /* 0x0003e40000100a00 */
[C---:B-1----:R-:W-:Y:S02]  /*1b6e0*/  HMMA.1688.F32.TF32 R24, R16.reuse, R218, R144 ;  /* 0x000000da1018723c */ /* 0x042fe40000081090 */
[----:B------:R-:W-:Y:S04]  /*1b6f0*/  STL.64 [R1+0x2f0], R60 ;  /* 0x0002f03c01007387 */ /* 0x000fe80000100a00 */
[----:B------:R-:W-:Y:S04]  /*1b700*/  STL.64 [R1+0x2f8], R62 ;  /* 0x0002f83e01007387 */ /* 0x000fe80000100a00 */
[----:B------:R-:W4:Y:S04]  /*1b710*/  LDL.LU R9, [R1+0x990] ;  /* 0x0009900001097983 */ /* 0x000f280000300800 */
[----:B------:R-:W-:Y:S04]  /*1b720*/  STL.64 [R1+0x2d0], R28 ;  /* 0x0002d01c01007387 */ /* 0x000fe80000100a00 */
[----:B------:R1:W-:Y:S05]  /*1b730*/  STL.64 [R1+0x2d8], R30 ;  /* 0x0002d81e01007387 */ /* 0x0003ea0000100a00 */
[----:B------:R-:W-:Y:S04]  /*1b740*/  STL.64 [R1+0x5b0], R24 ;  /* 0x0005b01801007387 */ /* 0x000fe80000100a00 */
[----:B------:R3:W-:Y:S01]  /*1b750*/  STL.64 [R1+0x5b8], R26 ;  /* 0x0005b81a01007387 */ /* 0x0007e20000100a00 */
[C---:B-1----:R-:W-:Y:S03]  /*1b760*/  HMMA.1688.F32.TF32 R28, R16.reuse, R214, R244 ;  /* 0x000000d6101c723c */ /* 0x042fe600000810f4 */
[----:B------:R-:W4:Y:S05]  /*1b770*/  LDL R8, [R1+0xbb0] ;  /* 0x000bb00001087983 */ /* 0x000f2a0000100800 */
[C---:B---3--:R-:W-:Y:S11]  /*1b780*/  HMMA.1688.F32.TF32 R24, R16.reuse, R210, R52 ;  /* 0x000000d21018723c */ /* 0x048ff60000081034 */
[----:B------:R-:W-:Y:S04]  /*1b790*/  @!UPT UIADD3 URZ, URZ, URZ, URZ ;  /* 0x0000003f3f3ff290 */ /* 0x000fe8000fffe03f */
[----:B------:R-:W-:Y:S04]  /*1b7a0*/  STL.64 [R1+0x5a0], R28 ;  /* 0x0005a01c01007387 */ /* 0x000fe80000100a00 */
[----:B------:R1:W-:Y:S04]  /*1b7b0*/  STL.64 [R1+0x5a8], R30 ;  /* 0x0005a81e01007387 */ /* 0x0003e80000100a00 */
[----:B------:R-:W-:Y:S04]  /*1b7c0*/  STL.64 [R1+0x570], R24 ;  /* 0x0005701801007387 */ /* 0x000fe80000100a00 */
[----:B------:R3:W-:Y:S01]  /*1b7d0*/  STL.64 [R1+0x578], R26 ;  /* 0x0005781a01007387 */ /* 0x0007e20000100a00 */
[C---:B-1----:R-:W-:Y:S08]  /*1b7e0*/  HMMA.1688.F32.TF32 R28, R16.reuse, R206, R56 ;  /* 0x000000ce101c723c */ /* 0x042ff00000081038 */
[----:B---3--:R-:W-:Y:S01]  /*1b7f0*/  HMMA.1688.F32.TF32 R24, R16, R202, R116 ;  /* 0x000000ca1018723c */ /* 0x008fe20000081074 */
[----:B------:R-:W-:-:S02]  /*1b800*/  IMAD.MOV.U32 R243, RZ, RZ, R3 ;  /* 0x000000fffff37224 */ /* 0x000fc400078e0003 */
[----:B------:R-:W-:Y:S01]  /*1b810*/  IMAD.MOV.U32 R242, RZ, RZ, R6 ;  /* 0x000000fffff27224 */ /* 0x000fe200078e0006 */
[----:B------:R-:W3:Y:S04]  /*1b820*/  LDL R3, [R1+0xba4] ;  /* 0x000ba40001037983 */ /* 0x000ee80000100800 */
[C---:B------:R-:W-:Y:S07]  /*1b830*/  HMMA.1688.F32.TF32 R132, R16.reuse, R10, R132 ;  /* 0x0000000a1084723c */ /* 0x040fee0000081084 */
[----:B------:R-:W-:Y:S04]  /*1b840*/  STL.64 [R1+0x560], R28 ;  /* 0x0005601c01007387 */ /* 0x000fe80000100a00 */
[----:B------:R-:W-:Y:S01]  /*1b850*/  STL.64 [R1+0x568], R30 ;  /* 0x0005681e01007387 */ /* 0x000fe20000100a00 */
[C---:B------:R-:W-:Y:S03]  /*1b860*/  HMMA.1688.F32.TF32 R32, R16.reuse, R14, R168 ;  /* 0x0000000e1020723c */ /* 0x040fe600000810a8 */
[----:B------:R-:W-:Y:S04]  /*1b870*/  STL.64 [R1+0x550], R24 ;  /* 0x0005501801007387 */ /* 0x000fe80000100a00 */
[----:B------:R1:W-:Y:S01]  /*1b880*/  STL.64 [R1+0x558], R26 ;  /* 0x0005581a01007387 */ /* 0x0003e20000100a00 */
[C---:B------:R-:W-:Y:S08]  /*1b890*/  HMMA.1688.F32.TF32 R112, R16.reuse, R50, R112 ;  /* 0x000000321070723c */ /* 0x040ff00000081070 */
[C---:B------:R-:W-:Y:S08]  /*1b8a0*/  HMMA.1688.F32.TF32 R120, R16.reuse, R46, R120 ;  /* 0x0000002e1078723c */ /* 0x040ff00000081078 */
[C---:B-1----:R-:W-:Y:S08]  /*1b8b0*/  HMMA.1688.F32.TF32 R24, R16.reuse, R198, R236 ;  /* 0x000000c61018723c */ /* 0x042ff000000810ec */
[C---:B------:R-:W-:Y:S08]  /*1b8c0*/  HMMA.1688.F32.TF32 R124, R16.reuse, R38, R124 ;  /* 0x00000026107c723c */ /* 0x040ff0000008107c */
[C---:B------:R-:W-:Y:S08]  /*1b8d0*/  HMMA.1688.F32.TF32 R128, R16.reuse, R42, R128 ;  /* 0x0000002a1080723c */ /* 0x040ff00000081080 */
[----:B------:R-:W-:Y:S01]  /*1b8e0*/  HMMA.1688.F32.TF32 R16, R16, R194, R240 ;  /* 0x000000c21010723c */ /* 0x000fe200000810f0 */
[----:B------:R-:W-:Y:S04]  /*1b8f0*/  STL.64 [R1+0x400], R24 ;  /* 0x0004001801007387 */ /* 0x000fe80000100a00 */
[----:B------:R1:W-:Y:S11]  /*1b900*/  STL.64 [R1+0x408], R26 ;  /* 0x0004081a01007387 */ /* 0x0003f60000100a00 */
[----:B------:R-:W-:Y:S07]  /*1b910*/  @!UPT UIADD3 URZ, URZ, URZ, URZ ;  /* 0x0000003f3f3ff290 */ /* 0x000fee000fffe03f */
[----:B------:R-:W-:Y:S04]  /*1b920*/  STL.64 [R1+0x3a0], R16 ;  /* 0x0003a01001007387 */ /* 0x000fe80000100a00 */
[----:B------:R-:W-:Y:S04]  /*1b930*/  STL.64 [R1+0x3a8], R18 ;  /* 0x0003a81201007387 */ /* 0x000fe80000100a00 */
[----:B------:R-:W3:Y:S01]  /*1b940*/  LDL R29, [R1+0xbac] ;  /* 0x000bac00011d7983 */ /* 0x000ee20000100800 */
[----:B------:R-:W-:-:S03]  /*1b950*/  IMAD.MOV.U32 R37, RZ, RZ, 0x1f ;  /* 0x0000001fff257424 */ /* 0x000fc600078e00ff */
[----:B------:R-:W3:Y:S02]  /*1b960*/  LDL R28, [R1+0xba8] ;  /* 0x000ba800011c7983 */ /* 0x000ee40000100800 */
[----:B------:R-:W-:Y:S02]  /*1b970*/  IADD3 R37, R37, c[0x0][0x180], RZ ;  /* 0x0000600025257a10 */ /* 0x000fe40007ffe0ff */
[----:B-1----:R-:W3:Y:S02]  /*1b980*/  LDL R27, [R1+0xbf0] ;  /* 0x000bf000011b7983 */ /* 0x002ee40000100800 */
[----:B------:R-:W-:Y:S02]  /*1b990*/  SHF.R.S32.HI R6, RZ, 0x1f, R37 ;  /* 0x0000001fff067819 */ /* 0x000fe40000011425 */
[----:B------:R-:W3:Y:S02]  /*1b9a0*/  LDL R26, [R1+0xbec] ;  /* 0x000bec00011a7983 */ /* 0x000ee40000100800 */
[----:B------:R-:W-:-:S02]  /*1b9b0*/  LEA.HI R6, R6, R37, RZ, 0x5 ;  /* 0x0000002506067211 */ /* 0x000fc400078f28ff */
[----:B------:R-:W-:Y:S01]  /*1b9c0*/  ISETP.GT.AND P1, PT, R252, RZ, PT ;  /* 0x000000fffc00720c */ /* 0x000fe20003f24270 */
[----:B------:R-:W-:Y:S01]  /*1b9d0*/  LDS R16, [R49+0x6380] ;  /* 0x0063800031107984 */ /* 0x000fe20000000800 */
[----:B------:R-:W-:-:S03]  /*1b9e0*/  SHF.R.S32.HI R6, RZ, 0x5, R6 ;  /* 0x00000005ff067819 */ /* 0x000fc60000011406 */
[----:B------:R1:W-:Y:S01]  /*1b9f0*/  LDS R18, [R49+0x7380] ;  /* 0x0073800031127984 */ /* 0x0003e20000000800 */
[----:B------:R-:W-:-:S03]  /*1ba00*/  IADD3 R6, R6, -0x2, RZ ;  /* 0xfffffffe06067810 */ /* 0x000fc60007ffe0ff */
[----:B------:R-:W1:Y:S04]  /*1ba10*/  S2R R41, SR_TID.X ;  /* 0x0000000000297919 */ /* 0x000e680000002100 */
[----:B-1----:R-:W3:Y:S04]  /*1ba20*/  LDL.LU R49, [R1+0xea0] ;  /* 0x000ea00001317983 */ /* 0x002ee80000300800 */
[----:B------:R-:W3:Y:S04]  /*1ba30*/  LDL R24, [R1+0xbf8] ;  /* 0x000bf80001187983 */ /* 0x000ee80000100800 */
[----:B------:R-:W3:Y:S04]  /*1ba40*/  LDL R23, [R1+0xbf4] ;  /* 0x000bf40001177983 */ /* 0x000ee80000100800 */
[----:B------:R-:W3:Y:S04]  /*1ba50*/  LDL R22, [R1+0xc30] ;  /* 0x000c300001167983 */ /* 0x000ee80000100800 */
[----:B------:R-:W3:Y:S04]  /*1ba60*/  LDL R20, [R1+0xc2c] ;  /* 0x000c2c0001147983 */ /* 0x000ee80000100800 */
[----:B------:R-:W-:Y:S04]  /*1ba70*/  LDS R17, [R7+0x6380] ;  /* 0x0063800007117984 */ /* 0x000fe80000000800 */
[----:B------:R1:W1:Y:S01]  /*1ba80*/  LDS R19, [R7+0x7380] ;  /* 0x0073800007137984 */ /* 0x0002620000000800 */
[----:B------:R-:W-:-:S05]  /*1ba90*/  LOP3.LUT R37, R41, 0x7f, RZ, 0xc0, !PT ;  /* 0x0000007f29257812 */ /* 0x000fca00078ec0ff */
[----:B------:R-:W-:Y:S01]  /*1baa0*/  IMAD.SHL.U32 R25, R37, 0x4, RZ ;  /* 0x0000000425197824 */ /* 0x000fe200078e00ff */
[----:B------:R-:W-:Y:S01]  /*1bab0*/  BAR.SYNC.DEFER_BLOCKING 0x0 ;  /* 0x0000000000007b1d */ /* 0x000fe20000010000 */
[----:B--2---:R-:W-:Y:S02]  /*1bac0*/  ISETP.GE.AND P0, PT, R21, R6, PT ;  /* 0x000000061500720c */ /* 0x004fe40003f06270 */
[----:B------:R-:W-:-:S04]  /*1bad0*/  SEL R6, RZ, 0x4, !P1 ;  /* 0x00000004ff067807 */ /* 0x000fc80004800000 */
[----:B------:R-:W-:-:S04]  /*1bae0*/  SEL R6, R6, RZ, !P0 ;  /* 0x000000ff06067207 */ /* 0x000fc80004000000 */
[----:B------:R-:W-:Y:S02]  /*1baf0*/  ISETP.NE.U32.AND P2, PT, R6, RZ, PT ;  /* 0x000000ff0600720c */ /* 0x000fe40003f45070 */
[----:B----4-:R-:W-:-:S04]  /*1bb00*/  IADD3 R6, R9, 0x1, RZ ;  /* 0x0000000109067810 */ /* 0x010fc80007ffe0ff */
[----:B------:R-:W-:Y:S02]  /*1bb10*/  ISETP.GT.AND P1, PT, R6, 0x1, PT ;  /* 0x000000010600780c */ /* 0x000fe40003f24270 */
[----:B------:R-:W-:-:S05]  /*1bb20*/  IADD3 R8, P3, R4, R8, RZ ;  /* 0x0000000804087210 */ /* 0x000fca0007f7e0ff */
[----:B---3--:R-:W-:Y:S01]  /*1bb30*/  IMAD.X R9, R5, 0x1, R3, P3 ;  /* 0x0000000105097824 */ /* 0x008fe200018e0603 */
[----:B------:R-:W-:-:S05]  /*1bb40*/  SEL R3, R6, RZ, !P1 ;  /* 0x000000ff06037207 */ /* 0x000fca0004800000 */
[----:B------:R-:W-:Y:S04]  /*1bb50*/  STL [R1+0x990], R3 ;  /* 0x0009900301007387 */ /* 0x000fe80000100800 */
[----:B------:R-:W2:Y:S04]  /*1bb60*/  LDL R53, [R1+0xc38] ;  /* 0x000c380001357983 */ /* 0x000ea80000100800 */
[----:B------:R-:W3:Y:S04]  /*1bb70*/  LDL R52, [R1+0xc34] ;  /* 0x000c340001347983 */ /* 0x000ee80000100800 */
[----:B------:R-:W4:Y:S01]  /*1bb80*/  LDL R31, [R1+0xc70] ;  /* 0x000c7000011f7983 */ /* 0x000f220000100800 */
[----:B------:R-:W-:-:S03]  /*1bb90*/  IMAD R6, R3, 0x8000, R25 ;  /* 0x0000800003067824 */ /* 0x000fc600078e0219 */
[----:B------:R-:W4:Y:S04]  /*1bba0*/  LDL R30, [R1+0xc6c] ;  /* 0x000c6c00011e7983 */ /* 0x000f280000100800 */
[----:B------:R-:W-:Y:S01]  /*1bbb0*/  @!PT LDS RZ, [RZ] ;  /* 0x00000000fffff984 */ /* 0x000fe20000000800 */
[----:B------:R-:W-:Y:S01]  /*1bbc0*/  @!PT LDS RZ, [RZ] ;  /* 0x00000000fffff984 */ /* 0x000fe20000000800 */
[----:B------:R-:W-:Y:S01]  /*1bbd0*/  @!PT LDS RZ, [RZ] ;  /* 0x00000000fffff984 */ /* 0x000fe20000000800 */
[----:B------:R1:W-:Y:S02]  /*1bbe0*/  LDGSTS.E [R6], [R8.64], P2 ;  /* 0x0000000008067fae */ /* 0x0003e40009121844 */
[----:B-1----:R-:W-:Y:S02]  /*1bbf0*/  IADD3 R8, P3, R4, R29, RZ ;  /* 0x0000001d04087210 */ /* 0x002fe40007f7e0ff */
[----:B------:R-:W4:Y:S01]  /*1bc00*/  LDL R29, [R1+0xc78] ;  /* 0x000c7800011d7983 */ /* 0x000f220000100800 */
[----:B------:R-:W-:Y:S02]  /*1bc10*/  ISETP.GT.AND P1, PT, R252, 0x4, PT ;  /* 0x00000004fc00780c */ /* 0x000fe40003f24270 */
[----:B------:R-:W-:-:S02]  /*1bc20*/  IMAD.X R9, R5, 0x1, R28, P3 ;  /* 0x0000000105097824 */ /* 0x000fc400018e061c */
[----:B------:R-:W-:Y:S01]  /*1bc30*/  SEL R7, RZ, 0x4, !P1 ;  /* 0x00000004ff077807 */ /* 0x000fe20004800000 */
[----:B------:R-:W4:Y:S03]  /*1bc40*/  LDL R28, [R1+0xc74] ;  /* 0x000c7400011c7983 */ /* 0x000f260000100800 */
[----:B------:R-:W-:Y:S01]  /*1bc50*/  SEL R7, R7, RZ, !P0 ;  /* 0x000000ff07077207 */ /* 0x000fe20004000000 */
[----:B------:R1:W-:Y:S03]  /*1bc60*/  LDGSTS.E [R6+0x200], [R8.64], P2 ;  /* 0x0020000008067fae */ /* 0x0003e60009121844 */
[----:B------:R-:W-:Y:S02]  /*1bc70*/  ISETP.NE.U32.AND P1, PT, R7, RZ, PT ;  /* 0x000000ff0700720c */ /* 0x000fe40003f25070 */
[----:B-1----:R-:W-:-:S02]  /*1bc80*/  IADD3 R8, P2, R4, R27, RZ ;  /* 0x0000001b04087210 */ /* 0x002fc40007f5e0ff */
[----:B------:R-:W4:Y:S03]  /*1bc90*/  LDL R27, [R1+0xcb0] ;  /* 0x000cb000011b7983 */ /* 0x000f260000100800 */
[----:B------:R-:W-:Y:S01]  /*1bca0*/  IMAD.X R9, R5, 0x1, R26, P2 ;  /* 0x0000000105097824 */ /* 0x000fe200010e061a */
[----:B------:R-:W-:Y:S01]  /*1bcb0*/  ISETP.GT.AND P2, PT, R252, 0x8, PT ;  /* 0x00000008fc00780c */ /* 0x000fe20003f44270 */
[----:B------:R-:W4:Y:S03]  /*1bcc0*/  LDL R26, [R1+0xcac] ;  /* 0x000cac00011a7983 */ /* 0x000f260000100800 */
[----:B------:R-:W-:Y:S01]  /*1bcd0*/  SEL R7, RZ, 0x4, !P2 ;  /* 0x00000004ff077807 */ /* 0x000fe20005000000 */
[----:B------:R1:W-:Y:S03]  /*1bce0*/  LDGSTS.E [R6+0x1000], [R8.64], P1 ;  /* 0x0100000008067fae */ /* 0x0003e60008921844 */
[----:B------:R-:W-:-:S02]  /*1bcf0*/  SEL R7, R7, RZ, !P0 ;  /* 0x000000ff07077207 */ /* 0x000fc40004000000 */
[----:B-1----:R-:W-:Y:S02]  /*1bd00*/  IADD3 R8, P3, R4, R24, RZ ;  /* 0x0000001804087210 */ /* 0x002fe40007f7e0ff */
[----:B------:R-:W4:Y:S03]  /*1bd10*/  LDL R24, [R1+0xcb8] ;  /* 0x000cb80001187983 */ /* 0x000f260000100800 */
[----:B------:R-:W-:Y:S02]  /*1bd20*/  IMAD.X R9, R5, 0x1, R23, P3 ;  /* 0x0000000105097824 */ /* 0x000fe400018e0617 */
[----:B------:R-:W4:Y:S01]  /*1bd30*/  LDL R23, [R1+0xcb4] ;  /* 0x000cb40001177983 */ /* 0x000f220000100800 */
[----:B------:R-:W-:-:S03]  /*1bd40*/  ISETP.NE.U32.AND P2, PT, R7, RZ, PT ;  /* 0x000000ff0700720c */ /* 0x000fc60003f45070 */
[----:B------:R1:W-:Y:S02]  /*1bd50*/  LDGSTS.E [R6+0x1200], [R8.64], P1 ;  /* 0x0120000008067fae */ /* 0x0003e40008921844 */
[----:B-1----:R-:W-:Y:S02]  /*1bd60*/  IADD3 R8, P1, R4, R22, RZ ;  /* 0x0000001604087210 */ /* 0x002fe40007f3e0ff */
[----:B------:R-:W4:Y:S03]  /*1bd70*/  LDL R22, [R1+0xcf0] ;  /* 0x000cf00001167983 */ /* 0x000f260000100800 */
[----:B------:R-:W-:Y:S01]  /*1bd80*/  IMAD.X R9, R5, 0x1, R20, P1 ;  /* 0x0000000105097824 */ /* 0x000fe200008e0614 */
[----:B------:R-:W-:Y:S01]  /*1bd90*/  ISETP.GT.AND P1, PT, R252, 0xc, PT ;  /* 0x0000000cfc00780c */ /* 0x000fe20003f24270 */
[----:B------:R-:W4:Y:S03]  /*1bda0*/  LDL R20, [R1+0xcec] ;  /* 0x000cec0001147983 */ /* 0x000f260000100800 */
[----:B------:R-:W-:Y:S01]  /*1bdb0*/  SEL R7, RZ, 0x4, !P1 ;  /* 0x00000004ff077807 */ /* 0x000fe20004800000 */
[----:B------:R2:W-:Y:S03]  /*1bdc0*/  LDGSTS.E [R6+0x2000], [R8.64], P2 ;  /* 0x0200000008067fae */ /* 0x0005e60009121844 */
[----:B------:R-:W-:-:S04]  /*1bdd0*/  SEL R7, R7, RZ, !P0 ;  /* 0x000000ff07077207 */ /* 0x000fc80004000000 */
[----:B------:R-:W-:Y:S02]  /*1bde0*/  ISETP.NE.U32.AND P1, PT, R7, RZ, PT ;  /* 0x000000ff0700720c */ /* 0x000fe40003f25070 */
[----:B--2---:R-:W-:-:S05]  /*1bdf0*/  IADD3 R8, P3, R4, R53, RZ ;  /* 0x0000003504087210 */ /* 0x004fca0007f7e0ff */
[----:B---3--:R-:W-:-:S05]  /*1be00*/  IMAD.X R9, R5, 0x1, R52, P3 ;  /* 0x0000000105097824 */ /* 0x008fca00018e0634 */
[----:B------:R4:W-:Y:S02]  /*1be10*/  LDGSTS.E [R6+0x2200], [R8.64], P2 ;  /* 0x0220000008067fae */ /* 0x0009e40009121844 */
[C---:B----4-:R-:W-:Y:S02]  /*1be20*/  IADD3 R8, P2, R4.reuse, R31, RZ ;  /* 0x0000001f04087210 */ /* 0x050fe40007f5e0ff */
[----:B------:R-:W2:Y:S03]  /*1be30*/  LDL R31, [R1+0xcf8] ;  /* 0x000cf800011f7983 */ /* 0x000ea60000100800 */
[----:B------:R-:W-:Y:S02]  /*1be40*/  IMAD.X R9, R5, 0x1, R30, P2 ;  /* 0x0000000105097824 */ /* 0x000fe400010e061e */
[----:B------:R-:W3:Y:S04]  /*1be50*/  LDL R30, [R1+0xcf4] ;  /* 0x000cf400011e7983 */ /* 0x000ee80000100800 */
[----:B------:R1:W-:Y:S02]  /*1be60*/  LDGSTS.E [R6+0x3000], [R8.64], P1 ;  /* 0x0300000008067fae */ /* 0x0003e40008921844 */
[----:B-1----:R-:W-:-:S02]  /*1be70*/  IADD3 R8, P3, R4, R29, RZ ;  /* 0x0000001d04087210 */ /* 0x002fc40007f7e0ff */
[----:B------:R-:W4:Y:S01]  /*1be80*/  LDL R29, [R1+0xd30] ;  /* 0x000d3000011d7983 */ /* 0x000f220000100800 */
[----:B------:R-:W-:Y:S02]  /*1be90*/  ISETP.GT.AND P2, PT, R252, 0x10, PT ;  /* 0x00000010fc00780c */ /* 0x000fe40003f44270 */
[----:B------:R-:W-:Y:S02]  /*1bea0*/  IMAD.X R9, R5, 0x1, R28, P3 ;  /* 0x0000000105097824 */ /* 0x000fe400018e061c */
[----:B------:R-:W-:Y:S01]  /*1beb0*/  SEL R7, RZ, 0x4, !P2 ;  /* 0x00000004ff077807 */ /* 0x000fe20005000000 */
[----:B------:R-:W4:Y:S03]  /*1bec0*/  LDL R28, [R1+0xd38] ;  /* 0x000d3800011c7983 */ /* 0x000f260000100800 */
[----:B------:R-:W-:Y:S01]  /*1bed0*/  SEL R7, R7, RZ, !P0 ;  /* 0x000000ff07077207 */ /* 0x000fe20004000000 */
[----:B------:R1:W-:Y:S03]  /*1bee0*/  LDGSTS.E [R6+0x3200], [R8.64], P1 ;  /* 0x0320000008067fae */ /* 0x0003e60008921844 */
[----:B------:R-:W-:-:S02]  /*1bef0*/  ISETP.NE.U32.AND P2, PT, R7, RZ, PT ;  /* 0x000000ff0700720c */ /* 0x000fc40003f45070 */
[----:B-1----:R-:W-:Y:S02]  /*1bf00*/  IADD3 R8, P1, R4, R27, RZ ;  /* 0x0000001b04087210 */ /* 0x002fe40007f3e0ff */
[----:B------:R-:W4:Y:S03]  /*1bf10*/  LDL R27, [R1+0xd2c] ;  /* 0x000d2c00011b7983 */ /* 0x000f260000100800 */
[----:B------:R-:W-:Y:S02]  /*1bf20*/  IMAD.X R9, R5, 0x1, R26, P1 ;  /* 0x0000000105097824 */ /* 0x000fe400008e061a */
[----:B------:R-:W4:Y:S04]  /*1bf30*/  LDL R26, [R1+0xd34] ;  /* 0x000d3400011a7983 */ /* 0x000f280000100800 */
[----:B------:R1:W-:Y:S01]  /*1bf40*/  LDGSTS.E [R6+0x4000], [R8.64], P2 ;  /* 0x0400000008067fae */ /* 0x0003e20009121844 */
[----:B------:R-:W-:-:S02]  /*1bf50*/  ISETP.GT.AND P1, PT, R252, 0x14, PT ;  /* 0x00000014fc00780c */ /* 0x000fc40003f24270 */
[----:B-1----:R-:W-:Y:S02]  /*1bf60*/  IADD3 R8, P3, R4, R24, RZ ;  /* 0x0000001804087210 */ /* 0x002fe40007f7e0ff */
[----:B------:R-:W4:Y:S03]  /*1bf70*/  LDL R24, [R1+0xd80] ;  /* 0x000d800001187983 */ /* 0x000f260000100800 */
[----:B------:R-:W-:Y:S02]  /*1bf80*/  IMAD.X R9, R5, 0x1, R23, P3 ;  /* 0x0000000105097824 */ /* 0x000fe400018e0617 */
[----:B------:R-:W4:Y:S01]  /*1bf90*/  LDL R23, [R1+0xd60] ;  /* 0x000d600001177983 */ /* 0x000f220000100800 */
[----:B------:R-:W-:-:S03]  /*1bfa0*/  SEL R7, RZ, 0x4, !P1 ;  /* 0x00000004ff077807 */ /* 0x000fc60004800000 */
[----:B------:R-:W4:Y:S01]  /*1bfb0*/  LDL.LU R236, [R1+0x760] ;  /* 0x0007600001ec7983 */ /* 0x000f220000300800 */
[----:B------:R-:W-:-:S03]  /*1bfc0*/  SEL R7, R7, RZ, !P0 ;  /* 0x000000ff07077207 */ /* 0x000fc60004000000 */
[----:B------:R-:W4:Y:S04]  /*1bfd0*/  LDL.LU R237, [R1+0x764] ;  /* 0x0007640001ed7983 */ /* 0x000f280000300800 */
[----:B------:R1:W-:Y:S04]  /*1bfe0*/  LDGSTS.E [R6+0x4200], [R8.64], P2 ;  /* 0x0420000008067fae */ /* 0x0003e80009121844 */
[----:B------:R-:W4:Y:S01]  /*1bff0*/  LDL.LU R238, [R1+0x768] ;  /* 0x0007680001ee7983 */ /* 0x000f220000300800 */
[----:B------:R-:W-:-:S03]  /*1c000*/  ISETP.NE.U32.AND P1, PT, R7, RZ, PT ;  /* 0x000000ff0700720c */ /* 0x000fc60003f25070 */
[----:B------:R-:W4:Y:S01]  /*1c010*/  LDL.LU R239, [R1+0x76c] ;  /* 0x00076c0001ef7983 */ /* 0x000f220000300800 */
[----:B-1----:R-:W-:-:S03]  /*1c020*/  IADD3 R8, P2, R4, R22, RZ ;  /* 0x0000001604087210 */ /* 0x002fc60007f5e0ff */
[----:B------:R-:W4:Y:S02]  /*1c030*/  LDL R22, [R1+0xd8c] ;  /* 0x000d8c0001167983 */ /* 0x000f240000100800 */
[----:B------:R-:W-:Y:S02]  /*1c040*/  IMAD.X R9, R5, 0x1, R20, P2 ;  /* 0x0000000105097824 */ /* 0x000fe400010e0614 */
[----:B------:R-:W4:Y:S04]  /*1c050*/  LDL R20, [R1+0xd74] ;  /* 0x000d740001147983 */ /* 0x000f280000100800 */
[----:B------:R2:W-:Y:S04]  /*1c060*/  LDGSTS.E [R6+0x5000], [R8.64], P1 ;  /* 0x0500000008067fae */ /* 0x0005e80008921844 */
[----:B------:R-:W4:Y:S04]  /*1c070*/  LDL.LU R240, [R1+0x5d0] ;  /* 0x0005d00001f07983 */ /* 0x000f280000300800 */
[----:B------:R-:W4:Y:S04]  /*1c080*/  LDL.LU R241, [R1+0x5d4] ;  /* 0x0005d40001f17983 */ /* 0x000f280000300800 */
[----:B------:R-:W4:Y:S04]  /*1c090*/  LDL.LU R242, [R1+0x5d8] ;  /* 0x0005d80001f27983 */ /* 0x000f280000300800 */
[----:B------:R-:W4:Y:S01]  /*1c0a0*/  LDL.LU R243, [R1+0x5dc] ;  /* 0x0005dc0001f37983 */ /* 0x000f220000300800 */
[----:B--2---:R-:W-:-:S03]  /*1c0b0*/  IADD3 R8, P3, R4, R31, RZ ;  /* 0x0000001f04087210 */ /* 0x004fc60007f7e0ff */
[----:B------:R-:W2:Y:S02]  /*1c0c0*/  LDL R31, [R1+0xd9c] ;  /* 0x000d9c00011f7983 */ /* 0x000ea40000100800 */
[----:B---3--:R-:W-:Y:S01]  /*1c0d0*/  IMAD.X R9, R5, 0x1, R30, P3 ;  /* 0x0000000105097824 */ /* 0x008fe200018e061e */
[----:B------:R-:W-:Y:S01]  /*1c0e0*/  ISETP.GT.AND P2, PT, R252, 0x18, PT ;  /* 0x00000018fc00780c */ /* 0x000fe20003f44270 */
[----:B------:R-:W3:Y:S04]  /*1c0f0*/  LDL R30, [R1+0xc08] ;  /* 0x000c0800011e7983 */ /* 0x000ee80000100800 */
[----:B------:R4:W-:Y:S02]  /*1c100*/  LDGSTS.E [R6+0x5200], [R8.64], P1 ;  /* 0x0520000008067fae */ /* 0x0009e40008921844 */
[----:B----4-:R-:W-:-:S02]  /*1c110*/  IADD3 R8, P1, R4, R29, RZ ;  /* 0x0000001d04087210 */ /* 0x010fc40007f3e0ff */
[----:B------:R-:W4:Y:S01]  /*1c120*/  LDL R29, [R1+0xbc4] ;  /* 0x000bc400011d7983 */ /* 0x000f220000100800 */
[----:B------:R-:W-:-:S04]  /*1c130*/  SEL R7, RZ, 0x4, !P2 ;  /* 0x00000004ff077807 */ /* 0x000fc80005000000 */
[----:B------:R-:W-:-:S04]  /*1c140*/  SEL R7, R7, RZ, !P0 ;  /* 0x000000ff07077207 */ /* 0x000fc80004000000 */
[----:B------:R-:W-:Y:S01]  /*1c150*/  ISETP.NE.U32.AND P2, PT, R7, RZ, PT ;  /* 0x000000ff0700720c */ /* 0x000fe20003f45070 */
[----:B------:R-:W-:Y:S01]  /*1c160*/  IMAD.X R9, R5, 0x1, R27, P1 ;  /* 0x0000000105097824 */ /* 0x000fe200008e061b */
[----:B------:R-:W-:Y:S01]  /*1c170*/  ISETP.GT.AND P1, PT, R252, 0x1c, PT ;  /* 0x0000001cfc00780c */ /* 0x000fe20003f24270 */
[----:B------:R-:W3:Y:S10]  /*1c180*/  LDL R27, [R1+0xda0] ;  /* 0x000da000011b7983 */ /* 0x000ef40000100800 */
[----:B------:R1:W-:Y:S01]  /*1c190*/  LDGSTS.E [R6+0x6000], [R8.64], P2 ;  /* 0x0600000008067fae */ /* 0x0003e20009121844 */
[----:B------:R-:W-:-:S02]  /*1c1a0*/  SEL R7, RZ, 0x4, !P1 ;  /* 0x00000004ff077807 */ /* 0x000fc40004800000 */
[----:B-1----:R-:W-:-:S05]  /*1c1b0*/  IADD3 R8, P3, R4, R28, RZ ;  /* 0x0000001c04087210 */ /* 0x002fca0007f7e0ff */
[----:B------:R-:W-:Y:S02]  /*1c1c0*/  IMAD.X R9, R5, 0x1, R26, P3 ;  /* 0x0000000105097824 */ /* 0x000fe400018e061a */
[----:B------:R-:W3:Y:S01]  /*1c1d0*/  LDL R26, [R1+0xbc8] ;  /* 0x000bc800011a7983 */ /* 0x000ee20000100800 */
[----:B------:R-:W-:-:S03]  /*1c1e0*/  SEL R7, R7, RZ, !P0 ;  /* 0x000000ff07077207 */ /* 0x000fc60004000000 */
[----:B------:R1:W-:Y:S01]  /*1c1f0*/  LDGSTS.E [R6+0x6200], [R8.64], P2 ;  /* 0x0620000008067fae */ /* 0x0003e20009121844 */
[----:B------:R-:W-:Y:S02]  /*1c200*/  ISETP.NE.U32.AND P1, PT, R7, RZ, PT ;  /* 0x000000ff0700720c */ /* 0x000fe40003f25070 */
[C---:B-1----:R-:W-:Y:S02]  /*1c210*/  IADD3 R8, P2, R4.reuse, R24, RZ ;  /* 0x0000001804087210 */ /* 0x042fe40007f5e0ff */
[----:B------:R-:W3:Y:S03]  /*1c220*/  LDL R24, [R1+0xc00] ;  /* 0x000c000001187983 */ /* 0x000ee60000100800 */
[----:B------:R-:W-:Y:S02]  /*1c230*/  IMAD.X R9, R5, 0x1, R23, P2 ;  /* 0x0000000105097824 */ /* 0x000fe400010e0617 */
[----:B------:R-:W3:Y:S04]  /*1c240*/  LDL R23, [R1+0xbfc] ;  /* 0x000bfc0001177983 */ /* 0x000ee80000100800 */
[----:B------:R1:W-:Y:S04]  /*1c250*/  LDGSTS.E [R6+0x7000], [R8.64], P1 ;  /* 0x0700000008067fae */ /* 0x0003e80008921844 */
[----:B------:R-:W1:Y:S02]  /*1c260*/  S2R R197, SR_TID.X ;  /* 0x0000000000c57919 */ /* 0x000e640000002100 */
[----:B-1----:R-:W-:-:S02]  /*1c270*/  IADD3 R8, P2, R4, R22, RZ ;  /* 0x0000001604087210 */ /* 0x002fc40007f5e0ff */
[----:B------:R-:W3:Y:S03]  /*1c280*/  LDL R22, [R1+0xc04] ;  /* 0x000c040001167983 */ /* 0x000ee60000100800 */
[----:B------:R-:W-:Y:S02]  /*1c290*/  IMAD.X R9, R5, 0x1, R20, P2 ;  /* 0x0000000105097824 */ /* 0x000fe400010e0614 */
[----:B------:R-:W3:Y:S01]  /*1c2a0*/  LDL R20, [R1+0xc40] ;  /* 0x000c400001147983 */ /* 0x000ee20000100800 */
[----:B------:R-:W-:Y:S03]  /*1c2b0*/  HMMA.1688.F32.TF32 R164, R16, R10, R236 ;  /* 0x0000000a10a4723c */ /* 0x000fe600000810ec */
[----:B------:R-:W3:Y:S04]  /*1c2c0*/  LDL R10, [R1+0xc3c] ;  /* 0x000c3c00010a7983 */ /* 0x000ee80000100800 */
[----:B------:R1:W-:Y:S01]  /*1c2d0*/  LDGSTS.E [R6+0x7200], [R8.64], P1 ;  /* 0x0720000008067fae */ /* 0x0003e20008921844 */
[----:B------:R-:W-:-:S02]  /*1c2e0*/  ISETP.GT.AND P1, PT, R252, 0x1, PT ;  /* 0x00000001fc00780c */ /* 0x000fc40003f24270 */
[----:B------:R-:W-:Y:S01]  /*1c2f0*/  LOP3.LUT R197, R197, 0x7f, RZ, 0xc0, !PT ;  /* 0x0000007fc5c57812 */ /* 0x000fe200078ec0ff */
[----:B------:R-:W-:Y:S01]  /*1c300*/  HMMA.1688.F32.TF32 R168, R16, R14, R240 ;  /* 0x0000000e10a8723c */ /* 0x000fe200000810f0 */
[----:B------:R-:W3:Y:S04]  /*1c310*/  LDL R15, [R1+0xc44] ;  /* 0x000c4400010f7983 */ /* 0x000ee80000100800 */
[----:B------:R-:W3:Y:S01]  /*1c320*/  LDL R11, [R1+0xc7c] ;  /* 0x000c7c00010b7983 */ /* 0x000ee20000100800 */
[----:B-1----:R-:W-:Y:S01]  /*1c330*/  SEL R6, RZ, 0x4, !P1 ;  /* 0x00000004ff067807 */ /* 0x002fe20004800000 */
[----:B------:R-:W-:Y:S02]  /*1c340*/  IMAD.SHL.U32 R197, R197, 0x4, RZ ;  /* 0x00000004c5c57824 */ /* 0x000fe400078e00ff */
[----:B------:R-:W3:Y:S01]  /*1c350*/  LDL R14, [R1+0xcc4] ;  /* 0x000cc400010e7983 */ /* 0x000ee20000100800 */
[----:B------:R-:W-:-:S02]  /*1c360*/  SEL R6, R6, RZ, !P0 ;  /* 0x000000ff06067207 */ /* 0x000fc40004000000 */
[----:B------:R-:W-:Y:S02]  /*1c370*/  LOP3.LUT R28, R197, 0x20, RZ, 0x3c, !PT ;  /* 0x00000020c51c7812 */ /* 0x000fe400078e3cff */
[----:B------:R-:W-:-:S03]  /*1c380*/  ISETP.NE.U32.AND P2, PT, R6, RZ, PT ;  /* 0x000000ff0600720c */ /* 0x000fc60003f45070 */
[----:B------:R-:W-:Y:S02]  /*1c390*/  IMAD R6, R3, 0x8000, R28 ;  /* 0x0000800003067824 */ /* 0x000fe400078e021c */
[----:B------:R-:W3:Y:S01]  /*1c3a0*/  LDL R28, [R1+0xc80] ;  /* 0x000c8000011c7983 */ /* 0x000ee20000100800 */
[----:B--2---:R-:W-:-:S05]  /*1c3b0*/  IADD3 R8, P1, R4, R31, RZ ;  /* 0x0000001f04087210 */ /* 0x004fca0007f3e0ff */
[----:B----4-:R-:W-:Y:S02]  /*1c3c0*/  IMAD.X R9, R5, 0x1, R29, P1 ;  /* 0x0000000105097824 */ /* 0x010fe400008e061d */
[----:B------:R-:W2:Y:S01]  /*1c3d0*/  LDL R29, [R1+0xc48] ;  /* 0x000c4800011d7983 */ /* 0x000ea20000100800 */
[----:B------:R-:W-:-:S03]  /*1c3e0*/  ISETP.GT.AND P1, PT, R252, 0x5, PT ;  /* 0x00000005fc00780c */ /* 0x000fc60003f24270 */
[----:B------:R3:W-:Y:S01]  /*1c3f0*/  LDGSTS.E [R6+0x400], [R8.64], P2 ;  /* 0x0040000008067fae */ /* 0x0007e20009121844 */
[----:B------:R-:W-:-:S04]  /*1c400*/  SEL R7, RZ, 0x4, !P1 ;  /* 0x00000004ff077807 */ /* 0x000fc80004800000 */
[----:B------:R-:W-:-:S04]  /*1c410*/  SEL R7, R7, RZ, !P0 ;  /* 0x000000ff07077207 */ /* 0x000fc80004000000 */
[----:B------:R-:W-:Y:S02]  /*1c420*/  ISETP.NE.U32.AND P1, PT, R7, RZ, PT ;  /* 0x000000ff0700720c */ /* 0x000fe40003f25070 */
[C---:B---3--:R-:W-:Y:S02]  /*1c430*/  IADD3 R8, P3, R4.reuse, R27, RZ ;  /* 0x0000001b04087210 */ /* 0x048fe40007f7e0ff */
[----:B------:R-:W3:Y:S03]  /*1c440*/  LDL R27, [R1+0xc88] ;  /* 0x000c8800011b7983 */ /* 0x000ee60000100800 */
[----:B------:R-:W-:Y:S02]  /*1c450*/  IMAD.X R9, R5, 0x1, R26, P3 ;  /* 0x0000000105097824 */ /* 0x000fe400018e061a */
[----:B------:R-:W4:Y:S04]  /*1c460*/  LDL R26, [R1+0xc84] ;  /* 0x000c8400011a7983 */ /* 0x000f280000100800 */
[----:B------:R1:W-:Y:S02]  /*1c470*/  LDGSTS.E [R6+0x600], [R8.64], P2 ;  /* 0x0060000008067fae */ /* 0x0003e40009121844 */
[----:B-1----:R-:W-:-:S02]  /*1c480*/  IADD3 R8, P2, R4, R24, RZ ;  /* 0x0000001804087210 */ /* 0x002fc40007f5e0ff */
[----:B------:R-:W3:Y:S03]  /*1c490*/  LDL R24, [R1+0xcc0] ;  /* 0x000cc00001187983 */ /* 0x000ee60000100800 */
[----:B------:R-:W-:Y:S02]  /*1c4a0*/  IMAD.X R9, R5, 0x1, R23, P2 ;  /* 0x0000000105097824 */ /* 0x000fe400010e0617 */
[----:B------:R-:W4:Y:S04]  /*1c4b0*/  LDL R23, [R1+0xcbc] ;  /* 0x000cbc0001177983 */ /* 0x000f280000100800 */
[----:B------:R1:W-:Y:S01]  /*1c4c0*/  LDGSTS.E [R6+0x1400], [R8.64], P1 ;  /* 0x0140000008067fae */ /* 0x0003e20008921844 */
[----:B------:R-:W-:-:S02]  /*1c4d0*/  ISETP.GT.AND P2, PT, R252, 0x9, PT ;  /* 0x00000009fc00780c */ /* 0x000fc40003f44270 */
[----:B-1----:R-:W-:-:S05]  /*1c4e0*/  IADD3 R8, P3, R4, R30, RZ ;  /* 0x0000001e04087210 */ /* 0x002fca0007f7e0ff */
[----:B------:R-:W-:Y:S02]  /*1c4f0*/  IMAD.X R9, R5, 0x1, R22, P3 ;  /* 0x0000000105097824 */ /* 0x000fe400018e0616 */
[----:B------:R-:W4:Y:S01]  /*1c500*/  LDL R22, [R1+0xcc8] ;  /* 0x000cc80001167983 */ /* 0x000f220000100800 */
[----:B------:R-:W-:-:S03]  /*1c510*/  SEL R7, RZ, 0x4, !P2 ;  /* 0x00000004ff077807 */ /* 0x000fc60005000000 */
[----:B------:R1:W-:Y:S01]  /*1c520*/  LDGSTS.E [R6+0x1600], [R8.64], P1 ;  /* 0x0160000008067fae */ /* 0x0003e20008921844 */
[----:B------:R-:W-:Y:S02]  /*1c530*/  SEL R7, R7, RZ, !P0 ;  /* 0x000000ff07077207 */ /* 0x000fe40004000000 */
[C---:B-1----:R-:W-:Y:S02]  /*1c540*/  IADD3 R8, P1, R4.reuse, R20, RZ ;  /* 0x0000001404087210 */ /* 0x042fe40007f3e0ff */
[----:B------:R-:W-:Y:S01]  /*1c550*/  ISETP.NE.U32.AND P2, PT, R7, RZ, PT ;  /* 0x000000ff0700720c */ /* 0x000fe20003f45070 */
[----:B------:R-:W4:Y:S02]  /*1c560*/  LDL R20, [R1+0xcfc] ;  /* 0x000cfc0001147983 */ /* 0x000f240000100800 */
[----:B------:R-:W-:Y:S02]  /*1c570*/  IMAD.X R9, R5, 0x1, R10, P1 ;  /* 0x0000000105097824 */ /* 0x000fe400008e060a */
[----:B------:R-:W4:Y:S08]  /*1c580*/  LDL R10, [R1+0xd00] ;  /* 0x000d0000010a7983 */ /* 0x000f300000100800 */
[----:B------:R2:W-:Y:S02]  /*1c590*/  LDGSTS.E [R6+0x2400], [R8.64], P2 ;  /* 0x0240000008067fae */ /* 0x0005e40009121844 */
[----:B--2---:R-:W-:-:S05]  /*1c5a0*/  IADD3 R8, P3, R4, R29, RZ ;  /* 0x0000001d04087210 */ /* 0x004fca0007f7e0ff */
[----:B------:R-:W-:Y:S02]  /*1c5b0*/  IMAD.X R9, R5, 0x1, R15, P3 ;  /* 0x0000000105097824 */ /* 0x000fe400018e060f */
[----:B------:R-:W2:Y:S04]  /*1c5c0*/  LDL R15, [R1+0xd08] ;  /* 0x000d0800010f7983 */ /* 0x000ea80000100800 */
[----:B------:R1:W-:Y:S02]  /*1c5d0*/  LDGSTS.E [R6+0x2600], [R8.64], P2 ;  /* 0x0260000008067fae */ /* 0x0003e40009121844 */
[----:B-1----:R-:W-:-:S05]  /*1c5e0*/  IADD3 R8, P2, R4, R28, RZ ;  /* 0x0000001c04087210 */ /* 0x002fca0007f5e0ff */
[----:B------:R-:W-:Y:S02]  /*1c5f0*/  IMAD.X R9, R5, 0x1, R11, P2 ;  /* 0x0000000105097824 */ /* 0x000fe400010e060b */
[----:B------:R-:W2:Y:S01]  /*1c600*/  LDL R11, [R1+0xd04] ;  /* 0x000d0400010b7983 */ /* 0x000ea20000100800 */
[----:B------:R-:W-:-:S04]  /*1c610*/  ISETP.GT.AND P1, PT, R252, 0xd, PT ;  /* 0x0000000dfc00780c */ /* 0x000fc80003f24270 */
[----:B------:R-:W-:-:S04]  /*1c620*/  SEL R7, RZ, 0x4, !P1 ;  /* 0x00000004ff077807 */ /* 0x000fc80004800000 */
[----:B------:R-:W-:-:S04]  /*1c630*/  SEL R7, R7, RZ, !P0 ;  /* 0x000000ff07077207 */ /* 0x000fc80004000000 */
[----:B------:R-:W-:Y:S02]  /*1c640*/  ISETP.NE.U32.AND P1, PT, R7, RZ, PT ;  /* 0x000000ff0700720c */ /* 0x000fe40003f25070 */
[----:B------:R-:W-:-:S04]  /*1c650*/  ISETP.GT.AND P2, PT, R252, 0x11, PT ;  /* 0x00000011fc00780c */ /* 0x000fc80003f44270 */
[----:B------:R-:W-:-:S07]  /*1c660*/  SEL R7, RZ, 0x4, !P2 ;  /* 0x00000004ff077807 */ /* 0x000fce0005000000 */
[----:B------:R3:W-:Y:S01]  /*1c670*/  LDGSTS.E [R6+0x3400], [R8.64], P1 ;  /* 0x0340000008067fae */ /* 0x0007e20008921844 */
[----:B------:R-:W-:Y:S02]  /*1c680*/  SEL R7, R7, RZ, !P0 ;  /* 0x000000ff07077207 */ /* 0x000fe40004000000 */
[C---:B---3--:R-:W-:Y:S02]  /*1c690*/  IADD3 R8, P3, R4.reuse, R27, RZ ;  /* 0x0000001b04087210 */ /* 0x048fe40007f7e0ff */
[----:B------:R-:W-:Y:S01]  /*1c6a0*/  ISETP.NE.U32.AND P2, PT, R7, RZ, PT ;  /* 0x000000ff0700720c */ /* 0x000fe20003f45070 */
[----:B------:R-:W3:Y:S02]  /*1c6b0*/  LDL R27, [R1+0xd48] ;  /* 0x000d4800011b7983 */ /* 0x000ee40000100800 */
[----:B----4-:R-:W-:Y:S02]  /*1c6c0*/  IMAD.X R9, R5, 0x1, R26, P3 ;  /* 0x0000000105097824 */ /* 0x010fe400018e061a */
[----:B------:R-:W4:Y:S04]  /*1c6d0*/  LDL R26, [R1+0xd44] ;  /* 0x000d4400011a7983 */ /* 0x000f280000100800 */
[----:B------:R1:W-:Y:S02]  /*1c6e0*/  LDGSTS.E [R6+0x3600], [R8.64], P1 ;  /* 0x0360000008067fae */ /* 0x0003e40008921844 */
[----:B-1----:R-:W-:-:S02]  /*1c6f0*/  IADD3 R8, P1, R4, R24, RZ ;  /* 0x0000001804087210 */ /* 0x002fc40007f3e0ff */
[----:B------:R-:W3:Y:S03]  /*1c700*/  LDL R24, [R1+0xd90] ;  /* 0x000d900001187983 */ /* 0x000ee60000100800 */
[----:B------:R-:W-:-:S05]  /*1c710*/  IMAD.X R9, R5, 0x1, R23, P1 ;  /* 0x0000000105097824 */ /* 0x000fca00008e0617 */
[----:B------:R1:W-:Y:S02]  /*1c720*/  LDGSTS.E [R6+0x4400], [R8.64], P2 ;  /* 0x0440000008067fae */ /* 0x0003e40009121844 */
[----:B-1----:R-:W-:Y:S02]  /*1c730*/  IADD3 R8, P3, R4, R22, RZ ;  /* 0x0000001604087210 */ /* 0x002fe40007f7e0ff */
[----:B------:R-:W-:Y:S01]  /*1c740*/  ISETP.GT.AND P1, PT, R252, 0x15, PT ;  /* 0x00000015fc00780c */ /* 0x000fe20003f24270 */
[----:B------:R-:W3:Y:S02]  /*1c750*/  LDL R22, [R1+0xd78] ;  /* 0x000d780001167983 */ /* 0x000ee40000100800 */
[----:B------:R-:W-:Y:S02]  /*1c760*/  IMAD.X R9, R5, 0x1, R14, P3 ;  /* 0x0000000105097824 */ /* 0x000fe400018e060e */
[----:B------:R-:W3:Y:S04]  /*1c770*/  LDL R14, [R1+0xd40] ;  /* 0x000d4000010e7983 */ /* 0x000ee80000100800 */
[----:B------:R1:W-:Y:S01]  /*1c780*/  LDGSTS.E [R6+0x4600], [R8.64], P2 ;  /* 0x0460000008067fae */ /* 0x0003e20009121844 */
[----:B------:R-:W-:-:S02]  /*1c790*/  SEL R7, RZ, 0x4, !P1 ;  /* 0x00000004ff077807 */ /* 0x000fc40004800000 */
[----:B-1----:R-:W-:Y:S02]  /*1c7a0*/  IADD3 R8, P2, R4, R10, RZ ;  /* 0x0000000a04087210 */ /* 0x002fe40007f5e0ff */
[----:B------:R-:W4:Y:S01]  /*1c7b0*/  LDL R10, [R1+0xd3c] ;  /* 0x000d3c00010a7983 */ /* 0x000f220000100800 */
[----:B------:R-:W-:-:S04]  /*1c7c0*/  SEL R7, R7, RZ, !P0 ;  /* 0x000000ff07077207 */ /* 0x000fc80004000000 */
[----:B------:R-:W-:Y:S01]  /*1c7d0*/  ISETP.NE.U32.AND P1, PT, R7, RZ, PT ;  /* 0x000000ff0700720c */ /* 0x000fe20003f25070 */
[----:B------:R-:W-:Y:S02]  /*1c7e0*/  IMAD.X R9, R5, 0x1, R20, P2 ;  /* 0x0000000105097824 */ /* 0x000fe400010e0614 */
[----:B------:R-:W4:Y:S10]  /*1c7f0*/  LDL R20, [R1+0xda4] ;  /* 0x000da40001147983 */ /* 0x000f340000100800 */
[----:B------:R2:W-:Y:S02]  /*1c800*/  LDGSTS.E [R6+0x5400], [R8.64], P1 ;  /* 0x0540000008067fae */ /* 0x0005e40008921844 */
[----:B--2---:R-:W-:-:S05]  /*1c810*/  IADD3 R8, P3, R4, R15, RZ ;  /* 0x0000000f04087210 */ /* 0x004fca0007f7e0ff */
[----:B------:R-:W-:Y:S02]  /*1c820*/  IMAD.X R9, R5, 0x1, R11, P3 ;  /* 0x0000000105097824 */ /* 0x000fe400018e060b */
[----:B------:R-:W2:Y:S04]  /*1c830*/  LDL R11, [R1+0xd84] ;  /* 0x000d8400010b7983 */ /* 0x000ea80000100800 */
        /* <DEDUP_REMOVED lines=8> */
[----:B------:R-:W2:Y:S04]  /*1c8c0*/  LDL R23, [R1+0xbd0] ;  /* 0x000bd00001177983 */ /* 0x000ea80000100800 */
[----:B------:R-:W2:Y:S01]  /*1c8d0*/  LDL R15, [R1+0xbcc] ;  /* 0x000bcc00010f7983 */ /* 0x000ea20000100800 */
[----:B------:R-:W-:-:S03]  /*1c8e0*/  ISETP.GT.AND P2, PT, R252, 0x19, PT ;  /* 0x00000019fc00780c */ /* 0x000fc60003f44270 */
[----:B------:R3:W-:Y:S01]  /*1c8f0*/  LDGSTS.E [R6+0x5600], [R8.64], P1 ;  /* 0x0560000008067fae */ /* 0x0007e20008921844 */
[----:B------:R-:W-:-:S04]  /*1c900*/  SEL R7, RZ, 0x4, !P2 ;  /* 0x00000004ff077807 */ /* 0x000fc80005000000 */
[----:B------:R-:W-:-:S04]  /*1c910*/  SEL R7, R7, RZ, !P0 ;  /* 0x000000ff07077207 */ /* 0x000fc80004000000 */
[----:B------:R-:W-:Y:S01]  /*1c920*/  ISETP.NE.U32.AND P2, PT, R7, RZ, PT ;  /* 0x000000ff0700720c */ /* 0x000fe20003f45070 */
[----:B------:R-:W-:Y:S02]  /*1c930*/  IMAD.MOV.U32 R242, RZ, RZ, R45 ;  /* 0x000000fffff27224 */ /* 0x000fe400078e002d */
[----:B------:R-:W1:Y:S01]  /*1c940*/  S2R R45, SR_TID.X ;  /* 0x00000000002d7919 */ /* 0x000e620000002100 */
[----:B---3--:R-:W-:-:S03]  /*1c950*/  IADD3 R8, P1, R4, R14, RZ ;  /* 0x0000000e04087210 */ /* 0x008fc60007f3e0ff */
[----:B------:R-:W3:Y:S02]  /*1c960*/  LDL R14, [R1+0xbd8] ;  /* 0x000bd800010e7983 */ /* 0x000ee40000100800 */
[----:B----4-:R-:W-:Y:S01]  /*1c970*/  IMAD.X R9, R5, 0x1, R10, P1 ;  /* 0x0000000105097824 */ /* 0x010fe200008e060a */
[----:B------:R-:W-:Y:S01]  /*1c980*/  ISETP.GT.AND P1, PT, R252, 0x1d, PT ;  /* 0x0000001dfc00780c */ /* 0x000fe20003f24270 */
[----:B------:R-:W4:Y:S03]  /*1c990*/  LDL R10, [R1+0xbd4] ;  /* 0x000bd400010a7983 */ /* 0x000f260000100800 */
[----:B------:R-:W-:Y:S01]  /*1c9a0*/  SEL R7, RZ, 0x4, !P1 ;  /* 0x00000004ff077807 */ /* 0x000fe20004800000 */
[----:B------:R1:W-:Y:S03]  /*1c9b0*/  LDGSTS.E [R6+0x6400], [R8.64], P2 ;  /* 0x0640000008067fae */ /* 0x0003e60009121844 */
[----:B------:R-:W-:-:S02]  /*1c9c0*/  SEL R7, R7, RZ, !P0 ;  /* 0x000000ff07077207 */ /* 0x000fc40004000000 */
[----:B-1----:R-:W-:Y:S02]  /*1c9d0*/  IADD3 R8, P3, R4, R27, RZ ;  /* 0x0000001b04087210 */ /* 0x002fe40007f7e0ff */
[----:B------:R-:W-:-:S03]  /*1c9e0*/  ISETP.NE.U32.AND P1, PT, R7, RZ, PT ;  /* 0x000000ff0700720c */ /* 0x000fc60003f25070 */
[----:B------:R-:W-:-:S05]  /*1c9f0*/  IMAD.X R9, R5, 0x1, R26, P3 ;  /* 0x0000000105097824 */ /* 0x000fca00018e061a */
[----:B------:R1:W-:Y:S02]  /*1ca00*/  LDGSTS.E [R6+0x6600], [R8.64], P2 ;  /* 0x0660000008067fae */ /* 0x0003e40009121844 */
[----:B-1----:R-:W-:-:S05]  /*1ca10*/  IADD3 R8, P2, R4, R24, RZ ;  /* 0x0000001804087210 */ /* 0x002fca0007f5e0ff */
[----:B------:R-:W-:Y:S01]  /*1ca20*/  IMAD.X R9, R5, 0x1, R22, P2 ;  /* 0x0000000105097824 */ /* 0x000fe200010e0616 */
[----:B------:R-:W-:Y:S01]  /*1ca30*/  LOP3.LUT R45, R45, 0x7f, RZ, 0xc0, !PT ;  /* 0x0000007f2d2d7812 */ /* 0x000fe200078ec0ff */
[----:B------:R-:W4:Y:S04]  /*1ca40*/  LDL R22, [R1+0xc10] ;  /* 0x000c100001167983 */ /* 0x000f280000100800 */
[----:B------:R1:W-:Y:S02]  /*1ca50*/  LDGSTS.E [R6+0x7400], [R8.64], P1 ;  /* 0x0740000008067fae */ /* 0x0003e40008921844 */
[----:B-1----:R-:W-:Y:S01]  /*1ca60*/  IADD3 R8, P2, R4, R20, RZ ;  /* 0x0000001404087210 */ /* 0x002fe20007f5e0ff */
[----:B------:R-:W-:Y:S01]  /*1ca70*/  IMAD.SHL.U32 R197, R45, 0x4, RZ ;  /* 0x000000042dc57824 */ /* 0x000fe200078e00ff */
[----:B------:R-:W4:Y:S03]  /*1ca80*/  LDL R20, [R1+0xc0c] ;  /* 0x000c0c0001147983 */ /* 0x000f260000100800 */
[----:B--2---:R-:W-:-:S05]  /*1ca90*/  IMAD.X R9, R5, 0x1, R11, P2 ;  /* 0x0000000105097824 */ /* 0x004fca00010e060b */
[----:B------:R1:W-:Y:S01]  /*1caa0*/  LDGSTS.E [R6+0x7600], [R8.64], P1 ;  /* 0x0760000008067fae */ /* 0x0003e20008921844 */
[----:B------:R-:W-:Y:S02]  /*1cab0*/  ISETP.GT.AND P1, PT, R252, 0x2, PT ;  /* 0x00000002fc00780c */ /* 0x000fe40003f24270 */
[----:B------:R-:W-:Y:S02]  /*1cac0*/  LOP3.LUT R11, R197, 0x40, RZ, 0x3c, !PT ;  /* 0x00000040c50b7812 */ /* 0x000fe400078e3cff */
[----:B-1----:R-:W-:-:S04]  /*1cad0*/  SEL R6, RZ, 0x4, !P1 ;  /* 0x00000004ff067807 */ /* 0x002fc80004800000 */
[----:B------:R-:W-:-:S04]  /*1cae0*/  SEL R6, R6, RZ, !P0 ;  /* 0x000000ff06067207 */ /* 0x000fc80004000000 */
[----:B------:R-:W-:Y:S01]  /*1caf0*/  ISETP.NE.U32.AND P1, PT, R6, RZ, PT ;  /* 0x000000ff0600720c */ /* 0x000fe20003f25070 */
[----:B------:R-:W-:Y:S02]  /*1cb00*/  IMAD R6, R3, 0x8000, R11 ;  /* 0x0000800003067824 */ /* 0x000fe400078e020b */
[----:B------:R-:W2:Y:S01]  /*1cb10*/  LDL R11, [R1+0xc18] ;  /* 0x000c1800010b7983 */ /* 0x000ea20000100800 */
[----:B------:R-:W-:-:S05]  /*1cb20*/  IADD3 R8, P3, R4, R23, RZ ;  /* 0x0000001704087210 */ /* 0x000fca0007f7e0ff */
[----:B------:R-:W-:Y:S02]  /*1cb30*/  IMAD.X R9, R5, 0x1, R15, P3 ;  /* 0x0000000105097824 */ /* 0x000fe400018e060f */
[----:B------:R-:W2:Y:S01]  /*1cb40*/  LDL R15, [R1+0xc14] ;  /* 0x000c1400010f7983 */ /* 0x000ea20000100800 */
[----:B------:R-:W-:-:S03]  /*1cb50*/  ISETP.GT.AND P2, PT, R252, 0x6, PT ;  /* 0x00000006fc00780c */ /* 0x000fc60003f44270 */
[----:B------:R3:W-:Y:S01]  /*1cb60*/  LDGSTS.E [R6+0x800], [R8.64], P1 ;  /* 0x0080000008067fae */ /* 0x0007e20008921844 */
[----:B------:R-:W-:Y:S02]  /*1cb70*/  SEL R7, RZ, 0x4, !P2 ;  /* 0x00000004ff077807 */ /* 0x000fe40005000000 */
[----:B------:R-:W-:Y:S02]  /*1cb80*/  ISETP.GT.AND P2, PT, R252, 0xa, PT ;  /* 0x0000000afc00780c */ /* 0x000fe40003f44270 */
[----:B------:R-:W-:-:S04]  /*1cb90*/  SEL R7, R7, RZ, !P0 ;  /* 0x000000ff07077207 */ /* 0x000fc80004000000 */
[----:B------:R-:W-:Y:S02]  /*1cba0*/  ISETP.NE.U32.AND P6, PT, R7, RZ, PT ;  /* 0x000000ff0700720c */ /* 0x000fe40003fc5070 */
[----:B------:R-:W-:Y:S01]  /*1cbb0*/  SEL R7, RZ, 0x4, !P2 ;  /* 0x00000004ff077807 */ /* 0x000fe20005000000 */
[----:B------:R-:W-:Y:S02]  /*1cbc0*/  IMAD.MOV.U32 R240, RZ, RZ, R49 ;  /* 0x000000fffff07224 */ /* 0x000fe400078e0031 */
[----:B------:R-:W-:Y:S02]  /*1cbd0*/  IMAD.MOV.U32 R241, RZ, RZ, R48 ;  /* 0x000000fffff17224 */ /* 0x000fe400078e0030 */
[----:B------:R-:W-:Y:S02]  /*1cbe0*/  IMAD.MOV.U32 R243, RZ, RZ, R44 ;  /* 0x000000fffff37224 */ /* 0x000fe400078e002c */
[----:B------:R-:W-:Y:S01]  /*1cbf0*/  HMMA.1688.F32.TF32 R44, R16, R46, R236 ;  /* 0x0000002e102c723c */ /* 0x000fe200000810ec */
[----:B------:R-:W2:Y:S04]  /*1cc00*/  LDL.LU R236, [R1+0x590] ;  /* 0x0005900001ec7983 */ /* 0x000ea80000300800 */
[----:B------:R-:W2:Y:S04]  /*1cc10*/  LDL.LU R237, [R1+0x594] ;  /* 0x0005940001ed7983 */ /* 0x000ea80000300800 */
[----:B------:R-:W2:Y:S01]  /*1cc20*/  LDL.LU R238, [R1+0x598] ;  /* 0x0005980001ee7983 */ /* 0x000ea20000300800 */
[----:B---3--:R-:W-:-:S03]  /*1cc30*/  IADD3 R8, P3, R4, R14, RZ ;  /* 0x0000000e04087210 */ /* 0x008fc60007f7e0ff */
[----:B------:R-:W3:Y:S01]  /*1cc40*/  LDL.LU R239, [R1+0x59c] ;  /* 0x00059c0001ef7983 */ /* 0x000ee20000300800 */
[----:B------:R-:W-:Y:S03]  /*1cc50*/  HMMA.1688.F32.TF32 R160, R16, R38, R240 ;  /* 0x0000002610a0723c */ /* 0x000fe600000810f0 */
[----:B------:R-:W3:Y:S04]  /*1cc60*/  LDL R27, [R1+0xc50] ;  /* 0x000c5000011b7983 */ /* 0x000ee80000100800 */
[----:B------:R-:W3:Y:S04]  /*1cc70*/  LDL R26, [R1+0xc58] ;  /* 0x000c5800011a7983 */ /* 0x000ee80000100800 */
[----:B------:R-:W3:Y:S04]  /*1cc80*/  LDL R24, [R1+0xc4c] ;  /* 0x000c4c0001187983 */ /* 0x000ee80000100800 */
[----:B------:R-:W3:Y:S01]  /*1cc90*/  LDL R14, [R1+0xc54] ;  /* 0x000c5400010e7983 */ /* 0x000ee20000100800 */
[----:B----4-:R-:W-:Y:S01]  /*1cca0*/  IMAD.X R9, R5, 0x1, R10, P3 ;  /* 0x0000000105097824 */ /* 0x010fe200018e060a */
[----:B------:R-:W-:-:S02]  /*1ccb0*/  ISETP.GT.AND P3, PT, R252, 0xe, PT ;  /* 0x0000000efc00780c */ /* 0x000fc40003f64270 */
[----:B------:R-:W4:Y:S04]  /*1ccc0*/  LDL R23, [R1+0xc90] ;  /* 0x000c900001177983 */ /* 0x000f280000100800 */
[----:B------:R1:W-:Y:S01]  /*1ccd0*/  LDGSTS.E [R6+0xa00], [R8.64], P1 ;  /* 0x00a0000008067fae */ /* 0x0003e20008921844 */
[----:B------:R-:W-:Y:S02]  /*1cce0*/  SEL R10, RZ, 0x4, !P3 ;  /* 0x00000004ff0a7807 */ /* 0x000fe40005800000 */
[----:B------:R-:W-:Y:S02]  /*1ccf0*/  ISETP.GT.AND P3, PT, R252, 0x12, PT ;  /* 0x00000012fc00780c */ /* 0x000fe40003f64270 */
[----:B-1----:R-:W-:-:S04]  /*1cd00*/  SEL R9, R7, RZ, !P0 ;  /* 0x000000ff07097207 */ /* 0x002fc80004000000 */
[----:B------:R-:W-:Y:S02]  /*1cd10*/  ISETP.NE.U32.AND P1, PT, R9, RZ, PT ;  /* 0x000000ff0900720c */ /* 0x000fe40003f25070 */
[----:B------:R-:W-:Y:S02]  /*1cd20*/  SEL R7, R10, RZ, !P0 ;  /* 0x000000ff0a077207 */ /* 0x000fe40004000000 */
[----:B------:R-:W-:Y:S02]  /*1cd30*/  IADD3 R8, P2, R4, R22, RZ ;  /* 0x0000001604087210 */ /* 0x000fe40007f5e0ff */
[----:B------:R-:W4:Y:S03]  /*1cd40*/  LDL R22, [R1+0xc98] ;  /* 0x000c980001167983 */ /* 0x000f260000100800 */
[----:B------:R-:W-:Y:S02]  /*1cd50*/  IMAD.X R9, R5, 0x1, R20, P2 ;  /* 0x0000000105097824 */ /* 0x000fe400010e0614 */
[----:B------:R-:W4:Y:S04]  /*1cd60*/  LDL R20, [R1+0xc8c] ;  /* 0x000c8c0001147983 */ /* 0x000f280000100800 */
[----:B------:R1:W-:Y:S02]  /*1cd70*/  LDGSTS.E [R6+0x1800], [R8.64], P6 ;  /* 0x0180000008067fae */ /* 0x0003e4000b121844 */
[----:B-1----:R-:W-:-:S02]  /*1cd80*/  SEL R8, RZ, 0x4, !P3 ;  /* 0x00000004ff087807 */ /* 0x002fc40005800000 */
[----:B--2---:R-:W-:-:S05]  /*1cd90*/  IADD3 R10, P3, R4, R11, RZ ;  /* 0x0000000b040a7210 */ /* 0x004fca0007f7e0ff */
[----:B------:R-:W-:Y:S02]  /*1cda0*/  IMAD.X R11, R5, 0x1, R15, P3 ;  /* 0x00000001050b7824 */ /* 0x000fe400018e060f */
[----:B------:R-:W2:Y:S04]  /*1cdb0*/  LDL R15, [R1+0xc94] ;  /* 0x000c9400010f7983 */ /* 0x000ea80000100800 */
[----:B------:R-:W2:Y:S04]  /*1cdc0*/  LDL.LU R240, [R1+0x330] ;  /* 0x0003300001f07983 */ /* 0x000ea80000300800 */
[----:B------:R-:W2:Y:S04]  /*1cdd0*/  LDL.LU R241, [R1+0x334] ;  /* 0x0003340001f17983 */ /* 0x000ea80000300800 */
[----:B------:R-:W2:Y:S04]  /*1cde0*/  LDL.LU R242, [R1+0x338] ;  /* 0x0003380001f27983 */ /* 0x000ea80000300800 */
[----:B------:R-:W2:Y:S01]  /*1cdf0*/  LDL.LU R243, [R1+0x33c] ;  /* 0x00033c0001f37983 */ /* 0x000ea20000300800 */
[----:B------:R-:W-:-:S02]  /*1ce00*/  SEL R8, R8, RZ, !P0 ;  /* 0x000000ff08087207 */ /* 0x000fc40004000000 */
[----:B------:R-:W-:Y:S01]  /*1ce10*/  ISETP.GT.AND P4, PT, R252, 0x16, PT ;  /* 0x00000016fc00780c */ /* 0x000fe20003f84270 */
[----:B------:R1:W-:Y:S01]  /*1ce20*/  LDGSTS.E [R6+0x1a00], [R10.64], P6 ;  /* 0x01a000000a067fae */ /* 0x0003e2000b121844 */
[----:B------:R-:W-:Y:S01]  /*1ce30*/  ISETP.NE.U32.AND P3, PT, R8, RZ, PT ;  /* 0x000000ff0800720c */ /* 0x000fe20003f65070 */
[----:B------:R-:W-:Y:S01]  /*1ce40*/  HMMA.1688.F32.TF32 R48, R16, R50, R116 ;  /* 0x000000321030723c */ /* 0x000fe20000081074 */
[----:B------:R-:W-:Y:S01]  /*1ce50*/  ISETP.NE.U32.AND P2, PT, R7, RZ, PT ;  /* 0x000000ff0700720c */ /* 0x000fe20003f45070 */
[----:B------:R-:W2:Y:S01]  /*1ce60*/  LDL.LU R116, [R1+0x380] ;  /* 0x0003800001747983 */ /* 0x000ea20000300800 */
[----:B------:R-:W-:-:S03]  /*1ce70*/  SEL R7, RZ, 0x4, !P4 ;  /* 0x00000004ff077807 */ /* 0x000fc60006000000 */
[----:B------:R-:W2:Y:S01]  /*1ce80*/  LDL.LU R117, [R1+0x384] ;  /* 0x0003840001757983 */ /* 0x000ea20000300800 */
[----:B------:R-:W-:-:S03]  /*1ce90*/  SEL R7, R7, RZ, !P0 ;  /* 0x000000ff07077207 */ /* 0x000fc60004000000 */
[----:B------:R-:W2:Y:S04]  /*1cea0*/  LDL.LU R118, [R1+0x388] ;  /* 0x0003880001767983 */ /* 0x000ea80000300800 */
[----:B------:R-:W2:Y:S01]  /*1ceb0*/  LDL.LU R119, [R1+0x38c] ;  /* 0x00038c0001777983 */ /* 0x000ea20000300800 */
[----:B------:R-:W-:-:S03]  /*1cec0*/  ISETP.NE.U32.AND P4, PT, R7, RZ, PT ;  /* 0x000000ff0700720c */ /* 0x000fc60003f85070 */
[----:B------:R-:W2:Y:S04]  /*1ced0*/  LDL R30, [R1+0xcd0] ;  /* 0x000cd000011e7983 */ /* 0x000ea80000100800 */
[----:B------:R-:W2:Y:S04]  /*1cee0*/  LDL R29, [R1+0xcd8] ;  /* 0x000cd800011d7983 */ /* 0x000ea80000100800 */
[----:B------:R-:W2:Y:S01]  /*1cef0*/  LDL R28, [R1+0xd10] ;  /* 0x000d1000011c7983 */ /* 0x000ea20000100800 */
[----:B---3--:R-:W-:-:S03]  /*1cf00*/  IADD3 R8, P5, R4, R27, RZ ;  /* 0x0000001b04087210 */ /* 0x008fc60007fbe0ff */
[----:B------:R-:W3:Y:S01]  /*1cf10*/  LDL R27, [R1+0xd18] ;  /* 0x000d1800011b7983 */ /* 0x000ee20000100800 */
[----:B-1----:R-:W-:Y:S01]  /*1cf20*/  IADD3 R10, P6, R4, R26, RZ ;  /* 0x0000001a040a7210 */ /* 0x002fe20007fde0ff */
[----:B------:R-:W-:-:S04]  /*1cf30*/  IMAD.X R9, R5, 0x1, R24, P5 ;  /* 0x0000000105097824 */ /* 0x000fc800028e0618 */
[----:B------:R-:W-:Y:S01]  /*1cf40*/  IMAD.X R11, R5, 0x1, R14, P6 ;  /* 0x00000001050b7824 */ /* 0x000fe200030e060e */
[----:B------:R-:W-:Y:S01]  /*1cf50*/  ISETP.GT.AND P6, PT, R252, 0x1e, PT ;  /* 0x0000001efc00780c */ /* 0x000fe20003fc4270 */
[----:B------:R1:W-:Y:S04]  /*1cf60*/  LDGSTS.E [R6+0x2800], [R8.64], P1 ;  /* 0x0280000008067fae */ /* 0x0003e80008921844 */
[----:B------:R4:W-:Y:S01]  /*1cf70*/  LDGSTS.E [R6+0x2a00], [R10.64], P1 ;  /* 0x02a000000a067fae */ /* 0x0009e20008921844 */
[----:B------:R-:W-:-:S03]  /*1cf80*/  SEL R7, RZ, 0x4, !P6 ;  /* 0x00000004ff077807 */ /* 0x000fc60007000000 */
[----:B------:R-:W3:Y:S01]  /*1cf90*/  LDL R14, [R1+0xccc] ;  /* 0x000ccc00010e7983 */ /* 0x000ee20000100800 */
[----:B------:R-:W-:Y:S01]  /*1cfa0*/  HMMA.1688.F32.TF32 R172, R16, R42, R236 ;  /* 0x0000002a10ac723c */ /* 0x000fe200000810ec */
[C---:B----4-:R-:W-:Y:S02]  /*1cfb0*/  IADD3 R10, P1, R4.reuse, R23, RZ ;  /* 0x00000017040a7210 */ /* 0x050fe40007f3e0ff */
[----:B------:R-:W2:Y:S01]  /*1cfc0*/  LDL R23, [R1+0xcd4] ;  /* 0x000cd40001177983 */ /* 0x000ea20000100800 */
[----:B-1----:R-:W-:-:S03]  /*1cfd0*/  IADD3 R8, P6, R4, R22, RZ ;  /* 0x0000001604087210 */ /* 0x002fc60007fde0ff */
[----:B------:R-:W2:Y:S01]  /*1cfe0*/  LDL R22, [R1+0xd0c] ;  /* 0x000d0c0001167983 */ /* 0x000ea20000100800 */
[----:B------:R-:W-:Y:S01]  /*1cff0*/  IMAD.X R11, R5, 0x1, R20, P1 ;  /* 0x00000001050b7824 */ /* 0x000fe200008e0614 */
[----:B------:R-:W-:-:S04]  /*1d000*/  ISETP.GT.AND P5, PT, R252, 0x1a, PT ;  /* 0x0000001afc00780c */ /* 0x000fc80003fa4270 */
[----:B------:R-:W-:Y:S01]  /*1d010*/  SEL R9, RZ, 0x4, !P5 ;  /* 0x00000004ff097807 */ /* 0x000fe20006800000 */
[----:B------:R1:W-:Y:S03]  /*1d020*/  LDGSTS.E [R6+0x3800], [R10.64], P2 ;  /* 0x038000000a067fae */ /* 0x0003e60009121844 */
[----:B------:R-:W-:-:S04]  /*1d030*/  SEL R9, R9, RZ, !P0 ;  /* 0x000000ff09097207 */ /* 0x000fc80004000000 */
[----:B------:R-:W-:Y:S01]  /*1d040*/  ISETP.NE.U32.AND P5, PT, R9, RZ, PT ;  /* 0x000000ff0900720c */ /* 0x000fe20003fa5070 */
[----:B--2---:R-:W-:Y:S11]  /*1d050*/  HMMA.1688.F32.TF32 R52, R16, R190, R240 ;  /* 0x000000be1034723c */ /* 0x004ff600000810f0 */
[----:B------:R-:W-:Y:S11]  /*1d060*/  @!UPT UIADD3 URZ, URZ, URZ, URZ ;  /* 0x0000003f3f3ff290 */ /* 0x000ff6000fffe03f */
[----:B------:R-:W-:Y:S01]  /*1d070*/  @!UPT UIADD3 URZ, URZ, URZ, URZ ;  /* 0x0000003f3f3ff290 */ /* 0x000fe2000fffe03f */
[----:B------:R-:W-:Y:S04]  /*1d080*/  STL.64 [R1+0x270], R52 ;  /* 0x0002703401007387 */ /* 0x000fe80000100a00 */
[----:B------:R2:W-:Y:S04]  /*1d090*/  STL.64 [R1+0x278], R54 ;  /* 0x0002783601007387 */ /* 0x0005e80000100a00 */
[----:B------:R-:W4:Y:S04]  /*1d0a0*/  LDL R20, [R1+0xd14] ;  /* 0x000d140001147983 */ /* 0x000f280000100800 */
[----:B------:R-:W4:Y:S04]  /*1d0b0*/  LDL.LU R236, [R1+0x480] ;  /* 0x0004800001ec7983 */ /* 0x000f280000300800 */
[----:B------:R-:W4:Y:S04]  /*1d0c0*/  LDL.LU R237, [R1+0x484] ;  /* 0x0004840001ed7983 */ /* 0x000f280000300800 */
[----:B------:R-:W4:Y:S04]  /*1d0d0*/  LDL.LU R238, [R1+0x488] ;  /* 0x0004880001ee7983 */ /* 0x000f280000300800 */
[----:B------:R-:W4:Y:S04]  /*1d0e0*/  LDL.LU R239, [R1+0x48c] ;  /* 0x00048c0001ef7983 */ /* 0x000f280000300800 */
[----:B------:R-:W4:Y:S04]  /*1d0f0*/  LDL R26, [R1+0xd50] ;  /* 0x000d5000011a7983 */ /* 0x000f280000100800 */
[----:B------:R-:W4:Y:S04]  /*1d100*/  LDL.LU R240, [R1+0x3d0] ;  /* 0x0003d00001f07983 */ /* 0x000f280000300800 */
[----:B------:R-:W4:Y:S04]  /*1d110*/  LDL.LU R241, [R1+0x3d4] ;  /* 0x0003d40001f17983 */ /* 0x000f280000300800 */
[----:B------:R-:W4:Y:S04]  /*1d120*/  LDL.LU R242, [R1+0x3d8] ;  /* 0x0003d80001f27983 */ /* 0x000f280000300800 */
[----:B------:R-:W4:Y:S01]  /*1d130*/  LDL.LU R243, [R1+0x3dc] ;  /* 0x0003dc0001f37983 */ /* 0x000f220000300800 */
[----:B------:R-:W-:-:S03]  /*1d140*/  IMAD.X R9, R5, 0x1, R15, P6 ;  /* 0x0000000105097824 */ /* 0x000fc600030e060f */
[----:B------:R-:W4:Y:S01]  /*1d150*/  LDL R15, [R1+0xd4c] ;  /* 0x000d4c00010f7983 */ /* 0x000f220000100800 */
[----:B-1----:R-:W-:-:S03]  /*1d160*/  IADD3 R10, P6, R4, R30, RZ ;  /* 0x0000001e040a7210 */ /* 0x002fc60007fde0ff */
[----:B------:R1:W-:Y:S02]  /*1d170*/  LDGSTS.E [R6+0x3a00], [R8.64], P2 ;  /* 0x03a0000008067fae */ /* 0x0003e40009121844 */
[----:B---3--:R-:W-:Y:S01]  /*1d180*/  IMAD.X R11, R5, 0x1, R14, P6 ;  /* 0x00000001050b7824 */ /* 0x008fe200030e060e */
[----:B--2---:R-:W-:Y:S01]  /*1d190*/  HMMA.1688.F32.TF32 R52, R16, R186, R116 ;  /* 0x000000ba1034723c */ /* 0x004fe20000081074 */
[----:B------:R-:W-:Y:S01]  /*1d1a0*/  SEL R7, R7, RZ, !P0 ;  /* 0x000000ff07077207 */ /* 0x000fe20004000000 */
[----:B------:R-:W2:Y:S04]  /*1d1b0*/  LDL R24, [R1+0xd6c] ;  /* 0x000d6c0001187983 */ /* 0x000ea80000100800 */
[----:B------:R3:W-:Y:S01]  /*1d1c0*/  LDGSTS.E [R6+0x4800], [R10.64], P3 ;  /* 0x048000000a067fae */ /* 0x0007e20009921844 */
[----:B-1----:R-:W-:-:S03]  /*1d1d0*/  IADD3 R8, P2, R4, R29, RZ ;  /* 0x0000001d04087210 */ /* 0x002fc60007f5e0ff */
[----:B------:R-:W2:Y:S02]  /*1d1e0*/  LDL R14, [R1+0xd54] ;  /* 0x000d5400010e7983 */ /* 0x000ea40000100800 */
[----:B------:R-:W-:Y:S01]  /*1d1f0*/  IMAD.X R9, R5, 0x1, R23, P2 ;  /* 0x0000000105097824 */ /* 0x000fe200010e0617 */
[----:B------:R-:W-:-:S04]  /*1d200*/  ISETP.GT.AND P2, PT, R252, 0x7, PT ;  /* 0x00000007fc00780c */ /* 0x000fc80003f44270 */
[----:B---3--:R-:W-:Y:S01]  /*1d210*/  SEL R11, RZ, 0x4, !P2 ;  /* 0x00000004ff0b7807 */ /* 0x008fe20005000000 */
[----:B------:R1:W-:Y:S01]  /*1d220*/  LDGSTS.E [R6+0x4a00], [R8.64], P3 ;  /* 0x04a0000008067fae */ /* 0x0003e20009921844 */
[----:B------:R-:W-:Y:S02]  /*1d230*/  IADD3 R10, P2, R4, R28, RZ ;  /* 0x0000001c040a7210 */ /* 0x000fe40007f5e0ff */
[----:B------:R-:W-:Y:S02]  /*1d240*/  ISETP.GT.AND P6, PT, R252, 0x3, PT ;  /* 0x00000003fc00780c */ /* 0x000fe40003fc4270 */
[----:B------:R-:W-:Y:S02]  /*1d250*/  ISETP.NE.U32.AND P1, PT, R7, RZ, PT ;  /* 0x000000ff0700720c */ /* 0x000fe40003f25070 */
[----:B------:R-:W-:Y:S01]  /*1d260*/  SEL R7, RZ, 0x4, !P6 ;  /* 0x00000004ff077807 */ /* 0x000fe20007000000 */
[----:B------:R-:W-:Y:S03]  /*1d270*/  STL.64 [R1+0x260], R52 ;  /* 0x0002603401007387 */ /* 0x000fe60000100a00 */
[----:B-1----:R-:W-:-:S02]  /*1d280*/  SEL R9, R7, RZ, !P0 ;  /* 0x000000ff07097207 */ /* 0x002fc40004000000 */
[----:B------:R-:W-:Y:S02]  /*1d290*/  IADD3 R8, P6, R4, R27, RZ ;  /* 0x0000001b04087210 */ /* 0x000fe40007fde0ff */
[----:B------:R-:W-:Y:S01]  /*1d2a0*/  SEL R7, R11, RZ, !P0 ;  /* 0x000000ff0b077207 */ /* 0x000fe20004000000 */
[----:B------:R-:W-:Y:S01]  /*1d2b0*/  IMAD.X R11, R5, 0x1, R22, P2 ;  /* 0x00000001050b7824 */ /* 0x000fe200010e0616 */
[----:B------:R-:W-:Y:S01]  /*1d2c0*/  ISETP.NE.U32.AND P2, PT, R9, RZ, PT ;  /* 0x000000ff0900720c */ /* 0x000fe20003f45070 */
[----:B------:R-:W-:Y:S04]  /*1d2d0*/  STL.64 [R1+0x268], R54 ;  /* 0x0002683601007387 */ /* 0x000fe80000100a00 */
[----:B------:R-:W3:Y:S04]  /*1d2e0*/  LDL R23, [R1+0xda8] ;  /* 0x000da80001177983 */ /* 0x000ee80000100800 */
[----:B------:R-:W2:Y:S04]  /*1d2f0*/  LDL R22, [R1+0xdac] ;  /* 0x000dac0001167983 */ /* 0x000ea80000100800 */
[----:B------:R1:W-:Y:S01]  /*1d300*/  LDGSTS.E [R6+0x5800], [R10.64], P4 ;  /* 0x058000000a067fae */ /* 0x0003e2000a121844 */
[----:B----4-:R-:W-:Y:S01]  /*1d310*/  HMMA.1688.F32.TF32 R28, R16, R222, R236 ;  /* 0x000000de101c723c */ /* 0x010fe200000810ec */
[----:B------:R-:W-:-:S02]  /*1d320*/  IMAD.X R9, R5, 0x1, R20, P6 ;  /* 0x0000000105097824 */ /* 0x000fc400030e0614 */
[----:B------:R-:W4:Y:S01]  /*1d330*/  LDL R20, [R1+0xd88] ;  /* 0x000d880001147983 */ /* 0x000f220000100800 */
[----:B-1----:R-:W-:-:S03]  /*1d340*/  IADD3 R10, P6, R4, R26, RZ ;  /* 0x0000001a040a7210 */ /* 0x002fc60007fde0ff */
[----:B------:R2:W-:Y:S11]  /*1d350*/  LDGSTS.E [R6+0x5a00], [R8.64], P4 ;  /* 0x05a0000008067fae */ /* 0x0005f6000a121844 */
[----:B------:R-:W-:Y:S05]  /*1d360*/  @!UPT UIADD3 URZ, URZ, URZ, URZ ;  /* 0x0000003f3f3ff290 */ /* 0x000fea000fffe03f */
[----:B------:R-:W-:Y:S04]  /*1d370*/  STL.64 [R1+0x320], R28 ;  /* 0x0003201c01007387 */ /* 0x000fe80000100a00 */
[----:B------:R1:W-:Y:S02]  /*1d380*/  STL.64 [R1+0x328], R30 ;  /* 0x0003281e01007387 */ /* 0x0003e40000100a00 */
[----:B-1----:R-:W-:Y:S02]  /*1d390*/  HMMA.1688.F32.TF32 R28, R16, R218, R240 ;  /* 0x000000da101c723c */ /* 0x002fe400000810f0 */
[----:B------:R-:W4:Y:S01]  /*1d3a0*/  LDL.LU R240, [R1+0x440] ;  /* 0x0004400001f07983 */ /* 0x000f220000300800 */
[----:B------:R-:W-:Y:S11]  /*1d3b0*/  IMAD.X R11, R5, 0x1, R15, P6 ;  /* 0x00000001050b7824 */ /* 0x000ff600030e060f */
[----:B------:R-:W-:Y:S09]  /*1d3c0*/  @!UPT UIADD3 URZ, URZ, URZ, URZ ;  /* 0x0000003f3f3ff290 */ /* 0x000ff2000fffe03f */
[----:B------:R-:W-:Y:S04]  /*1d3d0*/  STL.64 [R1+0x2e0], R28 ;  /* 0x0002e01c01007387 */ /* 0x000fe80000100a00 */
[----:B------:R1:W-:Y:S04]  /*1d3e0*/  STL.64 [R1+0x2e8], R30 ;  /* 0x0002e81e01007387 */ /* 0x0003e80000100a00 */
[----:B------:R-:W4:Y:S01]  /*1d3f0*/  LDL.LU R241, [R1+0x444] ;  /* 0x0004440001f17983 */ /* 0x000f220000300800 */
[----:B------:R-:W-:Y:S02]  /*1d400*/  IMAD.MOV.U32 R242, RZ, RZ, R0 ;  /* 0x000000fffff27224 */ /* 0x000fe400078e0000 */
[----:B------:R-:W-:Y:S01]  /*1d410*/  IMAD.MOV.U32 R243, RZ, RZ, R2 ;  /* 0x000000fffff37224 */ /* 0x000fe200078e0002 */
[----:B------:R-:W4:Y:S04]  /*1d420*/  LDL.LU R0, [R1+0xe9c] ;  /* 0x000e9c0001007983 */ /* 0x000f280000300800 */
[----:B------:R-:W4:Y:S04]  /*1d430*/  LDL.LU R2, [R1+0xe98] ;  /* 0x000e980001027983 */ /* 0x000f280000300800 */
[----:B------:R-:W4:Y:S01]  /*1d440*/  LDL R15, [R1+0xd94] ;  /* 0x000d9400010f7983 */ /* 0x000f220000100800 */
[----:B--2---:R-:W-:-:S03]  /*1d450*/  IADD3 R8, P4, R4, R24, RZ ;  /* 0x0000001804087210 */ /* 0x004fc60007f9e0ff */
[----:B-1----:R-:W2:Y:S02]  /*1d460*/  LDL R31, [R1+0xbe8] ;  /* 0x000be800011f7983 */ /* 0x002ea40000100800 */
[----:B------:R-:W-:Y:S02]  /*1d470*/  IMAD.X R9, R5, 0x1, R14, P4 ;  /* 0x0000000105097824 */ /* 0x000fe400020e060e */
[----:B------:R-:W2:Y:S04]  /*1d480*/  LDL R14, [R1+0xbe0] ;  /* 0x000be000010e7983 */ /* 0x000ea80000100800 */
[----:B------:R-:W2:Y:S04]  /*1d490*/  LDL R30, [R1+0xbdc] ;  /* 0x000bdc00011e7983 */ /* 0x000ea80000100800 */
[----:B------:R-:W2:Y:S01]  /*1d4a0*/  LDL R28, [R1+0xbe4] ;  /* 0x000be400011c7983 */ /* 0x000ea20000100800 */
[----:B------:R-:W-:-:S02]  /*1d4b0*/  ISETP.GT.AND P6, PT, R252, 0xb, PT ;  /* 0x0000000bfc00780c */ /* 0x000fc40003fc4270 */
[----:B------:R-:W-:Y:S01]  /*1d4c0*/  ISETP.GT.AND P4, PT, R252, 0xf, PT ;  /* 0x0000000ffc00780c */ /* 0x000fe20003f84270 */
[----:B------:R-:W2:Y:S01]  /*1d4d0*/  LDL R27, [R1+0xc20] ;  /* 0x000c2000011b7983 */ /* 0x000ea20000100800 */
[----:B------:R-:W-:Y:S02]  /*1d4e0*/  ISETP.NE.U32.AND P3, PT, R7, RZ, PT ;  /* 0x000000ff0700720c */ /* 0x000fe40003f65070 */
[----:B------:R-:W-:Y:S01]  /*1d4f0*/  SEL R7, RZ, 0x4, !P6 ;  /* 0x00000004ff077807 */ /* 0x000fe20007000000 */
[----:B------:R-:W2:Y:S04]  /*1d500*/  LDL R26, [R1+0xc28] ;  /* 0x000c2800011a7983 */ /* 0x000ea80000100800 */
[----:B------:R1:W-:Y:S04]  /*1d510*/  LDGSTS.E [R6+0x6800], [R10.64], P5 ;  /* 0x068000000a067fae */ /* 0x0003e8000a921844 */
[----:B------:R3:W-:Y:S04]  /*1d520*/  LDGSTS.E [R6+0x6a00], [R8.64], P5 ;  /* 0x06a0000008067fae */ /* 0x0007e8000a921844 */
[----:B------:R-:W2:Y:S01]  /*1d530*/  LDL R24, [R1+0xc1c] ;  /* 0x000c1c0001187983 */ /* 0x000ea20000100800 */
[----:B-1----:R-:W-:-:S02]  /*1d540*/  SEL R11, RZ, 0x4, !P4 ;  /* 0x00000004ff0b7807 */ /* 0x002fc40006000000 */
[C---:B---3--:R-:W-:Y:S02]  /*1d550*/  IADD3 R10, P4, R4.reuse, R23, RZ ;  /* 0x00000017040a7210 */ /* 0x048fe40007f9e0ff */
[----:B------:R-:W-:Y:S01]  /*1d560*/  SEL R9, R7, RZ, !P0 ;  /* 0x000000ff07097207 */ /* 0x000fe20004000000 */
[----:B------:R-:W3:Y:S01]  /*1d570*/  LDL R23, [R1+0xc24] ;  /* 0x000c240001177983 */ /* 0x000ee20000100800 */
[C---:B------:R-:W-:Y:S02]  /*1d580*/  IADD3 R8, P6, R4.reuse, R22, RZ ;  /* 0x0000001604087210 */ /* 0x040fe40007fde0ff */
[----:B------:R-:W-:Y:S02]  /*1d590*/  ISETP.NE.U32.AND P5, PT, R9, RZ, PT ;  /* 0x000000ff0900720c */ /* 0x000fe40003fa5070 */
[----:B------:R-:W-:Y:S01]  /*1d5a0*/  SEL R7, R11, RZ, !P0 ;  /* 0x000000ff0b077207 */ /* 0x000fe20004000000 */
[C---:B----4-:R-:W-:Y:S02]  /*1d5b0*/  IMAD.X R11, R5.reuse, 0x1, R20, P4 ;  /* 0x00000001050b7824 */ /* 0x050fe400020e0614 */
[----:B------:R-:W-:Y:S01]  /*1d5c0*/  IMAD.MOV.U32 R116, RZ, RZ, R221 ;  /* 0x000000ffff747224 */ /* 0x000fe200078e00dd */
[----:B------:R-:W-:Y:S01]  /*1d5d0*/  HMMA.1688.F32.TF32 R52, R16, R214, R240 ;  /* 0x000000d61034723c */ /* 0x000fe200000810f0 */
[----:B------:R-:W-:Y:S01]  /*1d5e0*/  IMAD.X R9, R5, 0x1, R15, P6 ;  /* 0x0000000105097824 */ /* 0x000fe200030e060f */
[----:B------:R2:W-:Y:S04]  /*1d5f0*/  LDGSTS.E [R6+0x7800], [R10.64], P1 ;  /* 0x078000000a067fae */ /* 0x0005e80008921844 */
[----:B------:R-:W4:Y:S04]  /*1d600*/  LDL R15, [R1+0xc60] ;  /* 0x000c6000010f7983 */ /* 0x000f280000100800 */
[----:B------:R-:W1:Y:S11]  /*1d610*/  S2R R221, SR_TID.X ;  /* 0x0000000000dd7919 */ /* 0x000e760000002100 */
[----:B------:R-:W-:Y:S02]  /*1d620*/  @!UPT UIADD3 URZ, URZ, URZ, URZ ;  /* 0x0000003f3f3ff290 */ /* 0x000fe4000fffe03f */
[----:B------:R-:W-:Y:S04]  /*1d630*/  STL.64 [R1+0x2c0], R52 ;  /* 0x0002c03401007387 */ /* 0x000fe80000100a00 */
[----:B------:R1:W-:Y:S04]  /*1d640*/  STL.64 [R1+0x2c8], R54 ;  /* 0x0002c83601007387 */ /* 0x0003e80000100a00 */
[----:B------:R-:W4:Y:S01]  /*1d650*/  LDL R20, [R1+0xc5c] ;  /* 0x000c5c0001147983 */ /* 0x000f220000100800 */
[----:B------:R-:W-:Y:S02]  /*1d660*/  IMAD.MOV.U32 R117, RZ, RZ, R220 ;  /* 0x000000ffff757224 */ /* 0x000fe400078e00dc */
[----:B------:R-:W-:Y:S01]  /*1d670*/  IMAD.MOV.U32 R118, RZ, RZ, R217 ;  /* 0x000000ffff767224 */ /* 0x000fe200078e00d9 */
[----:B------:R-:W4:Y:S01]  /*1d680*/  LDL R22, [R1+0xc68] ;  /* 0x000c680001167983 */ /* 0x000f220000100800 */
[----:B------:R-:W-:Y:S01]  /*1d690*/  IMAD.MOV.U32 R119, RZ, RZ, R216 ;  /* 0x000000ffff777224 */ /* 0x000fe200078e00d8 */
[----:B--2---:R-:W-:Y:S01]  /*1d6a0*/  IADD3 R10, P6, R4, R14, RZ ;  /* 0x0000000e040a7210 */ /* 0x004fe20007fde0ff */
[----:B------:R-:W-:Y:S01]  /*1d6b0*/  IMAD.MOV.U32 R236, RZ, RZ, R213 ;  /* 0x000000ffffec7224 */ /* 0x000fe200078e00d5 */
[----:B------:R2:W-:Y:S01]  /*1d6c0*/  LDGSTS.E [R6+0x7a00], [R8.64], P1 ;  /* 0x07a0000008067fae */ /* 0x0005e20008921844 */
[----:B-1----:R-:W-:Y:S01]  /*1d6d0*/  LOP3.LUT R221, R221, 0x7f, RZ, 0xc0, !PT ;  /* 0x0000007fdddd7812 */ /* 0x002fe200078ec0ff */
[----:B------:R-:W-:-:S02]  /*1d6e0*/  IMAD.MOV.U32 R237, RZ, RZ, R212 ;  /* 0x000000ffffed7224 */ /* 0x000fc400078e00d4 */
[----:B------:R-:W4:Y:S02]  /*1d6f0*/  LDL R14, [R1+0xc64] ;  /* 0x000c6400010e7983 */ /* 0x000f240000100800 */
[----:B------:R-:W-:Y:S02]  /*1d700*/  IMAD.SHL.U32 R221, R221, 0x4, RZ ;  /* 0x00000004dddd7824 */ /* 0x000fe400078e00ff */
[----:B------:R-:W-:Y:S01]  /*1d710*/  IMAD.MOV.U32 R238, RZ, RZ, R209 ;  /* 0x000000ffffee7224 */ /* 0x000fe200078e00d1 */
[----:B--2---:R-:W-:Y:S01]  /*1d720*/  IADD3 R8, P1, R4, R31, RZ ;  /* 0x0000001f04087210 */ /* 0x004fe20007f3e0ff */
[----:B------:R-:W-:Y:S01]  /*1d730*/  IMAD.MOV.U32 R239, RZ, RZ, R208 ;  /* 0x000000ffffef7224 */ /* 0x000fe200078e00d0 */
[----:B------:R-:W-:Y:S01]  /*1d740*/  LOP3.LUT R29, R221, 0x60, RZ, 0x3c, !PT ;  /* 0x00000060dd1d7812 */ /* 0x000fe200078e3cff */
[----:B------:R-:W-:Y:S01]  /*1d750*/  HMMA.1688.F32.TF32 R52, R16, R210, R116 ;  /* 0x000000d21034723c */ /* 0x000fe20000081074 */
[C---:B------:R-:W-:Y:S02]  /*1d760*/  IMAD.X R11, R5.reuse, 0x1, R30, P6 ;  /* 0x00000001050b7824 */ /* 0x040fe400030e061e */
[----:B------:R-:W-:-:S02]  /*1d770*/  IMAD.X R9, R5, 0x1, R28, P1 ;  /* 0x0000000105097824 */ /* 0x000fc400008e061c */
[----:B------:R-:W-:-:S03]  /*1d780*/  IMAD R6, R3, 0x8000, R29 ;  /* 0x0000800003067824 */ /* 0x000fc600078e021d */
[----:B------:R-:W-:Y:S02]  /*1d790*/  HMMA.1688.F32.TF32 R28, R16, R206, R236 ;  /* 0x000000ce101c723c */ /* 0x000fe400000810ec */
[----:B------:R1:W-:Y:S04]  /*1d7a0*/  LDGSTS.E [R6+0xc00], [R10.64], P2 ;  /* 0x00c000000a067fae */ /* 0x0003e80009121844 */
[----:B------:R2:W-:Y:S01]  /*1d7b0*/  LDGSTS.E [R6+0xe00], [R8.64], P2 ;  /* 0x00e0000008067fae */ /* 0x0005e20009121844 */
[C---:B-1----:R-:W-:Y:S02]  /*1d7c0*/  IADD3 R10, P1, R4.reuse, R27, RZ ;  /* 0x0000001b040a7210 */ /* 0x042fe40007f3e0ff */
[----:B--2---:R-:W-:-:S03]  /*1d7d0*/  IADD3 R8, P2, R4, R26, RZ ;  /* 0x0000001a04087210 */ /* 0x004fc60007f5e0ff */
[C---:B------:R-:W-:Y:S02]  /*1d7e0*/  IMAD.X R11, R5.reuse, 0x1, R24, P1 ;  /* 0x00000001050b7824 */ /* 0x040fe400008e0618 */
[----:B---3--:R-:W-:-:S03]  /*1d7f0*/  IMAD.X R9, R5, 0x1, R23, P2 ;  /* 0x0000000105097824 */ /* 0x008fc600010e0617 */
[----:B------:R1:W-:Y:S04]  /*1d800*/  LDGSTS.E [R6+0x1c00], [R10.64], P3 ;  /* 0x01c000000a067fae */ /* 0x0003e80009921844 */
[----:B------:R-:W-:Y:S04]  /*1d810*/  STL.64 [R1+0x250], R52 ;  /* 0x0002503401007387 */ /* 0x000fe80000100a00 */
[----:B------:R4:W-:Y:S04]  /*1d820*/  LDGSTS.E [R6+0x1e00], [R8.64], P3 ;  /* 0x01e0000008067fae */ /* 0x0009e80009921844 */
[----:B------:R-:W-:Y:S04]  /*1d830*/  STL.64 [R1+0x258], R54 ;  /* 0x0002583601007387 */ /* 0x000fe80000100a00 */
[----:B------:R-:W2:Y:S04]  /*1d840*/  LDL R23, [R1+0xca0] ;  /* 0x000ca00001177983 */ /* 0x000ea80000100800 */
[----:B------:R-:W-:Y:S04]  /*1d850*/  STL.64 [R1+0x240], R28 ;  /* 0x0002401c01007387 */ /* 0x000fe80000100a00 */
[----:B------:R3:W-:Y:S01]  /*1d860*/  STL.64 [R1+0x248], R30 ;  /* 0x0002481e01007387 */ /* 0x0007e20000100a00 */
[----:B----4-:R-:W-:Y:S01]  /*1d870*/  IADD3 R8, P2, R4, R15, RZ ;  /* 0x0000000f04087210 */ /* 0x010fe20007f5e0ff */
[----:B------:R-:W-:-:S02]  /*1d880*/  IMAD.MOV.U32 R240, RZ, RZ, R205 ;  /* 0x000000fffff07224 */ /* 0x000fc400078e00cd */
[----:B------:R-:W-:Y:S02]  /*1d890*/  IMAD.MOV.U32 R241, RZ, RZ, R204 ;  /* 0x000000fffff17224 */ /* 0x000fe400078e00cc */
[----:B------:R-:W-:Y:S02]  /*1d8a0*/  IMAD.MOV.U32 R242, RZ, RZ, R201 ;  /* 0x000000fffff27224 */ /* 0x000fe400078e00c9 */
[----:B------:R-:W-:Y:S01]  /*1d8b0*/  IMAD.MOV.U32 R243, RZ, RZ, R200 ;  /* 0x000000fffff37224 */ /* 0x000fe200078e00c8 */
[----:B------:R-:W-:Y:S01]  /*1d8c0*/  ISETP.GT.AND P6, PT, R252, 0x13, PT ;  /* 0x00000013fc00780c */ /* 0x000fe20003fc4270 */
[----:B------:R-:W4:Y:S01]  /*1d8d0*/  LDL R15, [R1+0xca8] ;  /* 0x000ca800010f7983 */ /* 0x000f220000100800 */
[----:B------:R-:W-:-:S03]  /*1d8e0*/  IMAD.X R9, R5, 0x1, R20, P2 ;  /* 0x0000000105097824 */ /* 0x000fc600010e0614 */
[----:B------:R-:W4:Y:S01]  /*1d8f0*/  LDL R20, [R1+0xc9c] ;  /* 0x000c9c0001147983 */ /* 0x000f220000100800 */
[----:B---3--:R-:W-:Y:S01]  /*1d900*/  HMMA.1688.F32.TF32 R28, R16, R202, R240 ;  /* 0x000000ca101c723c */ /* 0x008fe200000810f0 */
[----:B------:R-:W-:Y:S02]  /*1d910*/  ISETP.NE.U32.AND P4, PT, R7, RZ, PT ;  /* 0x000000ff0700720c */ /* 0x000fe40003f85070 */
[----:B------:R-:W-:Y:S01]  /*1d920*/  SEL R7, RZ, 0x4, !P6 ;  /* 0x00000004ff077807 */ /* 0x000fe20007000000 */
[----:B------:R3:W-:Y:S01]  /*1d930*/  LDGSTS.E [R6+0x2c00], [R8.64], P5 ;  /* 0x02c0000008067fae */ /* 0x0007e2000a921844 */
[----:B------:R-:W-:Y:S02]  /*1d940*/  ISETP.GT.AND P6, PT, R252, 0x17, PT ;  /* 0x00000017fc00780c */ /* 0x000fe40003fc4270 */
[----:B------:R-:W-:-:S04]  /*1d950*/  SEL R7, R7, RZ, !P0 ;  /* 0x000000ff07077207 */ /* 0x000fc80004000000 */
[----:B------:R-:W-:Y:S02]  /*1d960*/  ISETP.NE.U32.AND P1, PT, R7, RZ, PT ;  /* 0x000000ff0700720c */ /* 0x000fe40003f25070 */
[----:B------:R-:W-:Y:S02]  /*1d970*/  SEL R7, RZ, 0x4, !P6 ;  /* 0x00000004ff077807 */ /* 0x000fe40007000000 */
[----:B-1----:R-:W-:-:S05]  /*1d980*/  IADD3 R10, P6, R4, R22, RZ ;  /* 0x00000016040a7210 */ /* 0x002fca0007fde0ff */
[----:B------:R-:W-:-:S03]  /*1d990*/  IMAD.X R11, R5, 0x1, R14, P6 ;  /* 0x00000001050b7824 */ /* 0x000fc600030e060e */
[----:B------:R-:W-:Y:S04]  /*1d9a0*/  STL.64 [R1+0x220], R28 ;  /* 0x0002201c01007387 */ /* 0x000fe80000100a00 */
[----:B------:R1:W-:Y:S04]  /*1d9b0*/  STL.64 [R1+0x228], R30 ;  /* 0x0002281e01007387 */ /* 0x0003e80000100a00 */
[----:B------:R-:W3:Y:S04]  /*1d9c0*/  LDL R14, [R1+0xca4] ;  /* 0x000ca400010e7983 */ /* 0x000ee80000100800 */
[----:B------:R-:W3:Y:S01]  /*1d9d0*/  LDL R22, [R1+0xce0] ;  /* 0x000ce00001167983 */ /* 0x000ee20000100800 */
[----:B------:R-:W-:-:S02]  /*1d9e0*/  IMAD.MOV.U32 R241, RZ, RZ, R36 ;  /* 0x000000fffff17224 */ /* 0x000fc400078e0024 */
[----:B------:R-:W-:Y:S01]  /*1d9f0*/  IMAD.MOV.U32 R242, RZ, RZ, R13 ;  /* 0x000000fffff27224 */ /* 0x000fe200078e000d */
[----:B------:R-:W3:Y:S04]  /*1da00*/  LDL R36, [R1+0xce8] ;  /* 0x000ce80001247983 */ /* 0x000ee80000100800 */
[----:B------:R-:W3:Y:S01]  /*1da10*/  LDL R13, [R1+0xcdc] ;  /* 0x000cdc00010d7983 */ /* 0x000ee20000100800 */
[----:B------:R-:W-:-:S03]  /*1da20*/  IMAD.MOV.U32 R243, RZ, RZ, R12 ;  /* 0x000000fffff37224 */ /* 0x000fc600078e000c */
[----:B------:R-:W3:Y:S04]  /*1da30*/  LDL R12, [R1+0xd20] ;  /* 0x000d2000010c7983 */ /* 0x000ee80000100800 */
[----:B-1----:R-:W3:Y:S04]  /*1da40*/  LDL R31, [R1+0xce4] ;  /* 0x000ce400011f7983 */ /* 0x002ee80000100800 */
[----:B------:R-:W3:Y:S04]  /*1da50*/  LDL R30, [R1+0xd28] ;  /* 0x000d2800011e7983 */ /* 0x000ee80000100800 */
[----:B------:R-:W3:Y:S04]  /*1da60*/  LDL R24, [R1+0xd1c] ;  /* 0x000d1c0001187983 */ /* 0x000ee80000100800 */
[----:B------:R-:W3:Y:S04]  /*1da70*/  LDL R29, [R1+0xd70] ;  /* 0x000d7000011d7983 */ /* 0x000ee80000100800 */
[----:B------:R-:W3:Y:S04]  /*1da80*/  LDL R28, [R1+0xd24] ;  /* 0x000d2400011c7983 */ /* 0x000ee80000100800 */
[----:B------:R2:W-:Y:S04]  /*1da90*/  LDGSTS.E [R6+0x2e00], [R10.64], P5 ;  /* 0x02e000000a067fae */ /* 0x0005e8000a921844 */
[----:B------:R-:W3:Y:S01]  /*1daa0*/  LDL R26, [R1+0xd58] ;  /* 0x000d5800011a7983 */ /* 0x000ee20000100800 */
[----:B------:R-:W-:-:S02]  /*1dab0*/  SEL R7, R7, RZ, !P0 ;  /* 0x000000ff07077207 */ /* 0x000fc40004000000 */
[----:B------:R-:W-:Y:S01]  /*1dac0*/  ISETP.GT.AND P3, PT, R252, 0x1b, PT ;  /* 0x0000001bfc00780c */ /* 0x000fe20003f64270 */
[----:B------:R-:W-:Y:S01]  /*1dad0*/  IMAD.MOV.U32 R236, RZ, RZ, R189 ;  /* 0x000000ffffec7224 */ /* 0x000fe200078e00bd */
[----:B------:R-:W3:Y:S01]  /*1dae0*/  LDL R27, [R1+0xd7c] ;  /* 0x000d7c00011b7983 */ /* 0x000ee20000100800 */
[----:B--2---:R-:W-:-:S03]  /*1daf0*/  IADD3 R10, P6, R4, R23, RZ ;  /* 0x00000017040a7210 */ /* 0x004fc60007fde0ff */
[----:B------:R-:W2:Y:S02]  /*1db00*/  LDL R23, [R1+0xdb0] ;  /* 0x000db00001177983 */ /* 0x000ea40000100800 */
[----:B----4-:R-:W-:Y:S02]  /*1db10*/  IMAD.X R11, R5, 0x1, R20, P6 ;  /* 0x00000001050b7824 */ /* 0x010fe400030e0614 */
[----:B------:R-:W4:Y:S01]  /*1db20*/  LDL R20, [R1+0xd98] ;  /* 0x000d980001147983 */ /* 0x000f220000100800 */
[----:B------:R-:W-:Y:S02]  /*1db30*/  ISETP.NE.U32.AND P2, PT, R7, RZ, PT ;  /* 0x000000ff0700720c */ /* 0x000fe40003f45070 */
[----:B------:R-:W-:Y:S01]  /*1db40*/  SEL R7, RZ, 0x4, !P3 ;  /* 0x00000004ff077807 */ /* 0x000fe20005800000 */
[----:B------:R-:W-:Y:S01]  /*1db50*/  IMAD.MOV.U32 R237, RZ, RZ, R188 ;  /* 0x000000ffffed7224 */ /* 0x000fe200078e00bc */
[----:B------:R-:W-:Y:S01]  /*1db60*/  ISETP.GT.AND P3, PT, R252, 0x1f, PT ;  /* 0x0000001ffc00780c */ /* 0x000fe20003f64270 */
[----:B------:R-:W-:Y:S01]  /*1db70*/  IMAD.MOV.U32 R238, RZ, RZ, R185 ;  /* 0x000000ffffee7224 */ /* 0x000fe200078e00b9 */
[----:B------:R-:W-:Y:S01]  /*1db80*/  SEL R7, R7, RZ, !P0 ;  /* 0x000000ff07077207 */ /* 0x000fe20004000000 */
[----:B------:R-:W-:Y:S01]  /*1db90*/  IMAD.MOV.U32 R239, RZ, RZ, R184 ;  /* 0x000000ffffef7224 */ /* 0x000fe200078e00b8 */
[----:B---3--:R-:W-:Y:S01]  /*1dba0*/  SEL R9, RZ, 0x4, !P3 ;  /* 0x00000004ff097807 */ /* 0x008fe20005800000 */
[----:B------:R-:W-:Y:S01]  /*1dbb0*/  IMAD.MOV.U32 R240, RZ, RZ, R40 ;  /* 0x000000fffff07224 */ /* 0x000fe200078e0028 */
[----:B------:R-:W-:Y:S01]  /*1dbc0*/  IADD3 R8, P3, R4, R15, RZ ;  /* 0x0000000f04087210 */ /* 0x000fe20007f7e0ff */
[----:B------:R1:W-:Y:S01]  /*1dbd0*/  LDGSTS.E [R6+0x3c00], [R10.64], P4 ;  /* 0x03c000000a067fae */ /* 0x0003e2000a121844 */
[----:B------:R-:W-:-:S02]  /*1dbe0*/  LOP3.LUT R15, R41, 0x1f, RZ, 0xc0, !PT ;  /* 0x0000001f290f7812 */ /* 0x000fc400078ec0ff */
[----:B------:R-:W-:Y:S02]  /*1dbf0*/  ISETP.NE.U32.AND P5, PT, R7, RZ, PT ;  /* 0x000000ff0700720c */ /* 0x000fe40003fa5070 */
[----:B------:R-:W-:Y:S01]  /*1dc00*/  SEL R7, R9, RZ, !P0 ;  /* 0x000000ff09077207 */ /* 0x000fe20004000000 */
[C---:B------:R-:W-:Y:S01]  /*1dc10*/  HMMA.1688.F32.TF32 R40, R16.reuse, R198, R236 ;  /* 0x000000c61028723c */ /* 0x040fe200000810ec */
[----:B------:R-:W-:Y:S02]  /*1dc20*/  ISETP.GE.AND P6, PT, R15, R252, PT ;  /* 0x000000fc0f00720c */ /* 0x000fe40003fc6270 */
[----:B------:R-:W3:Y:S05]  /*1dc30*/  LDL R15, [R1+0xd5c] ;  /* 0x000d5c00010f7983 */ /* 0x000eea0000100800 */
[----:B------:R-:W-:Y:S01]  /*1dc40*/  HMMA.1688.F32.TF32 R16, R16, R194, R240 ;  /* 0x000000c21010723c */ /* 0x000fe200000810f0 */
[----:B------:R-:W-:Y:S01]  /*1dc50*/  IMAD.X R9, R5, 0x1, R14, P3 ;  /* 0x0000000105097824 */ /* 0x000fe200018e060e */
[----:B------:R-:W-:Y:S01]  /*1dc60*/  ISETP.NE.U32.AND P3, PT, R7, RZ, PT ;  /* 0x000000ff0700720c */ /* 0x000fe20003f65070 */
[----:B------:R-:W3:Y:S01]  /*1dc70*/  LDL R14, [R1+0xdb8] ;  /* 0x000db800010e7983 */ /* 0x000ee20000100800 */
[----:B------:R-:W-:-:S02]  /*1dc80*/  SEL R7, RZ, 0x4, P6 ;  /* 0x00000004ff077807 */ /* 0x000fc40003000000 */
[----:B-1----:R-:W-:Y:S01]  /*1dc90*/  IADD3 R10, P6, R4, R22, RZ ;  /* 0x00000016040a7210 */ /* 0x002fe20007fde0ff */
[----:B------:R1:W-:Y:S01]  /*1dca0*/  LDGSTS.E [R6+0x3e00], [R8.64], P4 ;  /* 0x03e0000008067fae */ /* 0x0003e2000a121844 */
[----:B------:R-:W-:-:S03]  /*1dcb0*/  SEL R7, R7, RZ, !P0 ;  /* 0x000000ff07077207 */ /* 0x000fc60004000000 */
[----:B------:R-:W-:Y:S01]  /*1dcc0*/  IMAD.X R11, R5, 0x1, R13, P6 ;  /* 0x00000001050b7824 */ /* 0x000fe200030e060d */
[----:B-1----:R-:W-:-:S04]  /*1dcd0*/  IADD3 R8, P0, R4, R36, RZ ;  /* 0x0000002404087210 */ /* 0x002fc80007f1e0ff */
[----:B------:R1:W-:Y:S01]  /*1dce0*/  LDGSTS.E [R6+0x4c00], [R10.64], P1 ;  /* 0x04c000000a067fae */ /* 0x0003e20008921844 */
[C---:B------:R-:W-:Y:S01]  /*1dcf0*/  IADD3 R12, P6, R4.reuse, R12, RZ ;  /* 0x0000000c040c7210 */ /* 0x040fe20007fde0ff */
[C---:B------:R-:W-:Y:S02]  /*1dd00*/  IMAD.X R9, R5.reuse, 0x1, R31, P0 ;  /* 0x0000000105097824 */ /* 0x040fe400000e061f */
[----:B------:R-:W-:Y:S02]  /*1dd10*/  STL.64 [R1+0x210], R40 ;  /* 0x0002102801007387 */ /* 0x000fe40000100a00 */
[----:B------:R-:W-:Y:S02]  /*1dd20*/  IMAD.X R13, R5, 0x1, R24, P6 ;  /* 0x00000001050d7824 */ /* 0x000fe400030e0618 */
[----:B------:R1:W-:Y:S02]  /*1dd30*/  LDGSTS.E [R6+0x4e00], [R8.64], P1 ;  /* 0x04e0000008067fae */ /* 0x0003e40008921844 */
[----:B-1----:R-:W-:-:S02]  /*1dd40*/  IADD3 R10, P0, R4, R30, RZ ;  /* 0x0000001e040a7210 */ /* 0x002fc40007f1e0ff */
[----:B------:R-:W-:Y:S03]  /*1dd50*/  STL.64 [R1+0x218], R42 ;  /* 0x0002182a01007387 */ /* 0x000fe60000100a00 */
[----:B------:R-:W-:Y:S01]  /*1dd60*/  IMAD.X R11, R5, 0x1, R28, P0 ;  /* 0x00000001050b7824 */ /* 0x000fe200000e061c */
[----:B------:R1:W-:Y:S01]  /*1dd70*/  LDGSTS.E [R6+0x5c00], [R12.64], P2 ;  /* 0x05c000000c067fae */ /* 0x0003e20009121844 */
[----:B------:R-:W-:-:S03]  /*1dd80*/  IADD3 R8, P1, R4, R29, RZ ;  /* 0x0000001d04087210 */ /* 0x000fc60007f3e0ff */
[----:B------:R-:W3:Y:S02]  /*1dd90*/  LDL R22, [R1+0xdb4] ;  /* 0x000db40001167983 */ /* 0x000ee40000100800 */
[----:B------:R-:W-:Y:S02]  /*1dda0*/  IMAD.X R9, R5, 0x1, R26, P1 ;  /* 0x0000000105097824 */ /* 0x000fe400008e061a */
[----:B------:R2:W-:Y:S04]  /*1ddb0*/  LDGSTS.E [R6+0x5e00], [R10.64], P2 ;  /* 0x05e000000a067fae */ /* 0x0005e80009121844 */
[----:B------:R1:W-:Y:S04]  /*1ddc0*/  STL.64 [R1+0x1f0], R16 ;  /* 0x0001f01001007387 */ /* 0x0003e80000100a00 */
[----:B------:R1:W-:Y:S01]  /*1ddd0*/  STL.64 [R1+0x1f8], R18 ;  /* 0x0001f81201007387 */ /* 0x0003e20000100a00 */
[----:B--2---:R-:W-:-:S03]  /*1dde0*/  IADD3 R10, P1, R4, R23, RZ ;  /* 0x00000017040a7210 */ /* 0x004fc60007f3e0ff */
[----:B------:R-:W2:Y:S04]  /*1ddf0*/  LDL.LU R24, [R1+0xba0] ;  /* 0x000ba00001187983 */ /* 0x000ea80000300800 */
[----:B-1----:R-:W2:Y:S04]  /*1de00*/  LDL.LU R16, [R1+0xb9c] ;  /* 0x000b9c0001107983 */ /* 0x002ea80000300800 */
[----:B------:R-:W2:Y:S04]  /*1de10*/  LDL.LU R38, [R1+0xb90] ;  /* 0x000b900001267983 */ /* 0x000ea80000300800 */
[----:B------:R-:W2:Y:S04]  /*1de20*/  LDL.LU R18, [R1+0xb8c] ;  /* 0x000b8c0001127983 */ /* 0x000ea80000300800 */
[----:B------:R-:W1:Y:S01]  /*1de30*/  S2R R36, SR_TID.X ;  /* 0x0000000000247919 */ /* 0x000e620000002100 */
[----:B------:R-:W-:Y:S01]  /*1de40*/  ISETP.NE.U32.AND P4, PT, R7, RZ, PT ;  /* 0x000000ff0700720c */ /* 0x000fe20003f85070 */
[----:B------:R-:W-:-:S02]  /*1de50*/  IMAD.SHL.U32 R37, R37, 0x4, RZ ;  /* 0x0000000425257824 */ /* 0x000fc400078e00ff */
[----:B------:R-:W2:Y:S01]  /*1de60*/  S2R R243, SR_TID.X ;  /* 0x0000000000f37919 */ /* 0x000ea20000002100 */
[----:B------:R-:W-:-:S03]  /*1de70*/  IADD3 R12, P0, R4, R27, RZ ;  /* 0x0000001b040c7210 */ /* 0x000fc60007f1e0ff */
[----:B------:R2:W-:Y:S01]  /*1de80*/  LDGSTS.E [R6+0x6c00], [R8.64], P5 ;  /* 0x06c0000008067fae */ /* 0x0005e2000a921844 */
[----:B-1----:R-:W-:-:S04]  /*1de90*/  LOP3.LUT R7, R36, 0x60, RZ, 0xc0, !PT ;  /* 0x0000006024077812 */ /* 0x002fc800078ec0ff */
[----:B------:R-:W-:-:S04]  /*1dea0*/  SHF.R.U32.HI R7, RZ, 0x1, R7 ;  /* 0x00000001ff077819 */ /* 0x000fc80000011607 */
[----:B------:R-:W-:Y:S01]  /*1deb0*/  LOP3.LUT R7, R37, R7, RZ, 0x3c, !PT ;  /* 0x0000000725077212 */ /* 0x000fe200078e3cff */
[C---:B----4-:R-:W-:Y:S02]  /*1dec0*/  IMAD.X R11, R5.reuse, 0x1, R20, P1 ;  /* 0x00000001050b7824 */ /* 0x050fe400008e0614 */
        /* <DEDUP_REMOVED lines=67> */
[----:B---3--:R-:W-:Y:S01]  /*1e300*/  IMAD.X R13, R5, 0x1, R15, P0 ;  /* 0x00000001050d7824 */ /* 0x008fe200000e060f */
[----:B------:R-:W-:-:S02]  /*1e310*/  IADD3 R14, P0, R4, R14, RZ ;  /* 0x0000000e040e7210 */ /* 0x000fc40007f1e0ff */
[----:B--2---:R-:W-:Y:S01]  /*1e320*/  IADD3 R8, P1, R0, R24, RZ ;  /* 0x0000001800087210 */ /* 0x004fe20007f3e0ff */
[----:B------:R-:W2:Y:S02]  /*1e330*/  LDL.LU R27, [R1+0xb98] ;  /* 0x000b9800011b7983 */ /* 0x000ea40000300800 */
[----:B------:R-:W-:Y:S02]  /*1e340*/  IMAD.X R15, R5, 0x1, R22, P0 ;  /* 0x00000001050f7824 */ /* 0x000fe400000e0616 */
[----:B------:R1:W-:Y:S04]  /*1e350*/  LDGSTS.E [R6+0x6e00], [R12.64], P5 ;  /* 0x06e000000c067fae */ /* 0x0003e8000a921844 */
[----:B------:R3:W-:Y:S04]  /*1e360*/  LDGSTS.E [R6+0x7c00], [R10.64], P3 ;  /* 0x07c000000a067fae */ /* 0x0007e80009921844 */
[----:B------:R1:W-:Y:S01]  /*1e370*/  LDGSTS.E [R6+0x7e00], [R14.64], P3 ;  /* 0x07e000000e067fae */ /* 0x0003e20009921844 */
[----:B------:R-:W-:-:S03]  /*1e380*/  IMAD.X R9, R16, 0x1, R2, P1 ;  /* 0x0000000110097824 */ /* 0x000fc600008e0602 */
[----:B------:R-:W0:Y:S01]  /*1e390*/  LDGDEPBAR ;  /* 0x00000000000079af */ /* 0x000e220000000000 */
[----:B---3--:R-:W-:-:S03]  /*1e3a0*/  IADD3 R10, P0, R0, R38, RZ ;  /* 0x00000026000a7210 */ /* 0x008fc60007f1e0ff */
[----:B------:R-:W3:Y:S01]  /*1e3b0*/  LDL.LU R26, [R1+0xb64] ;  /* 0x000b6400011a7983 */ /* 0x000ee20000300800 */
[----:B-1----:R-:W-:Y:S01]  /*1e3c0*/  IMAD R6, R3, 0x8000, R7 ;  /* 0x0000800003067824 */ /* 0x002fe200078e0207 */
[----:B------:R-:W-:Y:S01]  /*1e3d0*/  LOP3.LUT R7, R243, 0x60, RZ, 0xc0, !PT ;  /* 0x00000060f3077812 */ /* 0x000fe200078ec0ff */
[----:B------:R-:W-:Y:S01]  /*1e3e0*/  IMAD.X R11, R18, 0x1, R2, P0 ;  /* 0x00000001120b7824 */ /* 0x000fe200000e0602 */
[----:B------:R-:W2:Y:S02]  /*1e3f0*/  LDL.LU R22, [R1+0xb74] ;  /* 0x000b740001167983 */ /* 0x000ea40000300800 */
[----:B------:R-:W-:Y:S02]  /*1e400*/  SHF.R.U32.HI R7, RZ, 0x1, R7 ;  /* 0x00000001ff077819 */ /* 0x000fe40000011607 */
[----:B------:R1:W-:Y:S02]  /*1e410*/  LDGSTS.E [R6+0x10000], [R8.64], P4 ;  /* 0x1000000008067fae */ /* 0x0003e4000a121844 */
[----:B------:R-:W-:-:S02]  /*1e420*/  LOP3.LUT R7, R25, R7, RZ, 0x3c, !PT ;  /* 0x0000000719077212 */ /* 0x000fc400078e3cff */
[----:B----4-:R-:W-:Y:S01]  /*1e430*/  IADD3 R12, P1, R0, R41, RZ ;  /* 0x00000029000c7210 */ /* 0x010fe20007f3e0ff */
[----:B------:R-:W4:Y:S01]  /*1e440*/  LDL.LU R19, [R1+0xb84] ;  /* 0x000b840001137983 */ /* 0x000f220000300800 */
[----:B------:R-:W-:-:S03]  /*1e450*/  LOP3.LUT R7, R7, 0x40, RZ, 0x3c, !PT ;  /* 0x0000004007077812 */ /* 0x000fc600078e3cff */
[----:B------:R-:W-:Y:S01]  /*1e460*/  IMAD.X R13, R20, 0x1, R2, P1 ;  /* 0x00000001140d7824 */ /* 0x000fe200008e0602 */
[----:B------:R1:W-:Y:S04]  /*1e470*/  LDGSTS.E [R6+0x10400], [R10.64], P4 ;  /* 0x104000000a067fae */ /* 0x0003e8000a121844 */
[----:B------:R-:W2:Y:S01]  /*1e480*/  LDL.LU R17, [R1+0xb94] ;  /* 0x000b940001117983 */ /* 0x000ea20000300800 */
[----:B------:R-:W-:-:S03]  /*1e490*/  IMAD R7, R3, 0x8000, R7 ;  /* 0x0000800003077824 */ /* 0x000fc600078e0207 */
[----:B------:R-:W2:Y:S04]  /*1e4a0*/  LDL.LU R182, [R1+0x9f4] ;  /* 0x0009f40001b67983 */ /* 0x000ea80000300800 */
[----:B------:R-:W2:Y:S04]  /*1e4b0*/  LDL.LU R183, [R1+0x9a4] ;  /* 0x0009a40001b77983 */ /* 0x000ea80000300800 */
[----:B------:R-:W2:Y:S04]  /*1e4c0*/  LDL.LU R176, [R1+0x9d4] ;  /* 0x0009d40001b07983 */ /* 0x000ea80000300800 */
[----:B------:R1:W-:Y:S04]  /*1e4d0*/  LDGSTS.E [R6+0x10800], [R12.64], P4 ;  /* 0x108000000c067fae */ /* 0x0003e8000a121844 */
        /* <DEDUP_REMOVED lines=47> */
[----:B-1----:R-:W-:-:S02]  /*1e7d0*/  IADD3 R10, P1, R0, R157, RZ ;  /* 0x0000009d000a7210 */ /* 0x002fc40007f3e0ff */
[----:B------:R-:W-:-:S05]  /*1e7e0*/  IADD3 R8, P0, R0, R117, RZ ;  /* 0x0000007500087210 */ /* 0x000fca0007f1e0ff */
[----:B------:R-:W-:Y:S01]  /*1e7f0*/  IMAD.X R9, R23, 0x1, R2, P0 ;  /* 0x0000000117097824 */ /* 0x000fe200000e0602 */
[----:B------:R-:W-:-:S04]  /*1e800*/  IADD3 R12, P0, R0, R185, RZ ;  /* 0x000000b9000c7210 */ /* 0x000fc80007f1e0ff */
[----:B------:R1:W-:Y:S01]  /*1e810*/  LDGSTS.E [R6+0x10c00], [R8.64], P4 ;  /* 0x10c0000008067fae */ /* 0x0003e2000a121844 */
[--C-:B------:R-:W-:Y:S02]  /*1e820*/  IMAD.X R13, R40, 0x1, R2.reuse, P0 ;  /* 0x00000001280d7824 */ /* 0x100fe400000e0602 */
[----:B------:R-:W-:Y:S01]  /*1e830*/  IMAD.X R11, R36, 0x1, R2, P1 ;  /* 0x00000001240b7824 */ /* 0x000fe200008e0602 */
[----:B-1----:R-:W-:-:S04]  /*1e840*/  IADD3 R8, P1, R0, R189, RZ ;  /* 0x000000bd00087210 */ /* 0x002fc80007f3e0ff */
[----:B------:R1:W-:Y:S01]  /*1e850*/  LDGSTS.E [R6+0x11000], [R10.64], P4 ;  /* 0x110000000a067fae */ /* 0x0003e2000a121844 */
[----:B------:R-:W-:-:S03]  /*1e860*/  IMAD.X R9, R116, 0x1, R2, P1 ;  /* 0x0000000174097824 */ /* 0x000fc600008e0602 */
[----:B------:R1:W-:Y:S04]  /*1e870*/  LDGSTS.E [R6+0x11400], [R12.64], P4 ;  /* 0x114000000c067fae */ /* 0x0003e8000a121844 */
[----:B------:R1:W-:Y:S02]  /*1e880*/  LDGSTS.E [R6+0x11800], [R8.64], P4 ;  /* 0x1180000008067fae */ /* 0x0003e4000a121844 */
[C---:B-1----:R-:W-:Y:S02]  /*1e890*/  IADD3 R10, P0, R0.reuse, R193, RZ ;  /* 0x000000c1000a7210 */ /* 0x042fe40007f1e0ff */
[----:B------:R-:W-:-:S03]  /*1e8a0*/  IADD3 R12, P1, R0, R197, RZ ;  /* 0x000000c5000c7210 */ /* 0x000fc60007f3e0ff */
[--C-:B------:R-:W-:Y:S01]  /*1e8b0*/  IMAD.X R11, R156, 0x1, R2.reuse, P0 ;  /* 0x000000019c0b7824 */ /* 0x100fe200000e0602 */
[----:B------:R-:W-:Y:S01]  /*1e8c0*/  IADD3 R8, P0, R0, R201, RZ ;  /* 0x000000c900087210 */ /* 0x000fe20007f1e0ff */
[----:B------:R-:W-:-:S03]  /*1e8d0*/  IMAD.X R13, R184, 0x1, R2, P1 ;  /* 0x00000001b80d7824 */ /* 0x000fc600008e0602 */
[----:B------:R1:W-:Y:S01]  /*1e8e0*/  LDGSTS.E [R6+0x11c00], [R10.64], P4 ;  /* 0x11c000000a067fae */ /* 0x0003e2000a121844 */
[----:B------:R-:W-:-:S03]  /*1e8f0*/  IMAD.X R9, R188, 0x1, R2, P0 ;  /* 0x00000001bc097824 */ /* 0x000fc600000e0602 */
[----:B------:R4:W-:Y:S04]  /*1e900*/  LDGSTS.E [R6+0x12000], [R12.64], P4 ;  /* 0x120000000c067fae */ /* 0x0009e8000a121844 */
[----:B------:R4:W-:Y:S01]  /*1e910*/  LDGSTS.E [R6+0x12400], [R8.64], P4 ;  /* 0x1240000008067fae */ /* 0x0009e2000a121844 */
[C---:B-1----:R-:W-:Y:S02]  /*1e920*/  IADD3 R10, P1, R0.reuse, R205, RZ ;  /* 0x000000cd000a7210 */ /* 0x042fe40007f3e0ff */
[----:B----4-:R-:W-:-:S03]  /*1e930*/  IADD3 R12, P0, R0, R209, RZ ;  /* 0x000000d1000c7210 */ /* 0x010fc60007f1e0ff */
        /* <DEDUP_REMOVED lines=55> */
[C---:B------:R-:W-:Y:S02]  /*1ecb0*/  IADD3 R14, P1, R0.reuse, R178, RZ ;  /* 0x000000b2000e7210 */ /* 0x040fe40007f3e0ff */
[C---:B------:R-:W-:Y:S01]  /*1ecc0*/  IADD3 R8, P2, R0.reuse, R177, RZ ;  /* 0x000000b100087210 */ /* 0x040fe20007f5e0ff */
[--C-:B------:R-:W-:Y:S01]  /*1ecd0*/  IMAD.X R13, R71, 0x1, R2.reuse, P0 ;  /* 0x00000001470d7824 */ /* 0x100fe200000e0602 */
[----:B------:R1:W-:Y:S01]  /*1ece0*/  LDGSTS.E [R6+0x17000], [R10.64], P4 ;  /* 0x170000000a067fae */ /* 0x0003e2000a121844 */
[--C-:B------:R-:W-:Y:S02]  /*1ecf0*/  IMAD.X R15, R67, 0x1, R2.reuse, P1 ;  /* 0x00000001430f7824 */ /* 0x100fe400008e0602 */
[----:B------:R-:W-:Y:S01]  /*1ed00*/  IMAD.X R9, R63, 0x1, R2, P2 ;  /* 0x000000013f097824 */ /* 0x000fe200010e0602 */
[----:B------:R1:W-:Y:S04]  /*1ed10*/  LDGSTS.E [R6+0x17400], [R12.64], P4 ;  /* 0x174000000c067fae */ /* 0x0003e8000a121844 */
[----:B------:R1:W-:Y:S04]  /*1ed20*/  LDGSTS.E [R6+0x17800], [R14.64], P4 ;  /* 0x178000000e067fae */ /* 0x0003e8000a121844 */
[----:B------:R1:W-:Y:S04]  /*1ed30*/  LDGSTS.E [R6+0x17c00], [R8.64], P4 ;  /* 0x17c0000008067fae */ /* 0x0003e8000a121844 */
[----:B-1----:R-:W4:Y:S01]  /*1ed40*/  LDL.LU R6, [R1+0xa44] ;  /* 0x000a440001067983 */ /* 0x002f220000300800 */
[----:B--2---:R-:W-:-:S02]  /*1ed50*/  IADD3 R10, P0, R0, R27, RZ ;  /* 0x0000001b000a7210 */ /* 0x004fc40007f1e0ff */
        /* <DEDUP_REMOVED lines=9> */
[----:B--2---:R-:W-:-:S03]  /*1edf0*/  IADD3 R12, P0, R0, R159, RZ ;  /* 0x0000009f000c7210 */ /* 0x004fc60007f1e0ff */
[--C-:B---3--:R-:W-:Y:S01]  /*1ee00*/  IMAD.X R11, R26, 0x1, R2.reuse, P1 ;  /* 0x000000011a0b7824 */ /* 0x108fe200008e0602 */
        /* <DEDUP_REMOVED lines=8> */
[--C-:B------:R-:W-:Y:S01]  /*1ee90*/  IMAD.X R11, R118, 0x1, R2.reuse, P0 ;  /* 0x00000001760b7824 */ /* 0x100fe200000e0602 */
[----:B---3--:R-:W-:Y:S01]  /*1eea0*/  IADD3 R8, P0, R0, R199, RZ ;  /* 0x000000c700087210 */ /* 0x008fe20007f1e0ff */
        /* <DEDUP_REMOVED lines=42> */
[----:B--2---:R-:W-:-:S05]  /*1f150*/  IADD3 R12, P0, R0, R77, RZ ;  /* 0x0000004d000c7210 */ /* 0x004fca0007f1e0ff */
[--C-:B------:R-:W-:Y:S02]  /*1f160*/  IMAD.X R13, R54, 0x1, R2.reuse, P0 ;  /* 0x00000001360d7824 */ /* 0x100fe400000e0602 */
[----:B----4-:R-:W-:Y:S01]  /*1f170*/  IMAD.X R11, R6, 0x1, R2, P1 ;  /* 0x00000001060b7824 */ /* 0x010fe200008e0602 */
[----:B---3--:R-:W-:-:S04]  /*1f180*/  IADD3 R8, P1, R0, R30, RZ ;  /* 0x0000001e00087210 */ /* 0x008fc80007f3e0ff */
[----:B------:R1:W-:Y:S01]  /*1f190*/  LDGSTS.E [R7+0x15600], [R10.64], P4 ;  /* 0x156000000a077fae */ /* 0x0003e2000a121844 */
[----:B------:R-:W-:-:S03]  /*1f1a0*/  IMAD.X R9, R246, 0x1, R2, P1 ;  /* 0x00000001f6097824 */ /* 0x000fc600008e0602 */
[----:B------:R2:W-:Y:S04]  /*1f1b0*/  LDGSTS.E [R7+0x15a00], [R12.64], P4 ;  /* 0x15a000000c077fae */ /* 0x0005e8000a121844 */
[----:B------:R3:W-:Y:S01]  /*1f1c0*/  LDGSTS.E [R7+0x15e00], [R8.64], P4 ;  /* 0x15e0000008077fae */ /* 0x0007e2000a121844 */
[C---:B-1----:R-:W-:Y:S02]  /*1f1d0*/  IADD3 R10, P0, R0.reuse, R75, RZ ;  /* 0x0000004b000a7210 */ /* 0x042fe40007f1e0ff */
[----:B--2---:R-:W-:-:S03]  /*1f1e0*/  IADD3 R12, P1, R0, R72, RZ ;  /* 0x00000048000c7210 */ /* 0x004fc60007f3e0ff */
[--C-:B------:R-:W-:Y:S02]  /*1f1f0*/  IMAD.X R11, R146, 0x1, R2.reuse, P0 ;  /* 0x00000001920b7824 */ /* 0x100fe400000e0602 */
[----:B------:R-:W-:-:S03]  /*1f200*/  IMAD.X R13, R78, 0x1, R2, P1 ;  /* 0x000000014e0d7824 */ /* 0x000fc600008e0602 */
[----:B------:R1:W-:Y:S04]  /*1f210*/  LDGSTS.E [R7+0x16200], [R10.64], P4 ;  /* 0x162000000a077fae */ /* 0x0003e8000a121844 */
[----:B------:R2:W-:Y:S04]  /*1f220*/  LDGSTS.E [R7+0x16600], [R12.64], P4 ;  /* 0x166000000c077fae */ /* 0x0005e8000a121844 */
[----:B--2---:R-:W2:Y:S01]  /*1f230*/  LDL.LU R13, [R1+0x9e4] ;  /* 0x0009e400010d7983 */ /* 0x004ea20000300800 */
[C---:B---3--:R-:W-:Y:S02]  /*1f240*/  IADD3 R8, P0, R0.reuse, R68, RZ ;  /* 0x0000004400087210 */ /* 0x048fe40007f1e0ff */
[----:B-1----:R-:W-:-:S03]  /*1f250*/  IADD3 R10, P1, R0, R64, RZ ;  /* 0x00000040000a7210 */ /* 0x002fc60007f3e0ff */
[----:B------:R-:W-:Y:S01]  /*1f260*/  IMAD.X R9, R182, 0x1, R2, P0 ;  /* 0x00000001b6097824 */ /* 0x000fe200000e0602 */
[----:B------:R-:W-:-:S04]  /*1f270*/  IADD3 R12, P0, R0, R61, RZ ;  /* 0x0000003d000c7210 */ /* 0x000fc80007f1e0ff */
[----:B------:R1:W-:Y:S02]  /*1f280*/  LDGSTS.E [R7+0x16a00], [R8.64], P4 ;  /* 0x16a0000008077fae */ /* 0x0003e4000a121844 */
[----:B-1----:R-:W-:-:S05]  /*1f290*/  IADD3 R8, P2, R0, R3, RZ ;  /* 0x0000000300087210 */ /* 0x002fca0007f5e0ff */
[--C-:B------:R-:W-:Y:S01]  /*1f2a0*/  IMAD.X R9, R65, 0x1, R2.reuse, P2 ;  /* 0x0000000141097824 */ /* 0x100fe200010e0602 */
[----:B------:R-:W-:Y:S01]  /*1f2b0*/  IADD3 R21, R21, 0x1, RZ ;  /* 0x0000000115157810 */ /* 0x000fe20007ffe0ff */
[--C-:B--2---:R-:W-:Y:S01]  /*1f2c0*/  IMAD.X R11, R13, 0x1, R2.reuse, P1 ;  /* 0x000000010d0b7824 */ /* 0x104fe200008e0602 */
[----:B------:R-:W-:Y:S01]  /*1f2d0*/  IADD3 R14, P1, R0, R179, RZ ;  /* 0x000000b3000e7210 */ /* 0x000fe20007f3e0ff */
[----:B------:R-:W-:Y:S02]  /*1f2e0*/  IMAD.MOV.U32 R15, RZ, RZ, R13 ;  /* 0x000000ffff0f7224 */ /* 0x000fe400078e000d */
[----:B------:R-:W-:Y:S01]  /*1f2f0*/  IMAD.X R13, R176, 0x1, R2, P0 ;  /* 0x00000001b00d7824 */ /* 0x000fe200000e0602 */
[----:B------:R1:W-:Y:S04]  /*1f300*/  LDGSTS.E [R7+0x16e00], [R10.64], P4 ;  /* 0x16e000000a077fae */ /* 0x0003e8000a121844 */
[----:B------:R2:W-:Y:S01]  /*1f310*/  LDGSTS.E [R7+0x17200], [R12.64], P4 ;  /* 0x172000000c077fae */ /* 0x0005e2000a121844 */
[----:B-1----:R-:W-:-:S02]  /*1f320*/  IMAD.MOV.U32 R11, RZ, RZ, R15 ;  /* 0x000000ffff0b7224 */ /* 0x002fc400078e000f */
[----:B------:R-:W-:Y:S01]  /*1f330*/  IMAD.X R15, R69, 0x1, R2, P1 ;  /* 0x00000001450f7824 */ /* 0x000fe200008e0602 */
[----:B------:R-:W-:-:S04]  /*1f340*/  IADD3 R10, P0, R0, R25, RZ ;  /* 0x00000019000a7210 */ /* 0x000fc80007f1e0ff */
[----:B------:R1:W-:Y:S04]  /*1f350*/  LDGSTS.E [R7+0x17600], [R14.64], P4 ;  /* 0x176000000e077fae */ /* 0x0003e8000a121844 */
[----:B------:R3:W-:Y:S02]  /*1f360*/  LDGSTS.E [R7+0x17a00], [R8.64], P4 ;  /* 0x17a0000008077fae */ /* 0x0007e4000a121844 */
[----:B---3--:R-:W-:Y:S02]  /*1f370*/  IMAD.MOV.U32 R9, RZ, RZ, R25 ;  /* 0x000000ffff097224 */ /* 0x008fe400078e0019 */
[----:B------:R-:W-:-:S04]  /*1f380*/  IMAD.MOV.U32 R25, RZ, RZ, c[0x0][0x18c] ;  /* 0x00006300ff197624 */ /* 0x000fc800078e00ff */
[----:B------:R-:W-:-:S04]  /*1f390*/  IMAD.SHL.U32 R25, R25, 0x20, RZ ;  /* 0x0000002019197824 */ /* 0x000fc800078e00ff */
[----:B------:R-:W-:Y:S02]  /*1f3a0*/  IMAD.SHL.U32 R25, R25, 0x4, RZ ;  /* 0x0000000419197824 */ /* 0x000fe400078e00ff */
[----:B--2---:R-:W-:Y:S02]  /*1f3b0*/  IMAD.MOV.U32 R13, RZ, RZ, R182 ;  /* 0x000000ffff0d7224 */ /* 0x004fe400078e00b6 */
[----:B------:R-:W-:Y:S01]  /*1f3c0*/  IMAD.MOV.U32 R12, RZ, RZ, R11 ;  /* 0x000000ffff0c7224 */ /* 0x000fe200078e000b */
[-C--:B------:R-:W-:Y:S01]  /*1f3d0*/  IADD3 R177, P6, R177, R25.reuse, RZ ;  /* 0x00000019b1b17210 */ /* 0x080fe20007fde0ff */
[----:B------:R2:W5:Y:S01]  /*1f3e0*/  LDL.LU R182, [R1+0xe94] ;  /* 0x000e940001b67983 */ /* 0x0005620000300800 */
[----:B------:R-:W-:Y:S01]  /*1f3f0*/  IMAD.X R11, R183, 0x1, R2, P0 ;  /* 0x00000001b70b7824 */ /* 0x000fe200000e0602 */
[-C--:B------:R-:W-:Y:S01]  /*1f400*/  IADD3 R9, P5, R9, R25.reuse, RZ ;  /* 0x0000001909097210 */ /* 0x080fe20007fbe0ff */
[----:B-1----:R-:W-:Y:S01]  /*1f410*/  IMAD.MOV.U32 R14, RZ, RZ, R183 ;  /* 0x000000ffff0e7224 */ /* 0x002fe200078e00b7 */
[----:B------:R-:W-:Y:S01]  /*1f420*/  IADD3 R3, P0, R3, R25, RZ ;  /* 0x0000001903037210 */ /* 0x000fe20007f1e0ff */
[----:B------:R2:W5:Y:S01]  /*1f430*/  LDL.LU R183, [R1+0xe90] ;  /* 0x000e900001b77983 */ /* 0x0005620000300800 */
[----:B------:R-:W-:-:S03]  /*1f440*/  IMAD.MOV.U32 R15, RZ, RZ, R176 ;  /* 0x000000ffff0f7224 */ /* 0x000fc600078e00b0 */
[----:B------:R2:W5:Y:S04]  /*1f450*/  LDL.LU R176, [R1+0xe8c] ;  /* 0x000e8c0001b07983 */ /* 0x0005680000300800 */
[----:B------:R1:W-:Y:S01]  /*1f460*/  STL [R1+0x9b0], R177 ;  /* 0x0009b0b101007387 */ /* 0x0003e20000100800 */
[-C--:B------:R-:W-:Y:S02]  /*1f470*/  IADD3 R178, P1, R178, R25.reuse, RZ ;  /* 0x00000019b2b27210 */ /* 0x080fe40007f3e0ff */
[-C--:B------:R-:W-:Y:S01]  /*1f480*/  IADD3 R179, P2, R179, R25.reuse, RZ ;  /* 0x00000019b3b37210 */ /* 0x080fe20007f5e0ff */
[----:B------:R3:W-:Y:S04]  /*1f490*/  LDGSTS.E [R7+0x17e00], [R10.64], P4 ;  /* 0x17e000000a077fae */ /* 0x0007e8000a121844 */
[----:B-1----:R2:W5:Y:S04]  /*1f4a0*/  LDL.LU R177, [R1+0xe88] ;  /* 0x000e880001b17983 */ /* 0x0025680000300800 */
[----:B------:R-:W-:Y:S04]  /*1f4b0*/  STL [R1+0x9a8], R9 ;  /* 0x0009a80901007387 */ /* 0x000fe80000100800 */
[----:B------:R-:W-:Y:S04]  /*1f4c0*/  STL [R1+0x9a0], R21 ;  /* 0x0009a01501007387 */ /* 0x000fe80000100800 */
[----:B------:R1:W-:Y:S01]  /*1f4d0*/  STL [R1+0x9b8], R3 ;  /* 0x0009b80301007387 */ /* 0x0003e20000100800 */
[----:B------:R-:W-:-:S02]  /*1f4e0*/  IADD3 R60, P3, R60, R25, RZ ;  /* 0x000000193c3c7210 */ /* 0x000fc40007f7e0ff */
[-C--:B------:R-:W-:Y:S01]  /*1f4f0*/  IADD3 R61, P4, R61, R25.reuse, RZ ;  /* 0x000000193d3d7210 */ /* 0x080fe20007f9e0ff */
[----:B------:R-:W0:Y:S04]  /*1f500*/  LDGDEPBAR ;  /* 0x00000000000079af */ /* 0x000e280000000000 */
[----:B-1----:R-:W4:Y:S04]  /*1f510*/  LDL.LU R3, [R1+0xe84] ;  /* 0x000e840001037983 */ /* 0x002f280000300800 */
[----:B------:R1:W-:Y:S04]  /*1f520*/  STL [R1+0x9c0], R178 ;  /* 0x0009c0b201007387 */ /* 0x0003e80000100800 */
[----:B-1----:R2:W5:Y:S04]  /*1f530*/  LDL.LU R178, [R1+0xe80] ;  /* 0x000e800001b27983 */ /* 0x0025680000300800 */
[----:B------:R1:W-:Y:S04]  /*1f540*/  STL [R1+0x9c8], R179 ;  /* 0x0009c8b301007387 */ /* 0x0003e80000100800 */
[----:B-1----:R2:W5:Y:S04]  /*1f550*/  LDL.LU R179, [R1+0xe7c] ;  /* 0x000e7c0001b37983 */ /* 0x0025680000300800 */
[----:B------:R1:W-:Y:S04]  /*1f560*/  STL [R1+0x9d0], R60 ;  /* 0x0009d03c01007387 */ /* 0x0003e80000100800 */
[----:B-1----:R2:W5:Y:S04]  /*1f570*/  LDL.LU R60, [R1+0xe78] ;  /* 0x000e7800013c7983 */ /* 0x0025680000300800 */
[----:B------:R1:W-:Y:S04]  /*1f580*/  STL [R1+0x9d8], R61 ;  /* 0x0009d83d01007387 */ /* 0x0003e80000100800 */
[----:B-1----:R2:W5:Y:S01]  /*1f590*/  LDL.LU R61, [R1+0xe74] ;  /* 0x000e7400013d7983 */ /* 0x0025620000300800 */
[----:B------:R-:W-:Y:S01]  /*1f5a0*/  IADD3 R252, R252, -0x20, RZ ;  /* 0xffffffe0fcfc7810 */ /* 0x000fe20007ffe0ff */
[--C-:B----4-:R-:W-:Y:S01]  /*1f5b0*/  IMAD.X R14, R14, 0x1, R3.reuse, P5 ;  /* 0x000000010e0e7824 */ /* 0x110fe200028e0603 */
[-C--:B------:R-:W-:Y:S01]  /*1f5c0*/  IADD3 R62, P5, R62, R25.reuse, RZ ;  /* 0x000000193e3e7210 */ /* 0x080fe20007fbe0ff */
[--C-:B------:R-:W-:Y:S01]  /*1f5d0*/  IMAD.X R63, R63, 0x1, R3.reuse, P6 ;  /* 0x000000013f3f7824 */ /* 0x100fe200030e0603 */
[----:B------:R-:W-:Y:S01]  /*1f5e0*/  IADD3 R64, P6, R64, R25, RZ ;  /* 0x0000001940407210 */ /* 0x000fe20007fde0ff */
[----:B------:R-:W-:-:S02]  /*1f5f0*/  IMAD.X R65, R65, 0x1, R3, P0 ;  /* 0x0000000141417824 */ /* 0x000fc400000e0603 */
[----:B------:R1:W-:Y:S01]  /*1f600*/  STL [R1+0x9e0], R62 ;  /* 0x0009e03e01007387 */ /* 0x0003e20000100800 */
[-C--:B------:R-:W-:Y:S01]  /*1f610*/  IADD3 R66, P0, R66, R25.reuse, RZ ;  /* 0x0000001942427210 */ /* 0x080fe20007f1e0ff */
[--C-:B------:R-:W-:Y:S01]  /*1f620*/  IMAD.X R67, R67, 0x1, R3.reuse, P1 ;  /* 0x0000000143437824 */ /* 0x100fe200008e0603 */
[-C--:B------:R-:W-:Y:S01]  /*1f630*/  IADD3 R68, P1, R68, R25.reuse, RZ ;  /* 0x0000001944447210 */ /* 0x080fe20007f3e0ff */
[----:B-1----:R2:W5:Y:S04]  /*1f640*/  LDL.LU R62, [R1+0xe70] ;  /* 0x000e7000013e7983 */ /* 0x0025680000300800 */
[----:B------:R-:W-:Y:S04]  /*1f650*/  STL [R1+0x9a4], R14 ;  /* 0x0009a40e01007387 */ /* 0x000fe80000100800 */
[----:B------:R1:W-:Y:S01]  /*1f660*/  STL [R1+0x9ac], R63 ;  /* 0x0009ac3f01007387 */ /* 0x0003e20000100800 */
[----:B------:R-:W-:Y:S01]  /*1f670*/  IMAD.X R69, R69, 0x1, R3, P2 ;  /* 0x0000000145457824 */ /* 0x000fe200010e0603 */
[----:B------:R-:W-:-:S02]  /*1f680*/  IADD3 R70, P2, R70, R25, RZ ;  /* 0x0000001946467210 */ /* 0x000fc40007f5e0ff */
[----:B-1----:R2:W5:Y:S04]  /*1f690*/  LDL.LU R63, [R1+0xe6c] ;  /* 0x000e6c00013f7983 */ /* 0x0025680000300800 */
[----:B------:R1:W-:Y:S01]  /*1f6a0*/  STL [R1+0x9e8], R64 ;  /* 0x0009e84001007387 */ /* 0x0003e20000100800 */
[----:B------:R-:W-:-:S03]  /*1f6b0*/  IMAD.X R71, R71, 0x1, R3, P3 ;  /* 0x0000000147477824 */ /* 0x000fc600018e0603 */
[----:B-1----:R2:W5:Y:S04]  /*1f6c0*/  LDL.LU R64, [R1+0xe68] ;  /* 0x000e680001407983 */ /* 0x0025680000300800 */
[----:B------:R1:W-:Y:S01]  /*1f6d0*/  STL [R1+0x9b4], R65 ;  /* 0x0009b44101007387 */ /* 0x0003e20000100800 */
[----:B------:R-:W-:-:S03]  /*1f6e0*/  IADD3 R72, P3, R72, R25, RZ ;  /* 0x0000001948487210 */ /* 0x000fc60007f7e0ff */
[----:B-1----:R2:W5:Y:S04]  /*1f6f0*/  LDL.LU R65, [R1+0xe64] ;  /* 0x000e640001417983 */ /* 0x0025680000300800 */
[----:B------:R1:W-:Y:S01]  /*1f700*/  STL [R1+0x9f0], R66 ;  /* 0x0009f04201007387 */ /* 0x0003e20000100800 */
[--C-:B------:R-:W-:Y:S01]  /*1f710*/  IMAD.X R15, R15, 0x1, R3.reuse, P4 ;  /* 0x000000010f0f7824 */ /* 0x100fe200020e0603 */
[----:B------:R-:W-:Y:S02]  /*1f720*/  IADD3 R73, P4, R73, R25, RZ ;  /* 0x0000001949497210 */ /* 0x000fe40007f9e0ff */
        /* <DEDUP_REMOVED lines=23> */
[----:B------:R-:W-:Y:S04]  /*1f8a0*/  STL [R1+0x9d4], R15 ;  /* 0x0009d40f01007387 */ /* 0x000fe80000100800 */
        /* <DEDUP_REMOVED lines=9> */
[----:B------:R-:W-:Y:S04]  /*1f940*/  STL [R1+0x9e4], R12 ;  /* 0x0009e40c01007387 */ /* 0x000fe80000100800 */
        /* <DEDUP_REMOVED lines=58> */
[-C--:B------:R-:W-:Y:S01]  /*1fcf0*/  IADD3 R249, P6, R249, R25.reuse, RZ ;  /* 0x00000019f9f97210 */ /* 0x080fe20007fde0ff */
[--C-:B------:R-:W-:Y:S02]  /*1fd00*/  IMAD.X R248, R248, 0x1, R3.reuse, P0 ;  /* 0x00000001f8f87824 */ /* 0x100fe400000e0603 */
[----:B-1----:R2:W5:Y:S04]  /*1fd10*/  LDL.LU R55, [R1+0xdec] ;  /* 0x000dec0001377983 */ /* 0x0025680000300800 */
[----:B------:R1:W-:Y:S01]  /*1fd20*/  STL [R1+0xa3c], R56 ;  /* 0x000a3c3801007387 */ /* 0x0003e20000100800 */
[----:B------:R-:W-:Y:S01]  /*1fd30*/  IADD3 R243, P0, R243, R25, RZ ;  /* 0x00000019f3f37210 */ /* 0x000fe20007f1e0ff */
[----:B------:R-:W-:-:S02]  /*1fd40*/  IMAD.X R242, R242, 0x1, R3, P1 ;  /* 0x00000001f2f27824 */ /* 0x000fc400008e0603 */
        /* <DEDUP_REMOVED lines=9> */
[----:B------:R-:W-:Y:S04]  /*1fde0*/  STL [R1+0xa44], R6 ;  /* 0x000a440601007387 */ /* 0x000fe80000100800 */
[----:B------:R1:W-:Y:S01]  /*1fdf0*/  STL [R1+0xa4c], R59 ;  /* 0x000a4c3b01007387 */ /* 0x0003e20000100800 */
[----:B------:R-:W-:Y:S01]  /*1fe00*/  IADD3 R237, P3, R237, R25, RZ ;  /* 0x00000019eded7210 */ /* 0x000fe20007f7e0ff */
[----:B------:R-:W-:-:S02]  /*1fe10*/  IMAD.X R236, R236, 0x1, R3, P4 ;  /* 0x00000001ecec7824 */ /* 0x000fc400020e0603 */
[----:B-1----:R2:W5:Y:S04]  /*1fe20*/  LDL.LU R59, [R1+0xddc] ;  /* 0x000ddc00013b7983 */ /* 0x0025680000300800 */
[----:B------:R-:W-:Y:S04]  /*1fe30*/  STL [R1+0xa88], R251 ;  /* 0x000a88fb01007387 */ /* 0x000fe80000100800 */
[----:B------:R-:W-:Y:S04]  /*1fe40*/  STL [R1+0xa54], R250 ;  /* 0x000a54fa01007387 */ /* 0x000fe80000100800 */
[----:B------:R-:W-:Y:S04]  /*1fe50*/  STL [R1+0xa90], R249 ;  /* 0x000a90f901007387 */ /* 0x000fe80000100800 */
[----:B------:R-:W-:Y:S01]  /*1fe60*/  STL [R1+0xa5c], R248 ;  /* 0x000a5cf801007387 */ /* 0x000fe20000100800 */
[----:B------:R-:W-:-:S03]  /*1fe70*/  IADD3 R223, P4, R223, R25, RZ ;  /* 0x00000019dfdf7210 */ /* 0x000fc60007f9e0ff */
[----:B------:R-:W-:Y:S01]  /*1fe80*/  STL [R1+0xa98], R243 ;  /* 0x000a98f301007387 */ /* 0x000fe20000100800 */
[----:B------:R-:W-:-:S03]  /*1fe90*/  IMAD.X R222, R222, 0x1, R3, P5 ;  /* 0x00000001dede7824 */ /* 0x000fc600028e0603 */
        /* <DEDUP_REMOVED lines=101> */
[----:B------:R-:W-:-:S03]  /*204f0*/  IMAD.X R37, R37, 0x1, R3, P3 ;  /* 0x0000000125257824 */ /* 0x000fc600018e0603 */
[----:B------:R-:W-:Y:S01]  /*20500*/  STL [R1+0xb68], R119 ;  /* 0x000b687701007387 */ /* 0x000fe20000100800 */
[----:B------:R-:W-:-:S03]  /*20510*/  IADD3 R39, P2, R39, R25, RZ ;  /* 0x0000001927277210 */ /* 0x000fc60007f5e0ff */
[----:B------:R-:W-:Y:S01]  /*20520*/  STL [R1+0xb34], R118 ;  /* 0x000b347601007387 */ /* 0x000fe20000100800 */
[----:B------:R-:W-:-:S03]  /*20530*/  IADD3 R38, P3, R38, R25, RZ ;  /* 0x0000001926267210 */ /* 0x000fc60007f7e0ff */
[----:B------:R-:W-:Y:S01]  /*20540*/  STL [R1+0xb70], R117 ;  /* 0x000b707501007387 */ /* 0x000fe20000100800 */
[----:B------:R-:W-:-:S03]  /*20550*/  IMAD.X R36, R36, 0x1, R3, P4 ;  /* 0x0000000124247824 */ /* 0x000fc600020e0603 */
[----:B------:R-:W-:Y:S04]  /*20560*/  STL [R1+0xb3c], R116 ;  /* 0x000b3c7401007387 */ /* 0x000fe80000100800 */
[----:B------:R-:W-:Y:S04]  /*20570*/  STL [R1+0xb78], R43 ;  /* 0x000b782b01007387 */ /* 0x000fe80000100800 */
[----:B------:R-:W-:Y:S04]  /*20580*/  STL [R1+0xb44], R42 ;  /* 0x000b442a01007387 */ /* 0x000fe80000100800 */
[----:B------:R-:W-:Y:S04]  /*20590*/  STL [R1+0xb80], R41 ;  /* 0x000b802901007387 */ /* 0x000fe80000100800 */
[----:B------:R-:W-:Y:S04]  /*205a0*/  STL [R1+0xb4c], R40 ;  /* 0x000b4c2801007387 */ /* 0x000fe80000100800 */
[----:B------:R-:W-:Y:S04]  /*205b0*/  STL [R1+0xb54], R37 ;  /* 0x000b542501007387 */ /* 0x000fe80000100800 */
[----:B------:R-:W-:Y:S04]  /*205c0*/  STL [R1+0xb88], R39 ;  /* 0x000b882701007387 */ /* 0x000fe80000100800 */
[----:B------:R-:W-:Y:S01]  /*205d0*/  STL [R1+0xb90], R38 ;  /* 0x000b902601007387 */ /* 0x000fe20000100800 */
[----:B------:R-:W-:-:S03]  /*205e0*/  IADD3 R27, P4, R27, R25, RZ ;  /* 0x000000191b1b7210 */ /* 0x000fc60007f9e0ff */
[----:B------:R1:W-:Y:S01]  /*205f0*/  STL [R1+0xb5c], R36 ;  /* 0x000b5c2401007387 */ /* 0x0003e20000100800 */
[--C-:B------:R-:W-:Y:S01]  /*20600*/  IMAD.X R26, R26, 0x1, R3.reuse, P5 ;  /* 0x000000011a1a7824 */ /* 0x100fe200028e0603 */
[----:B------:R-:W-:Y:S01]  /*20610*/  IADD3 R24, P5, R24, R25, RZ ;  /* 0x0000001918187210 */ /* 0x000fe20007fbe0ff */
[--C-:B------:R-:W-:Y:S02]  /*20620*/  IMAD.X R23, R23, 0x1, R3.reuse, P6 ;  /* 0x0000000117177824 */ /* 0x100fe400030e0603 */
[----:B-1----:R-:W-:Y:S01]  /*20630*/  IMAD.MOV.U32 R36, RZ, RZ, 0x1f ;  /* 0x0000001fff247424 */ /* 0x002fe200078e00ff */
[----:B------:R2:W-:Y:S01]  /*20640*/  STL [R1+0xb98], R27 ;  /* 0x000b981b01007387 */ /* 0x0005e20000100800 */
[----:B------:R-:W-:-:S03]  /*20650*/  IMAD.X R22, R22, 0x1, R3, P0 ;  /* 0x0000000116167824 */ /* 0x000fc600000e0603 */
[----:B------:R-:W-:Y:S01]  /*20660*/  IADD3 R36, R36, c[0x0][0x180], RZ ;  /* 0x0000600024247a10 */ /* 0x000fe20007ffe0ff */
[--C-:B------:R-:W-:Y:S01]  /*20670*/  IMAD.X R20, R20, 0x1, R3.reuse, P1 ;  /* 0x0000000114147824 */ /* 0x100fe200008e0603 */
[----:B------:R2:W-:Y:S01]  /*20680*/  STL [R1+0xb64], R26 ;  /* 0x000b641a01007387 */ /* 0x0005e20000100800 */
[--C-:B------:R-:W-:Y:S01]  /*20690*/  IMAD.X R19, R19, 0x1, R3.reuse, P2 ;  /* 0x0000000113137824 */ /* 0x100fe200010e0603 */
[----:B---3--:R-:W-:Y:S01]  /*206a0*/  SHF.R.S32.HI R7, RZ, 0x1f, R36 ;  /* 0x0000001fff077819 */ /* 0x008fe20000011424 */
[--C-:B------:R-:W-:Y:S01]  /*206b0*/  IMAD.X R18, R18, 0x1, R3.reuse, P3 ;  /* 0x0000000112127824 */ /* 0x100fe200018e0603 */
[----:B------:R2:W-:Y:S01]  /*206c0*/  STL [R1+0xba0], R24 ;  /* 0x000ba01801007387 */ /* 0x0005e20000100800 */
[--C-:B------:R-:W-:Y:S02]  /*206d0*/  IMAD.X R16, R16, 0x1, R3.reuse, P5 ;  /* 0x0000000110107824 */ /* 0x100fe400028e0603 */
[----:B------:R-:W-:Y:S01]  /*206e0*/  IMAD.X R17, R17, 0x1, R3, P4 ;  /* 0x0000000111117824 */ /* 0x000fe200020e0603 */
[----:B------:R2:W-:Y:S01]  /*206f0*/  STL [R1+0xb6c], R23 ;  /* 0x000b6c1701007387 */ /* 0x0005e20000100800 */
[----:B------:R-:W-:-:S03]  /*20700*/  LEA.HI R7, R7, R36, RZ, 0x5 ;  /* 0x0000002407077211 */ /* 0x000fc600078f28ff */
[----:B------:R2:W-:Y:S04]  /*20710*/  STL [R1+0xb74], R22 ;  /* 0x000b741601007387 */ /* 0x0005e80000100800 */
[----:B------:R2:W-:Y:S04]  /*20720*/  STL [R1+0xb7c], R20 ;  /* 0x000b7c1401007387 */ /* 0x0005e80000100800 */
[----:B------:R2:W-:Y:S01]  /*20730*/  STL [R1+0xb84], R19 ;  /* 0x000b841301007387 */ /* 0x0005e20000100800 */
[----:B------:R-:W-:-:S03]  /*20740*/  IMAD.MOV.U32 R37, RZ, RZ, c[0x0][0x188] ;  /* 0x00006200ff257624 */ /* 0x000fc600078e00ff */
[----:B------:R2:W-:Y:S01]  /*20750*/  STL [R1+0xb8c], R18 ;  /* 0x000b8c1201007387 */ /* 0x0005e20000100800 */
[----:B------:R-:W-:-:S03]  /*20760*/  SHF.R.S32.HI R7, RZ, 0x5, R7 ;  /* 0x00000005ff077819 */ /* 0x000fc60000011407 */
[----:B------:R2:W-:Y:S04]  /*20770*/  STL [R1+0xb9c], R16 ;  /* 0x000b9c1001007387 */ /* 0x0005e80000100800 */
[----:B------:R2:W-:Y:S01]  /*20780*/  STL [R1+0xb94], R17 ;  /* 0x000b941101007387 */ /* 0x0005e20000100800 */
[----:B------:R-:W-:Y:S01]  /*20790*/  IMAD.SHL.U32 R6, R37, 0x20, RZ ;  /* 0x0000002025067824 */ /* 0x000fe200078e00ff */
[----:B------:R-:W-:Y:S01]  /*207a0*/  ISETP.NE.U32.AND P0, PT, R7, R21, PT ;  /* 0x000000150700720c */ /* 0x000fe20003f05070 */
[----:B------:R-:W-:-:S05]  /*207b0*/  IMAD.SHL.U32 R37, R37, 0x20, RZ ;  /* 0x0000002025257824 */ /* 0x000fca00078e00ff */
[----:B------:R-:W-:Y:S02]  /*207c0*/  SHF.R.S32.HI R37, RZ, 0x1f, R37 ;  /* 0x0000001fff257819 */ /* 0x000fe40000011425 */
[C---:B------:R-:W-:Y:S02]  /*207d0*/  LEA R4, P6, R6.reuse, R4, 0x2 ;  /* 0x0000000406047211 */ /* 0x040fe400078c10ff */
[----:B------:R-:W-:-:S05]  /*207e0*/  SHF.L.U64.HI R6, R6, 0x2, R37 ;  /* 0x0000000206067819 */ /* 0x000fca0000010225 */
[----:B------:R-:W-:Y:S01]  /*207f0*/  IMAD.X R5, R5, 0x1, R6, P6 ;  /* 0x0000000105057824 */ /* 0x000fe200030e0606 */
[----:B--2---:R-:W-:Y:S01]  /*20800*/  @!P0 CALL.REL.NOINC `(.L_x_1) ;  /* 0x0000001000008944 */ /* 0x004fe20003c00000 */
[----:B------:R-:W-:Y:S05]  /*20810*/  BRA `(.L_x_2) ;  /* 0xfffee5b000007947 */ /* 0x000fea000383ffff */
.L_x_1:
[----:B------:R-:W2:Y:S01]  /*20820*/  LDL.LU R6, [R1+0xdd0] ;  /* 0x000dd00001067983 */ /* 0x000ea20000300800 */
[----:B------:R-:W-:-:S04]  /*20830*/  DEPBAR.LE SB0, 0x0 ;  /* 0x000080000000791a */ /* 0x000fc80000000000 */
[----:B------:R-:W3:Y:S04]  /*20840*/  S2R R12, SR_TID.X ;  /* 0x00000000000c7919 */ /* 0x000ee80000002100 */
[----:B------:R-:W4:Y:S04]  /*20850*/  LDL.LU R4, [R1+0x370] ;  /* 0x0003700001047983 */ /* 0x000f280000300800 */
[----:B------:R-:W4:Y:S01]  /*20860*/  LDL.LU R5, [R1+0x374] ;  /* 0x0003740001057983 */ /* 0x000f220000300800 */
[C---:B-1-3--:R-:W-:Y:S02]  /*20870*/  IMAD.SHL.U32 R0, R12.reuse, 0x200, RZ ;  /* 0x000002000c007824 */ /* 0x04afe400078e00ff */
[----:B------:R-:W-:-:S03]  /*20880*/  IMAD.SHL.U32 R2, R12, 0x4, RZ ;  /* 0x000000040c027824 */ /* 0x000fc600078e00ff */
[----:B------:R-:W-:Y:S01]  /*20890*/  LOP3.LUT R0, R0, 0x3000, RZ, 0xc0, !PT ;  /* 0x0000300000007812 */ /* 0x000fe200078ec0ff */
[----:B------:R-:W-:Y:S03]  /*208a0*/  BAR.SYNC.DEFER_BLOCKING 0x0 ;  /* 0x0000000000007b1d */ /* 0x000fe60000010000 */
[----:B--2---:R-:W-:-:S03]  /*208b0*/  LOP3.LUT R0, R0, 0x60, R6, 0xf8, !PT ;  /* 0x0000006000007812 */ /* 0x004fc600078ef806 */
[----:B------:R-:W4:Y:S01]  /*208c0*/  LDL.LU R6, [R1+0x360] ;  /* 0x0003600001067983 */ /* 0x000f220000300800 */
[----:B------:R-:W-:Y:S01]  /*208d0*/  LOP3.LUT R0, R0, 0x170, R2, 0x78, !PT ;  /* 0x0000017000007812 */ /* 0x000fe200078e7802 */
[----:B------:R-:W-:Y:S02]  /*208e0*/  IMAD.SHL.U32 R2, R12, 0x40, RZ ;  /* 0x000000400c027824 */ /* 0x000fe400078e00ff */
[----:B------:R-:W4:Y:S03]  /*208f0*/  LDL.LU R7, [R1+0x364] ;  /* 0x0003640001077983 */ /* 0x000f260000300800 */
[----:B------:R-:W-:-:S05]  /*20900*/  LOP3.LUT R2, R2, 0x800, RZ, 0xc0, !PT ;  /* 0x0000080002027812 */ /* 0x000fca00078ec0ff */
[----:B------:R-:W-:-:S05]  /*20910*/  IMAD.IADD R0, R2, 0x1, R0 ;  /* 0x0000000102007824 */ /* 0x000fca00078e0200 */
[----:B----4-:R1:W-:Y:S04]  /*20920*/  STS.128 [R0], R4 ;  /* 0x0000000400007388 */ /* 0x0103e80000000c00 */
[----:B-1----:R-:W2:Y:S04]  /*20930*/  LDL.LU R4, [R1+0x378] ;  /* 0x0003780001047983 */ /* 0x002ea80000300800 */
[----:B------:R-:W2:Y:S04]  /*20940*/  LDL.LU R5, [R1+0x37c] ;  /* 0x00037c0001057983 */ /* 0x000ea80000300800 */
[----:B------:R-:W2:Y:S04]  /*20950*/  LDL.LU R6, [R1+0x368] ;  /* 0x0003680001067983 */ /* 0x000ea80000300800 */
[----:B------:R-:W2:Y:S04]  /*20960*/  LDL.LU R7, [R1+0x36c] ;  /* 0x00036c0001077983 */ /* 0x000ea80000300800 */
[----:B------:R-:W3:Y:S04]  /*20970*/  LDL.LU R8, [R1+0x120] ;  /* 0x0001200001087983 */ /* 0x000ee80000300800 */
[----:B------:R-:W3:Y:S04]  /*20980*/  LDL.LU R9, [R1+0x124] ;  /* 0x0001240001097983 */ /* 0x000ee80000300800 */
[----:B------:R-:W3:Y:S04]  /*20990*/  LDL.LU R10, [R1+0x100] ;  /* 0x00010000010a7983 */ /* 0x000ee80000300800 */
[----:B------:R-:W3:Y:S04]  /*209a0*/  LDL.LU R11, [R1+0x104] ;  /* 0x00010400010b7983 */ /* 0x000ee80000300800 */
[----:B--2---:R1:W-:Y:S04]  /*209b0*/  STS.128 [R0+0x80], R4 ;  /* 0x0000800400007388 */ /* 0x0043e80000000c00 */
[----:B-1----:R-:W2:Y:S04]  /*209c0*/  LDL.LU R4, [R1+0x128] ;  /* 0x0001280001047983 */ /* 0x002ea80000300800 */
[----:B------:R-:W2:Y:S04]  /*209d0*/  LDL.LU R5, [R1+0x12c] ;  /* 0x00012c0001057983 */ /* 0x000ea80000300800 */
[----:B------:R-:W2:Y:S04]  /*209e0*/  LDL.LU R6, [R1+0x108] ;  /* 0x0001080001067983 */ /* 0x000ea80000300800 */
[----:B------:R-:W2:Y:S04]  /*209f0*/  LDL.LU R7, [R1+0x10c] ;  /* 0x00010c0001077983 */ /* 0x000ea80000300800 */
[----:B---3--:R-:W-:Y:S01]  /*20a00*/  STS.128 [R0+0x200], R8 ;  /* 0x0002000800007388 */ /* 0x008fe20000000c00 */
[C---:B------:R-:W-:Y:S01]  /*20a10*/  IMAD.SHL.U32 R2, R12.reuse, 0x800, RZ ;  /* 0x000008000c027824 */ /* 0x040fe200078e00ff */
[----:B------:R-:W-:-:S04]  /*20a20*/  LOP3.LUT R3, R12, 0x7f, RZ, 0xc0, !PT ;  /* 0x0000007f0c037812 */ /* 0x000fc800078ec0ff */
[----:B------:R-:W-:-:S05]  /*20a30*/  LOP3.LUT R2, R2, 0x3000, RZ, 0xc0, !PT ;  /* 0x0000300002027812 */ /* 0x000fca00078ec0ff */
[----:B------:R-:W-:-:S05]  /*20a40*/  IMAD R2, R3, 0x10, R2 ;  /* 0x0000001003027824 */ /* 0x000fca00078e0202 */
[C---:B------:R-:W-:Y:S02]  /*20a50*/  LOP3.LUT R184, R2.reuse, 0x20, RZ, 0x3c, !PT ;  /* 0x0000002002b87812 */ /* 0x040fe400078e3cff */
[C---:B------:R-:W-:Y:S02]  /*20a60*/  LOP3.LUT R3, R2.reuse, 0x40, RZ, 0x3c, !PT ;  /* 0x0000004002037812 */ /* 0x040fe400078e3cff */
[----:B------:R-:W-:Y:S01]  /*20a70*/  LOP3.LUT R252, R2, 0x60, RZ, 0x3c, !PT ;  /* 0x0000006002fc7812 */ /* 0x000fe200078e3cff */
[----:B--2---:R1:W-:Y:S02]  /*20a80*/  STS.128 [R0+0x280], R4 ;  /* 0x0002800400007388 */ /* 0x0043e40000000c00 */
[----:B-1---5:R-:W-:Y:S02]  /*20a90*/  IMAD.MOV.U32 R4, RZ, RZ, R56 ;  /* 0x000000ffff047224 */ /* 0x022fe400078e0038 */
[----:B------:R-:W-:Y:S02]  /*20aa0*/  IMAD.MOV.U32 R5, RZ, RZ, R57 ;  /* 0x000000ffff057224 */ /* 0x000fe400078e0039 */
[----:B------:R-:W-:-:S02]  /*20ab0*/  IMAD.MOV.U32 R6, RZ, RZ, R52 ;  /* 0x000000ffff067224 */ /* 0x000fc400078e0034 */
[----:B------:R-:W-:Y:S02]  /*20ac0*/  IMAD.MOV.U32 R7, RZ, RZ, R53 ;  /* 0x000000ffff077224 */ /* 0x000fe400078e0035 */
[----:B------:R-:W-:-:S03]  /*20ad0*/  IMAD.MOV.U32 R52, RZ, RZ, R58 ;  /* 0x000000ffff347224 */ /* 0x000fc600078e003a */
[----:B------:R1:W-:Y:S01]  /*20ae0*/  STS.128 [R0+0x400], R4 ;  /* 0x0004000400007388 */ /* 0x0003e20000000c00 */
[----:B------:R-:W-:-:S05]  /*20af0*/  IMAD.MOV.U32 R53, RZ, RZ, R59 ;  /* 0x000000ffff357224 */ /* 0x000fca00078e003b */
[----:B------:R-:W-:Y:S01]  /*20b00*/  STS.128 [R0+0x480], R52 ;  /* 0x0004803400007388 */ /* 0x000fe20000000c00 */
[----:B-1----:R-:W-:Y:S02]  /*20b10*/  IMAD.MOV.U32 R6, RZ, RZ, R28 ;  /* 0x000000ffff067224 */ /* 0x002fe400078e001c */
[----:B------:R-:W-:Y:S02]  /*20b20*/  IMAD.MOV.U32 R7, RZ, RZ, R29 ;  /* 0x000000ffff077224 */ /* 0x000fe400078e001d */
[----:B------:R-:W-:Y:S02]  /*20b30*/  IMAD.MOV.U32 R4, RZ, RZ, R76 ;  /* 0x000000ffff047224 */ /* 0x000fe400078e004c */
[----:B------:R-:W-:Y:S02]  /*20b40*/  IMAD.MOV.U32 R5, RZ, RZ, R77 ;  /* 0x000000ffff057224 */ /* 0x000fe400078e004d */
[----:B------:R-:W-:Y:S02]  /*20b50*/  IMAD.MOV.U32 R28, RZ, RZ, R78 ;  /* 0x000000ffff1c7224 */ /* 0x000fe400078e004e */
[----:B------:R-:W-:Y:S01]  /*20b60*/  IMAD.MOV.U32 R29, RZ, RZ, R79 ;  /* 0x000000ffff1d7224 */ /* 0x000fe200078e004f */
[----:B------:R-:W-:Y:S04]  /*20b70*/  STS.128 [R0+0x600], R4 ;  /* 0x0006000400007388 */ /* 0x000fe80000000c00 */
[----:B------:R-:W-:Y:S04]  /*20b80*/  STS.128 [R0+0x680], R28 ;  /* 0x0006801c00007388 */ /* 0x000fe80000000c00 */
[----:B------:R-:W-:Y:S06]  /*20b90*/  BAR.SYNC.DEFER_BLOCKING 0x0 ;  /* 0x0000000000007b1d */ /* 0x000fec0000010000 */
[----:B------:R-:W1:Y:S04]  /*20ba0*/  LDS.128 R12, [R2] ;  /* 0x00000000020c7984 */ /* 0x000e680000000c00 */
[----:B------:R-:W2:Y:S04]  /*20bb0*/  LDS.128 R8, [R2+0x800] ;  /* 0x0008000002087984 */ /* 0x000ea80000000c00 */
[----:B------:R-:W3:Y:S04]  /*20bc0*/  LDS.128 R16, [R184] ;  /* 0x00000000b8107984 */ /* 0x000ee80000000c00 */
[----:B-1----:R-:W-:Y:S04]  /*20bd0*/  STL.64 [R1+0x60], R12 ;  /* 0x0000600c01007387 */ /* 0x002fe80000100a00 */
[----:B------:R-:W-:Y:S04]  /*20be0*/  STL.64 [R1+0x68], R14 ;  /* 0x0000680e01007387 */ /* 0x000fe80000100a00 */
[----:B------:R-:W1:Y:S04]  /*20bf0*/  LDS.128 R12, [R184+0x800] ;  /* 0x00080000b80c7984 */ /* 0x000e680000000c00 */
[----:B--2---:R-:W-:Y:S04]  /*20c00*/  STL.64 [R1+0xd0], R8 ;  /* 0x0000d00801007387 */ /* 0x004fe80000100a00 */
[----:B------:R-:W-:Y:S04]  /*20c10*/  STL.64 [R1+0xd8], R10 ;  /* 0x0000d80a01007387 */ /* 0x000fe80000100a00 */
[----:B------:R-:W2:Y:S04]  /*20c20*/  LDS.128 R8, [R3] ;  /* 0x0000000003087984 */ /* 0x000ea80000000c00 */
[----:B---3--:R-:W-:Y:S04]  /*20c30*/  STL.64 [R1+0x80], R16 ;  /* 0x0000801001007387 */ /* 0x008fe80000100a00 */
[----:B------:R-:W-:Y:S04]  /*20c40*/  STL.64 [R1+0x88], R18 ;  /* 0x0000881201007387 */ /* 0x000fe80000100a00 */
[----:B------:R-:W3:Y:S04]  /*20c50*/  LDS.128 R16, [R3+0x800] ;  /* 0x0008000003107984 */ /* 0x000ee80000000c00 */
[----:B-1----:R-:W-:Y:S04]  /*20c60*/  STL.64 [R1+0xf0], R12 ;  /* 0x0000f00c01007387 */ /* 0x002fe80000100a00 */
[----:B------:R-:W-:Y:S04]  /*20c70*/  STL.64 [R1+0xf8], R14 ;  /* 0x0000f80e01007387 */ /* 0x000fe80000100a00 */
[----:B------:R-:W1:Y:S04]  /*20c80*/  LDS.128 R12, [R252] ;  /* 0x00000000fc0c7984 */ /* 0x000e680000000c00 */
[----:B--2---:R-:W-:Y:S04]  /*20c90*/  STL.64 [R1+0xa0], R8 ;  /* 0x0000a00801007387 */ /* 0x004fe80000100a00 */
[----:B------:R-:W-:Y:S04]  /*20ca0*/  STL.64 [R1+0xa8], R10 ;  /* 0x0000a80a01007387 */ /* 0x000fe80000100a00 */
[----:B------:R-:W2:Y:S01]  /*20cb0*/  LDS.128 R8, [R252+0x800] ;  /* 0x00080000fc087984 */ /* 0x000ea20000000c00 */
[----:B------:R-:W-:-:S02]  /*20cc0*/  IMAD.MOV.U32 R4, RZ, RZ, R152 ;  /* 0x000000ffff047224 */ /* 0x000fc400078e0098 */
[----:B------:R-:W-:Y:S02]  /*20cd0*/  IMAD.MOV.U32 R5, RZ, RZ, R153 ;  /* 0x000000ffff057224 */ /* 0x000fe400078e0099 */
[----:B------:R-:W-:Y:S02]  /*20ce0*/  IMAD.MOV.U32 R6, RZ, RZ, R148 ;  /* 0x000000ffff067224 */ /* 0x000fe400078e0094 */
[----:B------:R-:W-:Y:S01]  /*20cf0*/  IMAD.MOV.U32 R7, RZ, RZ, R149 ;  /* 0x000000ffff077224 */ /* 0x000fe200078e0095 */
[----:B------:R-:W-:Y:S06]  /*20d00*/  BAR.SYNC.DEFER_BLOCKING 0x0 ;  /* 0x0000000000007b1d */ /* 0x000fec0000010000 */
[----:B---3--:R-:W-:Y:S04]  /*20d10*/  STL.64 [R1+0x100], R16 ;  /* 0x0001001001007387 */ /* 0x008fe80000100a00 */
[----:B------:R-:W-:Y:S04]  /*20d20*/  STL.64 [R1+0x108], R18 ;  /* 0x0001081201007387 */ /* 0x000fe80000100a00 */
[----:B------:R3:W-:Y:S02]  /*20d30*/  STS.128 [R0], R4 ;  /* 0x0000000400007388 */ /* 0x0007e40000000c00 */
[----:B---3--:R-:W-:-:S02]  /*20d40*/  IMAD.MOV.U32 R4, RZ, RZ, R140 ;  /* 0x000000ffff047224 */ /* 0x008fc400078e008c */
[----:B------:R-:W-:Y:S02]  /*20d50*/  IMAD.MOV.U32 R5, RZ, RZ, R141 ;  /* 0x000000ffff057224 */ /* 0x000fe400078e008d */
[----:B------:R-:W-:Y:S02]  /*20d60*/  IMAD.MOV.U32 R6, RZ, RZ, R136 ;  /* 0x000000ffff067224 */ /* 0x000fe400078e0088 */
[----:B------:R-:W-:-:S05]  /*20d70*/  IMAD.MOV.U32 R7, RZ, RZ, R137 ;  /* 0x000000ffff077224 */ /* 0x000fca00078e0089 */
[----:B------:R3:W-:Y:S04]  /*20d80*/  STS.128 [R0+0x200], R4 ;  /* 0x0002000400007388 */ /* 0x0007e80000000c00 */
[----:B-1----:R-:W-:Y:S01]  /*20d90*/  STL.64 [R1+0xc0], R12 ;  /* 0x0000c00c01007387 */ /* 0x002fe20000100a00 */
[----:B---3--:R-:W-:Y:S02]  /*20da0*/  IMAD.MOV.U32 R4, RZ, RZ, R132 ;  /* 0x000000ffff047224 */ /* 0x008fe400078e0084 */
[----:B------:R-:W-:Y:S02]  /*20db0*/  IMAD.MOV.U32 R5, RZ, RZ, R133 ;  /* 0x000000ffff057224 */ /* 0x000fe400078e0085 */
[----:B------:R-:W-:Y:S02]  /*20dc0*/  IMAD.MOV.U32 R6, RZ, RZ, R32 ;  /* 0x000000ffff067224 */ /* 0x000fe400078e0020 */
[----:B------:R-:W-:Y:S01]  /*20dd0*/  IMAD.MOV.U32 R7, RZ, RZ, R33 ;  /* 0x000000ffff077224 */ /* 0x000fe200078e0021 */
[----:B------:R-:W-:Y:S04]  /*20de0*/  STL.64 [R1+0xc8], R14 ;  /* 0x0000c80e01007387 */ /* 0x000fe80000100a00 */
[----:B------:R1:W-:Y:S04]  /*20df0*/  STS.128 [R0+0x400], R4 ;  /* 0x0004000400007388 */ /* 0x0003e80000000c00 */
[----:B--2---:R-:W-:Y:S04]  /*20e00*/  STL.64 [R1+0x110], R8 ;  /* 0x0001100801007387 */ /* 0x004fe80000100a00 */
[----:B------:R-:W-:Y:S01]  /*20e10*/  STL.64 [R1+0x118], R10 ;  /* 0x0001180a01007387 */ /* 0x000fe20000100a00 */
[----:B-1----:R-:W-:-:S02]  /*20e20*/  IMAD.MOV.U32 R4, RZ, RZ, R164 ;  /* 0x000000ffff047224 */ /* 0x002fc400078e00a4 */
[----:B------:R-:W-:Y:S02]  /*20e30*/  IMAD.MOV.U32 R5, RZ, RZ, R165 ;  /* 0x000000ffff057224 */ /* 0x000fe400078e00a5 */
[----:B------:R-:W-:Y:S02]  /*20e40*/  IMAD.MOV.U32 R6, RZ, RZ, R168 ;  /* 0x000000ffff067224 */ /* 0x000fe400078e00a8 */
[----:B------:R-:W-:-:S05]  /*20e50*/  IMAD.MOV.U32 R7, RZ, RZ, R169 ;  /* 0x000000ffff077224 */ /* 0x000fca00078e00a9 */
[----:B------:R1:W-:Y:S04]  /*20e60*/  STS.128 [R0+0x600], R4 ;  /* 0x0006000400007388 */ /* 0x0003e80000000c00 */
[----:B-1----:R-:W2:Y:S04]  /*20e70*/  LDL.LU R4, [R1+0x5e0] ;  /* 0x0005e00001047983 */ /* 0x002ea80000300800 */
[----:B------:R-:W2:Y:S04]  /*20e80*/  LDL.LU R5, [R1+0x5e4] ;  /* 0x0005e40001057983 */ /* 0x000ea80000300800 */
[----:B------:R-:W2:Y:S04]  /*20e90*/  LDL.LU R6, [R1+0x660] ;  /* 0x0006600001067983 */ /* 0x000ea80000300800 */
[----:B------:R-:W2:Y:S01]  /*20ea0*/  LDL.LU R7, [R1+0x664] ;  /* 0x0006640001077983 */ /* 0x000ea20000300800 */
[----:B------:R-:W-:-:S02]  /*20eb0*/  IMAD.MOV.U32 R148, RZ, RZ, R154 ;  /* 0x000000ffff947224 */ /* 0x000fc400078e009a */
[----:B------:R-:W-:Y:S02]  /*20ec0*/  IMAD.MOV.U32 R149, RZ, RZ, R155 ;  /* 0x000000ffff957224 */ /* 0x000fe400078e009b */
[----:B------:R-:W-:Y:S02]  /*20ed0*/  IMAD.MOV.U32 R136, RZ, RZ, R142 ;  /* 0x000000ffff887224 */ /* 0x000fe400078e008e */
[----:B------:R-:W-:Y:S02]  /*20ee0*/  IMAD.MOV.U32 R137, RZ, RZ, R143 ;  /* 0x000000ffff897224 */ /* 0x000fe400078e008f */
[----:B------:R-:W-:Y:S02]  /*20ef0*/  IMAD.MOV.U32 R32, RZ, RZ, R134 ;  /* 0x000000ffff207224 */ /* 0x000fe400078e0086 */
[----:B------:R-:W-:Y:S02]  /*20f00*/  IMAD.MOV.U32 R33, RZ, RZ, R135 ;  /* 0x000000ffff217224 */ /* 0x000fe400078e0087 */
[----:B------:R-:W-:-:S02]  /*20f10*/  IMAD.MOV.U32 R168, RZ, RZ, R166 ;  /* 0x000000ffffa87224 */ /* 0x000fc400078e00a6 */
[----:B------:R-:W-:Y:S01]  /*20f20*/  IMAD.MOV.U32 R169, RZ, RZ, R167 ;  /* 0x000000ffffa97224 */ /* 0x000fe200078e00a7 */
[----:B------:R-:W-:Y:S04]  /*20f30*/  STS.128 [R0+0x80], R148 ;  /* 0x0000809400007388 */ /* 0x000fe80000000c00 */
[----:B------:R-:W-:Y:S04]  /*20f40*/  STS.128 [R0+0x280], R136 ;  /* 0x0002808800007388 */ /* 0x000fe80000000c00 */
[----:B------:R-:W-:Y:S04]  /*20f50*/  STS.128 [R0+0x480], R32 ;  /* 0x0004802000007388 */ /* 0x000fe80000000c00 */
[----:B------:R-:W-:Y:S04]  /*20f60*/  STS.128 [R0+0x680], R168 ;  /* 0x000680a800007388 */ /* 0x000fe80000000c00 */
[----:B------:R-:W-:Y:S06]  /*20f70*/  BAR.SYNC.DEFER_BLOCKING 0x0 ;  /* 0x0000000000007b1d */ /* 0x000fec0000010000 */
[----:B------:R-:W1:Y:S04]  /*20f80*/  LDS.128 R12, [R2] ;  /* 0x00000000020c7984 */ /* 0x000e680000000c00 */
[----:B------:R-:W3:Y:S04]  /*20f90*/  LDS.128 R8, [R2+0x800] ;  /* 0x0008000002087984 */ /* 0x000ee80000000c00 */
[----:B------:R-:W4:Y:S04]  /*20fa0*/  LDS.128 R16, [R184] ;  /* 0x00000000b8107984 */ /* 0x000f280000000c00 */
[----:B-1----:R-:W-:Y:S04]  /*20fb0*/  STL.64 [R1+0x10], R12 ;  /* 0x0000100c01007387 */ /* 0x002fe80000100a00 */
[----:B------:R-:W-:Y:S04]  /*20fc0*/  STL.64 [R1+0x18], R14 ;  /* 0x0000180e01007387 */ /* 0x000fe80000100a00 */
[----:B------:R-:W1:Y:S04]  /*20fd0*/  LDS.128 R12, [R184+0x800] ;  /* 0x00080000b80c7984 */ /* 0x000e680000000c00 */
[----:B---3--:R-:W-:Y:S04]  /*20fe0*/  STL.64 [R1+0x70], R8 ;  /* 0x0000700801007387 */ /* 0x008fe80000100a00 */
[----:B------:R-:W-:Y:S04]  /*20ff0*/  STL.64 [R1+0x78], R10 ;  /* 0x0000780a01007387 */ /* 0x000fe80000100a00 */
[----:B------:R-:W3:Y:S04]  /*21000*/  LDS.128 R8, [R3] ;  /* 0x0000000003087984 */ /* 0x000ee80000000c00 */
[----:B----4-:R-:W-:Y:S04]  /*21010*/  STL.64 [R1+0x30], R16 ;  /* 0x0000301001007387 */ /* 0x010fe80000100a00 */
[----:B------:R-:W-:Y:S04]  /*21020*/  STL.64 [R1+0x38], R18 ;  /* 0x0000381201007387 */ /* 0x000fe80000100a00 */
[----:B------:R-:W4:Y:S04]  /*21030*/  LDS.128 R16, [R3+0x800] ;  /* 0x0008000003107984 */ /* 0x000f280000000c00 */
[----:B-1----:R-:W-:Y:S04]  /*21040*/  STL.64 [R1+0x90], R12 ;  /* 0x0000900c01007387 */ /* 0x002fe80000100a00 */
[----:B------:R-:W-:Y:S04]  /*21050*/  STL.64 [R1+0x98], R14 ;  /* 0x0000980e01007387 */ /* 0x000fe80000100a00 */
[----:B------:R-:W1:Y:S04]  /*21060*/  LDS.128 R12, [R252] ;  /* 0x00000000fc0c7984 */ /* 0x000e680000000c00 */
[----:B---3--:R-:W-:Y:S04]  /*21070*/  STL.64 [R1+0x40], R8 ;  /* 0x0000400801007387 */ /* 0x008fe80000100a00 */
[----:B------:R-:W-:Y:S04]  /*21080*/  STL.64 [R1+0x48], R10 ;  /* 0x0000480a01007387 */ /* 0x000fe80000100a00 */
[----:B------:R-:W3:Y:S04]  /*21090*/  LDS.128 R8, [R252+0x800] ;  /* 0x00080000fc087984 */ /* 0x000ee80000000c00 */
[----:B------:R-:W-:Y:S06]  /*210a0*/  BAR.SYNC.DEFER_BLOCKING 0x0 ;  /* 0x0000000000007b1d */ /* 0x000fec0000010000 */
[----:B----4-:R-:W-:Y:S04]  /*210b0*/  STL.64 [R1+0xb0], R16 ;  /* 0x0000b01001007387 */ /* 0x010fe80000100a00 */
[----:B------:R-:W-:Y:S04]  /*210c0*/  STL.64 [R1+0xb8], R18 ;  /* 0x0000b81201007387 */ /* 0x000fe80000100a00 */
[----:B-1----:R-:W-:Y:S04]  /*210d0*/  STL.64 [R1+0x50], R12 ;  /* 0x0000500c01007387 */ /* 0x002fe80000100a00 */
[----:B------:R-:W-:Y:S04]  /*210e0*/  STL.64 [R1+0x58], R14 ;  /* 0x0000580e01007387 */ /* 0x000fe80000100a00 */
[----:B---3--:R1:W-:Y:S04]  /*210f0*/  STL.64 [R1+0xe0], R8 ;  /* 0x0000e00801007387 */ /* 0x0083e80000100a00 */
[----:B------:R3:W-:Y:S04]  /*21100*/  STL.64 [R1+0xe8], R10 ;  /* 0x0000e80a01007387 */ /* 0x0007e80000100a00 */
[----:B-1----:R-:W4:Y:S04]  /*21110*/  LDL.LU R8, [R1+0x5e8] ;  /* 0x0005e80001087983 */ /* 0x002f280000300800 */
[----:B------:R-:W4:Y:S04]  /*21120*/  LDL.LU R9, [R1+0x5ec] ;  /* 0x0005ec0001097983 */ /* 0x000f280000300800 */
[----:B---3--:R-:W4:Y:S04]  /*21130*/  LDL.LU R10, [R1+0x668] ;  /* 0x00066800010a7983 */ /* 0x008f280000300800 */
[----:B------:R-:W4:Y:S04]  /*21140*/  LDL.LU R11, [R1+0x66c] ;  /* 0x00066c00010b7983 */ /* 0x000f280000300800 */
[----:B--2---:R1:W-:Y:S04]  /*21150*/  STS.128 [R0], R4 ;  /* 0x0000000400007388 */ /* 0x0043e80000000c00 */
[----:B-1----:R-:W2:Y:S04]  /*21160*/  LDL.LU R4, [R1+0x160] ;  /* 0x0001600001047983 */ /* 0x002ea80000300800 */
[----:B------:R-:W2:Y:S04]  /*21170*/  LDL.LU R5, [R1+0x164] ;  /* 0x0001640001057983 */ /* 0x000ea80000300800 */
[----:B------:R-:W2:Y:S04]  /*21180*/  LDL.LU R6, [R1+0x150] ;  /* 0x0001500001067983 */ /* 0x000ea80000300800 */
[----:B------:R-:W2:Y:S04]  /*21190*/  LDL.LU R7, [R1+0x154] ;  /* 0x0001540001077983 */ /* 0x000ea80000300800 */
[----:B--2---:R1:W-:Y:S04]  /*211a0*/  STS.128 [R0+0x200], R4 ;  /* 0x0002000400007388 */ /* 0x0043e80000000c00 */
[----:B-1----:R-:W2:Y:S04]  /*211b0*/  LDL.LU R4, [R1+0x168] ;  /* 0x0001680001047983 */ /* 0x002ea80000300800 */
[----:B------:R-:W2:Y:S04]  /*211c0*/  LDL.LU R5, [R1+0x16c] ;  /* 0x00016c0001057983 */ /* 0x000ea80000300800 */
[----:B------:R-:W2:Y:S04]  /*211d0*/  LDL.LU R6, [R1+0x158] ;  /* 0x0001580001067983 */ /* 0x000ea80000300800 */
[----:B------:R-:W2:Y:S04]  /*211e0*/  LDL.LU R7, [R1+0x15c] ;  /* 0x00015c0001077983 */ /* 0x000ea80000300800 */
[----:B----4-:R1:W-:Y:S04]  /*211f0*/  STS.128 [R0+0x80], R8 ;  /* 0x0000800800007388 */ /* 0x0103e80000000c00 */
[----:B-1----:R-:W3:Y:S04]  /*21200*/  LDL.LU R8, [R1+0x20] ;  /* 0x0000200001087983 */ /* 0x002ee80000300800 */
[----:B------:R-:W3:Y:S04]  /*21210*/  LDL.LU R9, [R1+0x24] ;  /* 0x0000240001097983 */ /* 0x000ee80000300800 */
[----:B------:R-:W3:Y:S04]  /*21220*/  LDL.LU R10, [R1] ;  /* 0x00000000010a7983 */ /* 0x000ee80000300800 */
[----:B------:R-:W3:Y:S04]  /*21230*/  LDL.LU R11, [R1+0x4] ;  /* 0x00000400010b7983 */ /* 0x000ee80000300800 */
[----:B--2---:R1:W-:Y:S04]  /*21240*/  STS.128 [R0+0x280], R4 ;  /* 0x0002800400007388 */ /* 0x0043e80000000c00 */
[----:B-1----:R-:W2:Y:S04]  /*21250*/  LDL.LU R4, [R1+0x28] ;  /* 0x0000280001047983 */ /* 0x002ea80000300800 */
[----:B------:R-:W2:Y:S04]  /*21260*/  LDL.LU R5, [R1+0x2c] ;  /* 0x00002c0001057983 */ /* 0x000ea80000300800 */
[----:B------:R-:W2:Y:S04]  /*21270*/  LDL.LU R6, [R1+0x8] ;  /* 0x0000080001067983 */ /* 0x000ea80000300800 */
[----:B------:R-:W2:Y:S04]  /*21280*/  LDL.LU R7, [R1+0xc] ;  /* 0x00000c0001077983 */ /* 0x000ea80000300800 */
[----:B---3--:R-:W-:Y:S04]  /*21290*/  STS.128 [R0+0x400], R8 ;  /* 0x0004000800007388 */ /* 0x008fe80000000c00 */
[----:B--2---:R1:W-:Y:S02]  /*212a0*/  STS.128 [R0+0x480], R4 ;  /* 0x0004800400007388 */ /* 0x0043e40000000c00 */
[----:B-1----:R-:W-:-:S02]  /*212b0*/  IMAD.MOV.U32 R6, RZ, RZ, R68 ;  /* 0x000000ffff067224 */ /* 0x002fc400078e0044 */
        /* <DEDUP_REMOVED lines=93> */
[----:B---3--:R-:W-:Y:S04]  /*21890*/  STL.64 [R1+0x290], R8 ;  /* 0x0002900801007387 */ /* 0x008fe80000100a00 */
[----:B------:R-:W-:Y:S04]  /*218a0*/  STL.64 [R1+0x298], R10 ;  /* 0x0002980a01007387 */ /* 0x000fe80000100a00 */
[----:B--2---:R1:W-:Y:S04]  /*218b0*/  STS.128 [R0], R4 ;  /* 0x0000000400007388 */ /* 0x0043e80000000c00 */
        /* <DEDUP_REMOVED lines=138> */
[----:B---3--:R1:W-:Y:S04]  /*22160*/  STS.128 [R0+0x200], R8 ;  /* 0x0002000800007388 */ /* 0x0083e80000000c00 */
[----:B-1----:R-:W3:Y:S04]  /*22170*/  LDL.LU R8, [R1+0x838] ;  /* 0x0008380001087983 */ /* 0x002ee80000300800 */
        /* <DEDUP_REMOVED lines=18> */
[----:B--2---:R-:W-:Y:S04]  /*222a0*/  STS.128 [R0+0x680], R4 ;  /* 0x0006800400007388 */ /* 0x004fe80000000c00 */
[----:B------:R-:W-:Y:S06]  /*222b0*/  BAR.SYNC.DEFER_BLOCKING 0x0 ;  /* 0x0000000000007b1d */ /* 0x000fec0000010000 */
[----:B------:R-:W1:Y:S04]  /*222c0*/  LDS.128 R12, [R2] ;  /* 0x00000000020c7984 */ /* 0x000e680000000c00 */
[----:B------:R-:W2:Y:S04]  /*222d0*/  LDS.128 R4, [R2+0x800] ;  /* 0x0008000002047984 */ /* 0x000ea80000000c00 */
[----:B------:R-:W4:Y:S04]  /*222e0*/  LDS.128 R16, [R184] ;  /* 0x00000000b8107984 */ /* 0x000f280000000c00 */
[----:B-1----:R-:W-:Y:S04]  /*222f0*/  STL.64 [R1+0x440], R12 ;  /* 0x0004400c01007387 */ /* 0x002fe80000100a00 */
[----:B------:R-:W-:Y:S04]  /*22300*/  STL.64 [R1+0x448], R14 ;  /* 0x0004480e01007387 */ /* 0x000fe80000100a00 */
[----:B------:R-:W1:Y:S04]  /*22310*/  LDS.128 R12, [R184+0x800] ;  /* 0x00080000b80c7984 */ /* 0x000e680000000c00 */
[----:B--2---:R-:W-:Y:S04]  /*22320*/  STL.64 [R1+0x4a0], R4 ;  /* 0x0004a00401007387 */ /* 0x004fe80000100a00 */
[----:B------:R-:W-:Y:S04]  /*22330*/  STL.64 [R1+0x4a8], R6 ;  /* 0x0004a80601007387 */ /* 0x000fe80000100a00 */
[----:B------:R-:W2:Y:S04]  /*22340*/  LDS.128 R4, [R3] ;  /* 0x0000000003047984 */ /* 0x000ea80000000c00 */
[----:B----4-:R-:W-:Y:S04]  /*22350*/  STL.64 [R1+0x470], R16 ;  /* 0x0004701001007387 */ /* 0x010fe80000100a00 */
[----:B------:R-:W-:Y:S04]  /*22360*/  STL.64 [R1+0x478], R18 ;  /* 0x0004781201007387 */ /* 0x000fe80000100a00 */
[----:B------:R-:W4:Y:S04]  /*22370*/  LDS.128 R16, [R3+0x800] ;  /* 0x0008000003107984 */ /* 0x000f280000000c00 */
[----:B-1----:R-:W-:Y:S04]  /*22380*/  STL.64 [R1+0x4c0], R12 ;  /* 0x0004c00c01007387 */ /* 0x002fe80000100a00 */
[----:B------:R-:W-:Y:S04]  /*22390*/  STL.64 [R1+0x4c8], R14 ;  /* 0x0004c80e01007387 */ /* 0x000fe80000100a00 */
[----:B------:R-:W1:Y:S04]  /*223a0*/  LDS.128 R12, [R252] ;  /* 0x00000000fc0c7984 */ /* 0x000e680000000c00 */
[----:B--2---:R-:W-:Y:S04]  /*223b0*/  STL.64 [R1+0x480], R4 ;  /* 0x0004800401007387 */ /* 0x004fe80000100a00 */
[----:B------:R-:W-:Y:S04]  /*223c0*/  STL.64 [R1+0x488], R6 ;  /* 0x0004880601007387 */ /* 0x000fe80000100a00 */
[----:B------:R-:W2:Y:S04]  /*223d0*/  LDS.128 R4, [R252+0x800] ;  /* 0x00080000fc047984 */ /* 0x000ea80000000c00 */
[----:B----4-:R-:W-:Y:S04]  /*223e0*/  STL.64 [R1+0x4d0], R16 ;  /* 0x0004d01001007387 */ /* 0x010fe80000100a00 */
[----:B------:R-:W-:Y:S04]  /*223f0*/  STL.64 [R1+0x4d8], R18 ;  /* 0x0004d81201007387 */ /* 0x000fe80000100a00 */
[----:B------:R-:W-:Y:S06]  /*22400*/  BAR.SYNC.DEFER_BLOCKING 0x0 ;  /* 0x0000000000007b1d */ /* 0x000fec0000010000 */
[----:B-1----:R-:W-:Y:S04]  /*22410*/  STL.64 [R1+0x490], R12 ;  /* 0x0004900c01007387 */ /* 0x002fe80000100a00 */
[----:B------:R-:W-:Y:S04]  /*22420*/  STL.64 [R1+0x498], R14 ;  /* 0x0004980e01007387 */ /* 0x000fe80000100a00 */
[----:B--2---:R1:W-:Y:S04]  /*22430*/  STL.64 [R1+0x4b0], R4 ;  /* 0x0004b00401007387 */ /* 0x0043e80000100a00 */
[----:B------:R2:W-:Y:S04]  /*22440*/  STL.64 [R1+0x4b8], R6 ;  /* 0x0004b80601007387 */ /* 0x0005e80000100a00 */
[----:B-1----:R-:W4:Y:S04]  /*22450*/  LDL.LU R4, [R1+0x6e8] ;  /* 0x0006e80001047983 */ /* 0x002f280000300800 */
[----:B------:R-:W4:Y:S04]  /*22460*/  LDL.LU R5, [R1+0x6ec] ;  /* 0x0006ec0001057983 */ /* 0x000f280000300800 */
[----:B--2---:R-:W4:Y:S04]  /*22470*/  LDL.LU R6, [R1+0x6d8] ;  /* 0x0006d80001067983 */ /* 0x004f280000300800 */
[----:B------:R-:W4:Y:S04]  /*22480*/  LDL.LU R7, [R1+0x6dc] ;  /* 0x0006dc0001077983 */ /* 0x000f280000300800 */
[----:B----4-:R1:W-:Y:S04]  /*22490*/  STS.128 [R0+0x80], R4 ;  /* 0x0000800400007388 */ /* 0x0103e80000000c00 */
[----:B-1----:R-:W2:Y:S04]  /*224a0*/  LDL.LU R4, [R1+0x650] ;  /* 0x0006500001047983 */ /* 0x002ea80000300800 */
[----:B------:R-:W2:Y:S04]  /*224b0*/  LDL.LU R5, [R1+0x654] ;  /* 0x0006540001057983 */ /* 0x000ea80000300800 */
[----:B------:R-:W2:Y:S04]  /*224c0*/  LDL.LU R6, [R1+0x640] ;  /* 0x0006400001067983 */ /* 0x000ea80000300800 */
[----:B------:R-:W2:Y:S04]  /*224d0*/  LDL.LU R7, [R1+0x644] ;  /* 0x0006440001077983 */ /* 0x000ea80000300800 */
[----:B---3--:R1:W-:Y:S04]  /*224e0*/  STS.128 [R0], R8 ;  /* 0x0000000800007388 */ /* 0x0083e80000000c00 */
        /* <DEDUP_REMOVED lines=25> */
[----:B--2---:R1:W-:Y:S04]  /*22680*/  STS.128 [R0+0x680], R4 ;  /* 0x0006800400007388 */ /* 0x0043e80000000c00 */
[----:B------:R-:W-:Y:S06]  /*22690*/  BAR.SYNC.DEFER_BLOCKING 0x0 ;  /* 0x0000000000007b1d */ /* 0x000fec0000010000 */
[----:B-1----:R-:W2:Y:S04]  /*226a0*/  LDL.LU R4, [R1+0x960] ;  /* 0x0009600001047983 */ /* 0x002ea80000300800 */
[----:B------:R-:W2:Y:S04]  /*226b0*/  LDL.LU R5, [R1+0x964] ;  /* 0x0009640001057983 */ /* 0x000ea80000300800 */
[----:B------:R-:W2:Y:S04]  /*226c0*/  LDL.LU R6, [R1+0x950] ;  /* 0x0009500001067983 */ /* 0x000ea80000300800 */
[----:B------:R-:W2:Y:S04]  /*226d0*/  LDL.LU R7, [R1+0x954] ;  /* 0x0009540001077983 */ /* 0x000ea80000300800 */
[----:B------:R-:W1:Y:S04]  /*226e0*/  LDS.128 R8, [R2] ;  /* 0x0000000002087984 */ /* 0x000e680000000c00 */
[----:B------:R-:W3:Y:S04]  /*226f0*/  LDS.128 R16, [R2+0x800] ;  /* 0x0008000002107984 */ /* 0x000ee80000000c00 */
[----:B------:R-:W4:Y:S04]  /*22700*/  LDS.128 R12, [R184] ;  /* 0x00000000b80c7984 */ /* 0x000f280000000c00 */
[----:B------:R-:W-:Y:S04]  /*22710*/  LDS.128 R248, [R252+0x800] ;  /* 0x00080000fcf87984 */ /* 0x000fe80000000c00 */
        /* <DEDUP_REMOVED lines=12> */
[----:B------:R-:W-:Y:S06]  /*227e0*/  BAR.SYNC.DEFER_BLOCKING 0x0 ;  /* 0x0000000000007b1d */ /* 0x000fec0000010000 */
[----:B---3--:R-:W-:Y:S04]  /*227f0*/  STL.64 [R1+0x270], R16 ;  /* 0x0002701001007387 */ /* 0x008fe80000100a00 */
[----:B------:R-:W-:Y:S04]  /*22800*/  STL.64 [R1+0x278], R18 ;  /* 0x0002781201007387 */ /* 0x000fe80000100a00 */
[----:B----4-:R-:W-:Y:S04]  /*22810*/  STL.64 [R1+0x260], R12 ;  /* 0x0002600c01007387 */ /* 0x010fe80000100a00 */
[----:B------:R-:W-:Y:S04]  /*22820*/  STL.64 [R1+0x268], R14 ;  /* 0x0002680e01007387 */ /* 0x000fe80000100a00 */
[----:B-1----:R1:W-:Y:S04]  /*22830*/  STL.64 [R1], R8 ;  /* 0x0000000801007387 */ /* 0x0023e80000100a00 */
        /* <DEDUP_REMOVED lines=41> */
[----:B------:R-:W-:Y:S06]  /*22ad0*/  BAR.SYNC.DEFER_BLOCKING 0x0 ;  /* 0x0000000000007b1d */ /* 0x000fec0000010000 */
[----:B------:R-:W1:Y:S04]  /*22ae0*/  LDS.128 R244, [R2] ;  /* 0x0000000002f47984 */ /* 0x000e680000000c00 */
[----:B------:R-:W-:Y:S04]  /*22af0*/  LDS.128 R240, [R2+0x800] ;  /* 0x0008000002f07984 */ /* 0x000fe80000000c00 */
[----:B------:R-:W-:Y:S04]  /*22b00*/  LDS.128 R236, [R184] ;  /* 0x00000000b8ec7984 */ /* 0x000fe80000000c00 */
[----:B------:R-:W-:Y:S04]  /*22b10*/  LDS.128 R220, [R184+0x800] ;  /* 0x00080000b8dc7984 */ /* 0x000fe80000000c00 */
[----:B------:R-:W-:Y:S04]  /*22b20*/  LDS.128 R216, [R3] ;  /* 0x0000000003d87984 */ /* 0x000fe80000000c00 */
[----:B------:R-:W-:Y:S04]  /*22b30*/  LDS.128 R212, [R3+0x800] ;  /* 0x0008000003d47984 */ /* 0x000fe80000000c00 */
[----:B------:R-:W-:Y:S04]  /*22b40*/  LDS.128 R204, [R252] ;  /* 0x00000000fccc7984 */ /* 0x000fe80000000c00 */
[----:B------:R-:W-:Y:S04]  /*22b50*/  LDS.128 R200, [R252+0x800] ;  /* 0x00080000fcc87984 */ /* 0x000fe80000000c00 */
[----:B------:R-:W-:Y:S06]  /*22b60*/  BAR.SYNC.DEFER_BLOCKING 0x0 ;  /* 0x0000000000007b1d */ /* 0x000fec0000010000 */
[----:B--2---:R2:W-:Y:S04]  /*22b70*/  STS.128 [R0], R4 ;  /* 0x0000000400007388 */ /* 0x0045e80000000c00 */
[----:B--2---:R-:W2:Y:S04]  /*22b80*/  LDL.LU R4, [R1+0x6c8] ;  /* 0x0006c80001047983 */ /* 0x004ea80000300800 */
        /* <DEDUP_REMOVED lines=8> */
[----:B--2---:R-:W2:Y:S04]  /*22c10*/  LDL.LU R4, [R1+0x198] ;  /* 0x0001980001047983 */ /* 0x004ea80000300800 */
[----:B------:R-:W2:Y:S04]  /*22c20*/  LDL.LU R5, [R1+0x19c] ;  /* 0x00019c0001057983 */ /* 0x000ea80000300800 */
[----:B------:R-:W2:Y:S04]  /*22c30*/  LDL.LU R6, [R1+0x638] ;  /* 0x0006380001067983 */ /* 0x000ea80000300800 */
[----:B------:R-:W2:Y:S04]  /*22c40*/  LDL.LU R7, [R1+0x63c] ;  /* 0x00063c0001077983 */ /* 0x000ea80000300800 */
[----:B--2---:R2:W-:Y:S04]  /*22c50*/  STS.128 [R0+0x280], R4 ;  /* 0x0002800400007388 */ /* 0x0045e80000000c00 */
[----:B--2---:R-:W2:Y:S04]  /*22c60*/  LDL.LU R4, [R1+0x2d0] ;  /* 0x0002d00001047983 */ /* 0x004ea80000300800 */
[----:B------:R-:W2:Y:S04]  /*22c70*/  LDL.LU R5, [R1+0x2d4] ;  /* 0x0002d40001057983 */ /* 0x000ea80000300800 */
[----:B------:R-:W2:Y:S04]  /*22c80*/  LDL.LU R6, [R1+0x5b0] ;  /* 0x0005b00001067983 */ /* 0x000ea80000300800 */
[----:B------:R-:W2:Y:S04]  /*22c90*/  LDL.LU R7, [R1+0x5b4] ;  /* 0x0005b40001077983 */ /* 0x000ea80000300800 */
[----:B---3--:R3:W-:Y:S04]  /*22ca0*/  STS.128 [R0+0x200], R8 ;  /* 0x0002000800007388 */ /* 0x0087e80000000c00 */
[----:B---3--:R-:W3:Y:S04]  /*22cb0*/  LDL.LU R8, [R1+0x2d8] ;  /* 0x0002d80001087983 */ /* 0x008ee80000300800 */
        /* <DEDUP_REMOVED lines=13> */
[----:B------:R-:W4:Y:S04]  /*22d90*/  LDL.LU R36, [R1+0x940] ;  /* 0x0009400001247983 */ /* 0x000f280000300800 */
[----:B------:R-:W4:Y:S04]  /*22da0*/  LDL.LU R37, [R1+0x944] ;  /* 0x0009440001257983 */ /* 0x000f280000300800 */
[----:B------:R-:W4:Y:S04]  /*22db0*/  LDL.LU R38, [R1+0x930] ;  /* 0x0009300001267983 */ /* 0x000f280000300800 */
[----:B------:R-:W4:Y:S04]  /*22dc0*/  LDL.LU R39, [R1+0x934] ;  /* 0x0009340001277983 */ /* 0x000f280000300800 */
[----:B---3--:R-:W-:Y:S04]  /*22dd0*/  STS.128 [R0+0x480], R8 ;  /* 0x0004800800007388 */ /* 0x008fe80000000c00 */
[----:B--2---:R-:W-:Y:S04]  /*22de0*/  STS.128 [R0+0x680], R4 ;  /* 0x0006800400007388 */ /* 0x004fe80000000c00 */
[----:B------:R-:W-:Y:S06]  /*22df0*/  BAR.SYNC.DEFER_BLOCKING 0x0 ;  /* 0x0000000000007b1d */ /* 0x000fec0000010000 */
[----:B------:R-:W2:Y:S04]  /*22e00*/  LDS.128 R32, [R2] ;  /* 0x0000000002207984 */ /* 0x000ea80000000c00 */
[----:B------:R-:W-:Y:S04]  /*22e10*/  LDS.128 R16, [R2+0x800] ;  /* 0x0008000002107984 */ /* 0x000fe80000000c00 */
[----:B------:R-:W3:Y:S04]  /*22e20*/  LDS.128 R28, [R184] ;  /* 0x00000000b81c7984 */ /* 0x000ee80000000c00 */
[----:B------:R-:W-:Y:S04]  /*22e30*/  LDS.128 R12, [R184+0x800] ;  /* 0x00080000b80c7984 */ /* 0x000fe80000000c00 */
[----:B------:R-:W1:Y:S04]  /*22e40*/  LDS.128 R24, [R3] ;  /* 0x0000000003187984 */ /* 0x000e680000000c00 */
[----:B------:R-:W-:Y:S04]  /*22e50*/  LDS.128 R8, [R3+0x800] ;  /* 0x0008000003087984 */ /* 0x000fe80000000c00 */
[----:B------:R-:W1:Y:S04]  /*22e60*/  LDS.128 R20, [R252] ;  /* 0x00000000fc147984 */ /* 0x000e680000000c00 */
[----:B------:R-:W1:Y:S04]  /*22e70*/  LDS.128 R4, [R252+0x800] ;  /* 0x00080000fc047984 */ /* 0x000e680000000c00 */
[----:B------:R-:W-:Y:S06]  /*22e80*/  BAR.SYNC.DEFER_BLOCKING 0x0 ;  /* 0x0000000000007b1d */ /* 0x000fec0000010000 */
[----:B----4-:R4:W-:Y:S04]  /*22e90*/  STS.128 [R0], R36 ;  /* 0x0000002400007388 */ /* 0x0109e80000000c00 */
[----:B----4-:R-:W4:Y:S04]  /*22ea0*/  LDL.LU R36, [R1+0x948] ;  /* 0x0009480001247983 */ /* 0x010f280000300800 */
[----:B------:R-:W4:Y:S04]  /*22eb0*/  LDL.LU R37, [R1+0x94c] ;  /* 0x00094c0001257983 */ /* 0x000f280000300800 */
[----:B------:R-:W4:Y:S04]  /*22ec0*/  LDL.LU R38, [R1+0x938] ;  /* 0x0009380001267983 */ /* 0x000f280000300800 */
[----:B------:R-:W4:Y:S04]  /*22ed0*/  LDL.LU R39, [R1+0x93c] ;  /* 0x00093c0001277983 */ /* 0x000f280000300800 */
[----:B------:R-:W2:Y:S04]  /*22ee0*/  LDL.LU R40, [R1+0x890] ;  /* 0x0008900001287983 */ /* 0x000ea80000300800 */
[----:B------:R-:W2:Y:S04]  /*22ef0*/  LDL.LU R41, [R1+0x894] ;  /* 0x0008940001297983 */ /* 0x000ea80000300800 */
[----:B------:R-:W2:Y:S04]  /*22f00*/  LDL.LU R42, [R1+0x880] ;  /* 0x00088000012a7983 */ /* 0x000ea80000300800 */
[----:B------:R-:W2:Y:S04]  /*22f10*/  LDL.LU R43, [R1+0x884] ;  /* 0x00088400012b7983 */ /* 0x000ea80000300800 */
[----:B----4-:R4:W-:Y:S04]  /*22f20*/  STS.128 [R0+0x80], R36 ;  /* 0x0000802400007388 */ /* 0x0109e80000000c00 */
[----:B----4-:R-:W4:Y:S04]  /*22f30*/  LDL.LU R36, [R1+0x898] ;  /* 0x0008980001247983 */ /* 0x010f280000300800 */
[----:B------:R-:W4:Y:S04]  /*22f40*/  LDL.LU R37, [R1+0x89c] ;  /* 0x00089c0001257983 */ /* 0x000f280000300800 */
[----:B------:R-:W4:Y:S04]  /*22f50*/  LDL.LU R38, [R1+0x888] ;  /* 0x0008880001267983 */ /* 0x000f280000300800 */
[----:B------:R-:W4:Y:S04]  /*22f60*/  LDL.LU R39, [R1+0x88c] ;  /* 0x00088c0001277983 */ /* 0x000f280000300800 */
[----:B--2---:R-:W-:Y:S04]  /*22f70*/  STS.128 [R0+0x200], R40 ;  /* 0x0002002800007388 */ /* 0x004fe80000000c00 */
[----:B----4-:R2:W-:Y:S04]  /*22f80*/  STS.128 [R0+0x280], R36 ;  /* 0x0002802400007388 */ /* 0x0105e80000000c00 */
        /* <DEDUP_REMOVED lines=8> */
[----:B------:R-:W3:Y:S04]  /*23010*/  LDL.LU R68, [R1+0x6a0] ;  /* 0x0006a00001447983 */ /* 0x000ee80000300800 */
[----:B------:R-:W3:Y:S04]  /*23020*/  LDL.LU R69, [R1+0x6a4] ;  /* 0x0006a40001457983 */ /* 0x000ee80000300800 */
[----:B------:R-:W3:Y:S04]  /*23030*/  LDL.LU R70, [R1+0x680] ;  /* 0x0006800001467983 */ /* 0x000ee80000300800 */
[----:B------:R-:W3:Y:S04]  /*23040*/  LDL.LU R71, [R1+0x684] ;  /* 0x0006840001477983 */ /* 0x000ee80000300800 */
[----:B--2---:R2:W-:Y:S02]  /*23050*/  STS.128 [R0+0x400], R36 ;  /* 0x0004002400007388 */ /* 0x0045e40000000c00 */
[----:B--2---:R-:W-:-:S02]  /*23060*/  IMAD.MOV.U32 R38, RZ, RZ, R180 ;  /* 0x000000ffff267224 */ /* 0x004fc400078e00b4 */
[----:B------:R-:W-:Y:S02]  /*23070*/  IMAD.MOV.U32 R39, RZ, RZ, R181 ;  /* 0x000000ffff277224 */ /* 0x000fe400078e00b5 */
[----:B------:R-:W-:Y:S02]  /*23080*/  IMAD.MOV.U32 R36, RZ, RZ, R176 ;  /* 0x000000ffff247224 */ /* 0x000fe400078e00b0 */
[----:B------:R-:W-:Y:S02]  /*23090*/  IMAD.MOV.U32 R37, RZ, RZ, R177 ;  /* 0x000000ffff257224 */ /* 0x000fe400078e00b1 */
[----:B------:R-:W-:Y:S02]  /*230a0*/  IMAD.MOV.U32 R180, RZ, RZ, R178 ;  /* 0x000000ffffb47224 */ /* 0x000fe400078e00b2 */
[----:B------:R-:W-:Y:S01]  /*230b0*/  IMAD.MOV.U32 R181, RZ, RZ, R179 ;  /* 0x000000ffffb57224 */ /* 0x000fe200078e00b3 */
[----:B----4-:R-:W-:Y:S04]  /*230c0*/  STS.128 [R0+0x480], R40 ;  /* 0x0004802800007388 */ /* 0x010fe80000000c00 */
[----:B------:R-:W-:Y:S04]  /*230d0*/  STS.128 [R0+0x600], R36 ;  /* 0x0006002400007388 */ /* 0x000fe80000000c00 */
[----:B------:R-:W-:Y:S04]  /*230e0*/  STS.128 [R0+0x680], R180 ;  /* 0x000680b400007388 */ /* 0x000fe80000000c00 */
[----:B------:R-:W-:Y:S06]  /*230f0*/  BAR.SYNC.DEFER_BLOCKING 0x0 ;  /* 0x0000000000007b1d */ /* 0x000fec0000010000 */
[----:B------:R-:W2:Y:S04]  /*23100*/  LDS.128 R64, [R2] ;  /* 0x0000000002407984 */ /* 0x000ea80000000c00 */
        /* <DEDUP_REMOVED lines=8> */
[----:B---3--:R3:W-:Y:S04]  /*23190*/  STS.128 [R0], R68 ;  /* 0x0000004400007388 */ /* 0x0087e80000000c00 */
[----:B---3--:R-:W3:Y:S04]  /*231a0*/  LDL.LU R68, [R1+0x6a8] ;  /* 0x0006a80001447983 */ /* 0x008ee80000300800 */
[----:B------:R-:W3:Y:S04]  /*231b0*/  LDL.LU R69, [R1+0x6ac] ;  /* 0x0006ac0001457983 */ /* 0x000ee80000300800 */
[----:B------:R-:W3:Y:S04]  /*231c0*/  LDL.LU R70, [R1+0x688] ;  /* 0x0006880001467983 */ /* 0x000ee80000300800 */
[----:B------:R-:W3:Y:S04]  /*231d0*/  LDL.LU R71, [R1+0x68c] ;  /* 0x00068c0001477983 */ /* 0x000ee80000300800 */
[----:B------:R-:W4:Y:S04]  /*231e0*/  LDL.LU R72, [R1+0x620] ;  /* 0x0006200001487983 */ /* 0x000f280000300800 */
[----:B------:R-:W4:Y:S04]  /*231f0*/  LDL.LU R73, [R1+0x624] ;  /* 0x0006240001497983 */ /* 0x000f280000300800 */
[----:B------:R-:W4:Y:S04]  /*23200*/  LDL.LU R74, [R1+0x610] ;  /* 0x00061000014a7983 */ /* 0x000f280000300800 */
[----:B------:R-:W4:Y:S04]  /*23210*/  LDL.LU R75, [R1+0x614] ;  /* 0x00061400014b7983 */ /* 0x000f280000300800 */
[----:B---3--:R3:W-:Y:S04]  /*23220*/  STS.128 [R0+0x80], R68 ;  /* 0x0000804400007388 */ /* 0x0087e80000000c00 */
[----:B---3--:R-:W3:Y:S04]  /*23230*/  LDL.LU R68, [R1+0x628] ;  /* 0x0006280001447983 */ /* 0x008ee80000300800 */
[----:B------:R-:W3:Y:S04]  /*23240*/  LDL.LU R69, [R1+0x62c] ;  /* 0x00062c0001457983 */ /* 0x000ee80000300800 */
[----:B------:R-:W3:Y:S04]  /*23250*/  LDL.LU R70, [R1+0x618] ;  /* 0x0006180001467983 */ /* 0x000ee80000300800 */
[----:B------:R-:W3:Y:S04]  /*23260*/  LDL.LU R71, [R1+0x61c] ;  /* 0x00061c0001477983 */ /* 0x000ee80000300800 */
[----:B---3--:R3:W-:Y:S04]  /*23270*/  STS.128 [R0+0x280], R68 ;  /* 0x0002804400007388 */ /* 0x0087e80000000c00 */
[----:B---3--:R-:W3:Y:S04]  /*23280*/  LDL.LU R68, [R1+0x5a0] ;  /* 0x0005a00001447983 */ /* 0x008ee80000300800 */
[----:B------:R-:W3:Y:S04]  /*23290*/  LDL.LU R69, [R1+0x5a4] ;  /* 0x0005a40001457983 */ /* 0x000ee80000300800 */
[----:B------:R-:W3:Y:S04]  /*232a0*/  LDL.LU R70, [R1+0x570] ;  /* 0x0005700001467983 */ /* 0x000ee80000300800 */
[----:B------:R-:W3:Y:S04]  /*232b0*/  LDL.LU R71, [R1+0x574] ;  /* 0x0005740001477983 */ /* 0x000ee80000300800 */
[----:B----4-:R4:W-:Y:S04]  /*232c0*/  STS.128 [R0+0x200], R72 ;  /* 0x0002004800007388 */ /* 0x0109e80000000c00 */
[----:B----4-:R-:W4:Y:S04]  /*232d0*/  LDL.LU R72, [R1+0x5a8] ;  /* 0x0005a80001487983 */ /* 0x010f280000300800 */
        /* <DEDUP_REMOVED lines=13> */
[----:B------:R-:W2:Y:S04]  /*233b0*/  LDL.LU R100, [R1+0x920] ;  /* 0x0009200001647983 */ /* 0x000ea80000300800 */
[----:B------:R-:W2:Y:S04]  /*233c0*/  LDL.LU R101, [R1+0x924] ;  /* 0x0009240001657983 */ /* 0x000ea80000300800 */
[----:B------:R-:W2:Y:S04]  /*233d0*/  LDL.LU R102, [R1+0x910] ;  /* 0x0009100001667983 */ /* 0x000ea80000300800 */
[----:B------:R-:W2:Y:S04]  /*233e0*/  LDL.LU R103, [R1+0x914] ;  /* 0x0009140001677983 */ /* 0x000ea80000300800 */
[----:B----4-:R-:W-:Y:S04]  /*233f0*/  STS.128 [R0+0x480], R72 ;  /* 0x0004804800007388 */ /* 0x010fe80000000c00 */
[----:B---3--:R-:W-:Y:S04]  /*23400*/  STS.128 [R0+0x680], R68 ;  /* 0x0006804400007388 */ /* 0x008fe80000000c00 */
[----:B------:R-:W-:Y:S06]  /*23410*/  BAR.SYNC.DEFER_BLOCKING 0x0 ;  /* 0x0000000000007b1d */ /* 0x000fec0000010000 */
[----:B------:R-:W3:Y:S04]  /*23420*/  LDS.128 R96, [R2] ;  /* 0x0000000002607984 */ /* 0x000ee80000000c00 */
[----:B------:R-:W-:Y:S04]  /*23430*/  LDS.128 R80, [R2+0x800] ;  /* 0x0008000002507984 */ /* 0x000fe80000000c00 */
[----:B------:R-:W4:Y:S04]  /*23440*/  LDS.128 R92, [R184] ;  /* 0x00000000b85c7984 */ /* 0x000f280000000c00 */
[----:B------:R-:W-:Y:S04]  /*23450*/  LDS.128 R76, [R184+0x800] ;  /* 0x00080000b84c7984 */ /* 0x000fe80000000c00 */
[----:B------:R-:W1:Y:S04]  /*23460*/  LDS.128 R88, [R3] ;  /* 0x0000000003587984 */ /* 0x000e680000000c00 */
[----:B------:R-:W-:Y:S04]  /*23470*/  LDS.128 R72, [R3+0x800] ;  /* 0x0008000003487984 */ /* 0x000fe80000000c00 */
[----:B------:R-:W1:Y:S04]  /*23480*/  LDS.128 R84, [R252] ;  /* 0x00000000fc547984 */ /* 0x000e680000000c00 */
[----:B------:R-:W1:Y:S04]  /*23490*/  LDS.128 R68, [R252+0x800] ;  /* 0x00080000fc447984 */ /* 0x000e680000000c00 */
        /* <DEDUP_REMOVED lines=35> */
[----:B---3--:R-:W-:Y:S01]  /*236d0*/  STS.128 [R0+0x480], R104 ;  /* 0x0004806800007388 */ /* 0x008fe20000000c00 */
[----:B------:R-:W-:-:S02]  /*236e0*/  IMAD.MOV.U32 R132, RZ, RZ, R224 ;  /* 0x000000ffff847224 */ /* 0x000fc400078e00e0 */
[----:B------:R-:W-:Y:S02]  /*236f0*/  IMAD.MOV.U32 R133, RZ, RZ, R225 ;  /* 0x000000ffff857224 */ /* 0x000fe400078e00e1 */
[----:B------:R-:W-:Y:S02]  /*23700*/  IMAD.MOV.U32 R134, RZ, RZ, R228 ;  /* 0x000000ffff867224 */ /* 0x000fe400078e00e4 */
[----:B------:R-:W-:Y:S01]  /*23710*/  IMAD.MOV.U32 R135, RZ, RZ, R229 ;  /* 0x000000ffff877224 */ /* 0x000fe200078e00e5 */
[----:B--2---:R-:W-:Y:S04]  /*23720*/  STS.128 [R0+0x680], R100 ;  /* 0x0006806400007388 */ /* 0x004fe80000000c00 */
        /* <DEDUP_REMOVED lines=10> */
[----:B------:R3:W-:Y:S04]  /*237d0*/  STS.128 [R0], R132 ;  /* 0x0000008400007388 */ /* 0x0007e80000000c00 */
        /* <DEDUP_REMOVED lines=18> */
[----:B--2---:R-:W-:Y:S04]  /*23900*/  STS.128 [R0+0x400], R136 ;  /* 0x0004008800007388 */ /* 0x004fe80000000c00 */
[----:B---3--:R2:W-:Y:S04]  /*23910*/  STS.128 [R0+0x480], R132 ;  /* 0x0004808400007388 */ /* 0x0085e80000000c00 */
        /* <DEDUP_REMOVED lines=11> */
[----:B------:R-:W4:Y:S01]  /*239d0*/  LDL.LU R167, [R1+0x8f4] ;  /* 0x0008f40001a77983 */ /* 0x000f220000300800 */
[----:B------:R-:W-:-:S02]  /*239e0*/  IMAD.MOV.U32 R228, RZ, RZ, R226 ;  /* 0x000000ffffe47224 */ /* 0x000fc400078e00e2 */
[----:B------:R-:W-:-:S05]  /*239f0*/  IMAD.MOV.U32 R229, RZ, RZ, R227 ;  /* 0x000000ffffe57224 */ /* 0x000fca00078e00e3 */
[----:B------:R-:W-:Y:S04]  /*23a00*/  STS.128 [R0+0x80], R228 ;  /* 0x000080e400007388 */ /* 0x000fe80000000c00 */
[----:B--2---:R-:W-:Y:S04]  /*23a10*/  STS.128 [R0+0x600], R132 ;  /* 0x0006008400007388 */ /* 0x004fe80000000c00 */
[----:B---3--:R-:W-:Y:S04]  /*23a20*/  STS.128 [R0+0x680], R136 ;  /* 0x0006808800007388 */ /* 0x008fe80000000c00 */
        /* <DEDUP_REMOVED lines=42> */
[----:B--2---:R2:W-:Y:S04]  /*23cd0*/  STS.128 [R0+0x400], R164 ;  /* 0x000400a400007388 */ /* 0x0045e80000000c00 */
[----:B--2---:R-:W2:Y:S04]  /*23ce0*/  LDL.LU R166, [R1+0x670] ;  /* 0x0006700001a67983 */ /* 0x004ea80000300800 */
[----:B------:R-:W2:Y:S04]  /*23cf0*/  LDL.LU R167, [R1+0x674] ;  /* 0x0006740001a77983 */ /* 0x000ea80000300800 */
[----:B----4-:R-:W-:Y:S04]  /*23d00*/  STS.128 [R0+0x480], R168 ;  /* 0x000480a800007388 */ /* 0x010fe80000000c00 */
[----:B---3--:R-:W-:Y:S04]  /*23d10*/  STS.128 [R0+0x600], R172 ;  /* 0x000600ac00007388 */ /* 0x008fe80000000c00 */
[----:B------:R-:W-:Y:S04]  /*23d20*/  STS.128 [R0+0x680], R188 ;  /* 0x000680bc00007388 */ /* 0x000fe80000000c00 */
[----:B------:R-:W-:Y:S01]  /*23d30*/  BAR.SYNC.DEFER_BLOCKING 0x0 ;  /* 0x0000000000007b1d */ /* 0x000fe20000010000 */
[----:B------:R-:W-:Y:S01]  /*23d40*/  IMAD.MOV.U32 R164, RZ, RZ, R232 ;  /* 0x000000ffffa47224 */ /* 0x000fe200078e00e8 */
[C---:B------:R-:W-:Y:S01]  /*23d50*/  LOP3.LUT R232, R2.reuse, 0x40, RZ, 0x3c, !PT ;  /* 0x0000004002e87812 */ /* 0x040fe200078e3cff */
[----:B------:R-:W-:Y:S01]  /*23d60*/  IMAD.MOV.U32 R165, RZ, RZ, R233 ;  /* 0x000000ffffa57224 */ /* 0x000fe200078e00e9 */
[----:B------:R-:W-:-:S02]  /*23d70*/  LOP3.LUT R233, R2, 0x20, RZ, 0x3c, !PT ;  /* 0x0000002002e97812 */ /* 0x000fc400078e3cff */
[----:B------:R-:W3:Y:S04]  /*23d80*/  LDS.128 R168, [R2] ;  /* 0x0000000002a87984 */ /* 0x000ee80000000c00 */
        /* <DEDUP_REMOVED lines=10> */
[----:B------:R-:W2:Y:S01]  /*23e30*/  LDL.LU R167, [R1+0x67c] ;  /* 0x00067c0001a77983 */ /* 0x000ea20000300800 */
[----:B------:R-:W-:-:S02]  /*23e40*/  IMAD.MOV.U32 R164, RZ, RZ, R234 ;  /* 0x000000ffffa47224 */ /* 0x000fc400078e00ea */
[----:B------:R-:W-:Y:S01]  /*23e50*/  IMAD.MOV.U32 R165, RZ, RZ, R235 ;  /* 0x000000ffffa57224 */ /* 0x000fe200078e00eb */
[----:B------:R-:W4:Y:S04]  /*23e60*/  LDL.LU R208, [R1+0x600] ;  /* 0x0006000001d07983 */ /* 0x000f280000300800 */
[----:B------:R-:W4:Y:S04]  /*23e70*/  LDL.LU R209, [R1+0x604] ;  /* 0x0006040001d17983 */ /* 0x000f280000300800 */
[----:B------:R-:W4:Y:S04]  /*23e80*/  LDL.LU R210, [R1+0x5f0] ;  /* 0x0005f00001d27983 */ /* 0x000f280000300800 */
[----:B------:R-:W4:Y:S04]  /*23e90*/  LDL.LU R211, [R1+0x5f4] ;  /* 0x0005f40001d37983 */ /* 0x000f280000300800 */
[----:B--2---:R2:W-:Y:S04]  /*23ea0*/  STS.128 [R0+0x80], R164 ;  /* 0x000080a400007388 */ /* 0x0045e80000000c00 */
[----:B--2---:R-:W2:Y:S04]  /*23eb0*/  LDL.LU R164, [R1+0x608] ;  /* 0x0006080001a47983 */ /* 0x004ea80000300800 */
[----:B------:R-:W2:Y:S04]  /*23ec0*/  LDL.LU R165, [R1+0x60c] ;  /* 0x00060c0001a57983 */ /* 0x000ea80000300800 */
[----:B------:R-:W2:Y:S04]  /*23ed0*/  LDL.LU R166, [R1+0x5f8] ;  /* 0x0005f80001a67983 */ /* 0x000ea80000300800 */
[----:B------:R-:W2:Y:S04]  /*23ee0*/  LDL.LU R167, [R1+0x5fc] ;  /* 0x0005fc0001a77983 */ /* 0x000ea80000300800 */
[----:B------:R-:W3:Y:S04]  /*23ef0*/  LDL.LU R235, [R1+0x60] ;  /* 0x0000600001eb7983 */ /* 0x000ee80000300800 */
[----:B------:R-:W3:Y:S04]  /*23f00*/  LDL.LU R230, [R1+0x468] ;  /* 0x0004680001e67983 */ /* 0x000ee80000300800 */
[----:B--2---:R2:W-:Y:S04]  /*23f10*/  STS.128 [R0+0x280], R164 ;  /* 0x000280a400007388 */ /* 0x0045e80000000c00 */
[----:B--2---:R-:W2:Y:S04]  /*23f20*/  LDL.LU R164, [R1+0x400] ;  /* 0x0004000001a47983 */ /* 0x004ea80000300800 */
        /* <DEDUP_REMOVED lines=26> */
[----:B----4-:R-:W-:Y:S01]  /*240d0*/  STS.128 [R0+0x480], R208 ;  /* 0x000480d000007388 */ /* 0x010fe20000000c00 */
[----:B---3--:R-:W-:-:S04]  /*240e0*/  ISETP.GE.AND P0, PT, R230, c[0x0][0x178], PT ;  /* 0x00005e00e6007a0c */ /* 0x008fc80003f06270 */
[C---:B------:R-:W-:Y:S01]  /*240f0*/  ISETP.LT.AND P0, PT, R231.reuse, c[0x0][0x17c], !P0 ;  /* 0x00005f00e7007a0c */ /* 0x040fe20004701270 */
[----:B------:R-:W-:Y:S01]  /*24100*/  IMAD R3, R231, c[0x0][0x198], RZ ;  /* 0x00006600e7037a24 */ /* 0x000fe200078e02ff */
[----:B--2---:R2:W-:Y:S02]  /*24110*/  STS.128 [R0+0x680], R164 ;  /* 0x000680a400007388 */ /* 0x0045e40000000c00 */
[----:B--2---:R-:W-:Y:S02]  /*24120*/  IMAD R0, R230, c[0x0][0x194], RZ ;  /* 0x00006500e6007a24 */ /* 0x004fe400078e02ff */
[----:B------:R-:W-:Y:S03]  /*24130*/  BAR.SYNC.DEFER_BLOCKING 0x0 ;  /* 0x0000000000007b1d */ /* 0x000fe60000010000 */
[----:B------:R-:W-:-:S04]  /*24140*/  LEA R208, P1, R0, c[0x0][0x170], 0x2 ;  /* 0x00005c0000d07a11 */ /* 0x000fc800078210ff */
[----:B------:R-:W-:-:S05]  /*24150*/  LEA.HI.X.SX32 R209, R0, c[0x0][0x174], 0x2, P1 ;  /* 0x00005d0000d17a11 */ /* 0x000fca00008f16ff */
[----:B------:R-:W-:-:S05]  /*24160*/  IMAD.WIDE R164, R3, 0x4, R208 ;  /* 0x0000000403a47825 */ /* 0x000fca00078e02d0 */
[----:B------:R2:W-:Y:S01]  /*24170*/  @P0 STG.E [R164.64], R235 ;  /* 0x000000eba4000986 */ /* 0x0005e2000c101904 */
[----:B------:R-:W-:Y:S01]  /*24180*/  ISETP.GE.AND P0, PT, R231, c[0x0][0x17c], PT ;  /* 0x00005f00e7007a0c */ /* 0x000fe20003f06270 */
[----:B--2---:R-:W-:-:S04]  /*24190*/  IMAD.MOV.U32 R164, RZ, RZ, c[0x0][0x194] ;  /* 0x00006500ffa47624 */ /* 0x004fc800078e00ff */
[----:B------:R-:W-:Y:S01]  /*241a0*/  IMAD R0, R164, 0x80, R0 ;  /* 0x00000080a4007824 */ /* 0x000fe200078e0200 */
[----:B------:R-:W-:-:S04]  /*241b0*/  ISETP.LT.AND P0, PT, R228, c[0x0][0x178], !P0 ;  /* 0x00005e00e4007a0c */ /* 0x000fc80004701270 */
[----:B------:R-:W-:-:S04]  /*241c0*/  LEA R164, P1, R0, c[0x0][0x170], 0x2 ;  /* 0x00005c0000a47a11 */ /* 0x000fc800078210ff */
[----:B------:R-:W-:Y:S02]  /*241d0*/  LEA.HI.X.SX32 R165, R0, c[0x0][0x174], 0x2, P1 ;  /* 0x00005d0000a57a11 */ /* 0x000fe400008f16ff */
[----:B------:R-:W-:-:S03]  /*241e0*/  IADD3 R0, R231, 0x1, RZ ;  /* 0x00000001e7007810 */ /* 0x000fc60007ffe0ff */
[----:B------:R-:W-:-:S05]  /*241f0*/  IMAD.WIDE R166, R3, 0x4, R164 ;  /* 0x0000000403a67825 */ /* 0x000fca00078e02a4 */
[----:B------:R2:W-:Y:S01]  /*24200*/  @P0 STG.E [R166.64], R227 ;  /* 0x000000e3a6000986 */ /* 0x0005e2000c101904 */
[----:B------:R-:W-:-:S04]  /*24210*/  ISETP.GE.AND P0, PT, R0, c[0x0][0x17c], PT ;  /* 0x00005f0000007a0c */ /* 0x000fc80003f06270 */
[----:B------:R-:W-:Y:S02]  /*24220*/  ISETP.LT.AND P1, PT, R230, c[0x0][0x178], !P0 ;  /* 0x00005e00e6007a0c */ /* 0x000fe40004721270 */
[----:B------:R-:W-:Y:S02]  /*24230*/  IADD3 R0, R3, c[0x0][0x198], RZ ;  /* 0x0000660003007a10 */ /* 0x000fe40007ffe0ff */
[----:B------:R-:W-:-:S03]  /*24240*/  ISETP.LT.AND P0, PT, R228, c[0x0][0x178], !P0 ;  /* 0x00005e00e4007a0c */ /* 0x000fc60004701270 */
[C---:B--2---:R-:W-:Y:S01]  /*24250*/  IMAD.WIDE R166, R0.reuse, 0x4, R208 ;  /* 0x0000000400a67825 */ /* 0x044fe200078e02d0 */
[----:B------:R-:W-:Y:S01]  /*24260*/  IADD3 R3, R231, 0x2, RZ ;  /* 0x00000002e7037810 */ /* 0x000fe20007ffe0ff */
[----:B------:R-:W2:Y:S04]  /*24270*/  LDL.LU R227, [R1+0x34] ;  /* 0x0000340001e37983 */ /* 0x000ea80000300800 */
[----:B------:R3:W-:Y:S02]  /*24280*/  @P1 STG.E [R166.64], R226 ;  /* 0x000000e2a6001986 */ /* 0x0007e4000c101904 */
[----:B---3--:R-:W-:Y:S02]  /*24290*/  IMAD.WIDE R166, R0, 0x4, R164 ;  /* 0x0000000400a67825 */ /* 0x008fe400078e02a4 */
[----:B------:R-:W3:Y:S04]  /*242a0*/  LDL.LU R226, [R1+0xa0] ;  /* 0x0000a00001e27983 */ /* 0x000ee80000300800 */
[----:B------:R4:W-:Y:S01]  /*242b0*/  @P0 STG.E [R166.64], R225 ;  /* 0x000000e1a6000986 */ /* 0x0009e2000c101904 */
[----:B------:R-:W-:-:S04]  /*242c0*/  ISETP.GE.AND P0, PT, R3, c[0x0][0x17c], PT ;  /* 0x00005f0003007a0c */ /* 0x000fc80003f06270 */
[----:B------:R-:W-:Y:S02]  /*242d0*/  ISETP.LT.AND P1, PT, R230, c[0x0][0x178], !P0 ;  /* 0x00005e00e6007a0c */ /* 0x000fe40004721270 */
[----:B------:R-:W-:-:S05]  /*242e0*/  IADD3 R0, R0, c[0x0][0x198], RZ ;  /* 0x0000660000007a10 */ /* 0x000fca0007ffe0ff */
[----:B----4-:R-:W-:Y:S01]  /*242f0*/  IMAD.WIDE R166, R0, 0x4, R208 ;  /* 0x0000000400a67825 */ /* 0x010fe200078e02d0 */
[----:B------:R-:W4:Y:S05]  /*24300*/  LDL.LU R225, [R1+0x40] ;  /* 0x0000400001e17983 */ /* 0x000f2a0000300800 */
[----:B------:R1:W-:Y:S01]  /*24310*/  @P1 STG.E [R166.64], R234 ;  /* 0x000000eaa6001986 */ /* 0x0003e2000c101904 */
[----:B------:R-:W-:Y:S02]  /*24320*/  ISETP.LT.AND P1, PT, R228, c[0x0][0x178], !P0 ;  /* 0x00005e00e4007a0c */ /* 0x000fe40004721270 */
[----:B------:R-:W-:-:S04]  /*24330*/  IADD3 R3, R231, 0x3, RZ ;  /* 0x00000003e7037810 */ /* 0x000fc80007ffe0ff */
[----:B------:R-:W-:Y:S01]  /*24340*/  ISETP.GE.AND P0, PT, R3, c[0x0][0x17c], PT ;  /* 0x00005f0003007a0c */ /* 0x000fe20003f06270 */
[C---:B-1----:R-:W-:Y:S01]  /*24350*/  IMAD.WIDE R166, R0.reuse, 0x4, R164 ;  /* 0x0000000400a67825 */ /* 0x042fe200078e02a4 */
[----:B------:R-:W-:-:S05]  /*24360*/  IADD3 R0, R0, c[0x0][0x198], RZ ;  /* 0x0000660000007a10 */ /* 0x000fca0007ffe0ff */
[----:B------:R1:W-:Y:S01]  /*24370*/  @P1 STG.E [R166.64], R229 ;  /* 0x000000e5a6001986 */ /* 0x0003e2000c101904 */
[----:B------:R-:W-:Y:S01]  /*24380*/  ISETP.LT.AND P1, PT, R230, c[0x0][0x178], !P0 ;  /* 0x00005e00e6007a0c */ /* 0x000fe20004721270 */
[----:B-1----:R-:W-:-:S12]  /*24390*/  IMAD.WIDE R166, R0, 0x4, R208 ;  /* 0x0000000400a67825 */ /* 0x002fd800078e02d0 */
[----:B------:R1:W-:Y:S04]  /*243a0*/  @P1 STG.E [R166.64], R224 ;  /* 0x000000e0a6001986 */ /* 0x0003e8000c101904 */
[----:B-1----:R-:W4:Y:S01]  /*243b0*/  LDL.LU R224, [R1+0xa4] ;  /* 0x0000a40001e07983 */ /* 0x002f220000300800 */
[----:B------:R-:W-:Y:S02]  /*243c0*/  IADD3 R3, R231, 0x4, RZ ;  /* 0x00000004e7037810 */ /* 0x000fe40007ffe0ff */
[----:B------:R-:W-:Y:S01]  /*243d0*/  ISETP.LT.AND P0, PT, R228, c[0x0][0x178], !P0 ;  /* 0x00005e00e4007a0c */ /* 0x000fe20004701270 */
[----:B------:R-:W-:Y:S01]  /*243e0*/  IMAD.WIDE R166, R0, 0x4, R164 ;  /* 0x0000000400a67825 */ /* 0x000fe200078e02a4 */
[----:B------:R-:W-:Y:S01]  /*243f0*/  ISETP.GE.AND P3, PT, R3, c[0x0][0x17c], PT ;  /* 0x00005f0003007a0c */ /* 0x000fe20003f66270 */
[----:B------:R-:W4:Y:S01]  /*24400*/  LDL.LU R229, [R1+0x44] ;  /* 0x0000440001e57983 */ /* 0x000f220000300800 */
[----:B------:R-:W-:-:S02]  /*24410*/  IADD3 R3, R231, 0x5, RZ ;  /* 0x00000005e7037810 */ /* 0x000fc40007ffe0ff */
[----:B------:R-:W-:Y:S01]  /*24420*/  ISETP.LT.AND P6, PT, R230, c[0x0][0x178], !P3 ;  /* 0x00005e00e6007a0c */ /* 0x000fe20005fc1270 */
[----:B------:R-:W4:Y:S01]  /*24430*/  LDL.LU R235, [R1+0xc4] ;  /* 0x0000c40001eb7983 */ /* 0x000f220000300800 */
[----:B------:R-:W-:Y:S02]  /*24440*/  ISETP.GE.AND P2, PT, R3, c[0x0][0x17c], PT ;  /* 0x00005f0003007a0c */ /* 0x000fe40003f46270 */
[C---:B------:R-:W-:Y:S02]  /*24450*/  IADD3 R3, R231.reuse, 0x6, RZ ;  /* 0x00000006e7037810 */ /* 0x040fe40007ffe0ff */
[----:B------:R-:W-:Y:S02]  /*24460*/  ISETP.LT.AND P3, PT, R228, c[0x0][0x178], !P3 ;  /* 0x00005e00e4007a0c */ /* 0x000fe40005f61270 */
[----:B------:R-:W-:Y:S02]  /*24470*/  IADD3 R0, R0, c[0x0][0x198], RZ ;  /* 0x0000660000007a10 */ /* 0x000fe40007ffe0ff */
[----:B------:R-:W-:-:S02]  /*24480*/  IADD3 R210, R231, 0x7, RZ ;  /* 0x00000007e7d27810 */ /* 0x000fc40007ffe0ff */
[----:B------:R-:W-:Y:S02]  /*24490*/  ISETP.GE.AND P1, PT, R3, c[0x0][0x17c], PT ;  /* 0x00005f0003007a0c */ /* 0x000fe40003f26270 */
[----:B------:R-:W-:Y:S02]  /*244a0*/  IADD3 R3, R231, 0x8, RZ ;  /* 0x00000008e7037810 */ /* 0x000fe40007ffe0ff */
[----:B------:R-:W-:Y:S01]  /*244b0*/  ISETP.GE.AND P5, PT, R210, c[0x0][0x17c], PT ;  /* 0x00005f00d2007a0c */ /* 0x000fe20003fa6270 */
[C---:B------:R-:W-:Y:S01]  /*244c0*/  IMAD.WIDE R210, R0.reuse, 0x4, R164 ;  /* 0x0000000400d27825 */ /* 0x040fe200078e02a4 */
[----:B------:R-:W-:Y:S02]  /*244d0*/  ISETP.GE.AND P4, PT, R3, c[0x0][0x17c], PT ;  /* 0x00005f0003007a0c */ /* 0x000fe40003f86270 */
[----:B------:R-:W-:Y:S01]  /*244e0*/  IADD3 R3, R0, c[0x0][0x198], RZ ;  /* 0x0000660000037a10 */ /* 0x000fe20007ffe0ff */
[----:B--2---:R1:W-:Y:S01]  /*244f0*/  @P0 STG.E [R166.64], R227 ;  /* 0x000000e3a6000986 */ /* 0x0043e2000c101904 */
[----:B------:R-:W-:Y:S01]  /*24500*/  ISETP.LT.AND P0, PT, R230, c[0x0][0x178], !P2 ;  /* 0x00005e00e6007a0c */ /* 0x000fe20005701270 */
[----:B-1----:R-:W-:-:S02]  /*24510*/  IMAD.WIDE R166, R0, 0x4, R208 ;  /* 0x0000000400a67825 */ /* 0x002fc400078e02d0 */
[----:B------:R-:W2:Y:S04]  /*24520*/  LDL.LU R227, [R1+0x54] ;  /* 0x0000540001e37983 */ /* 0x000ea80000300800 */
[----:B---3--:R1:W-:Y:S01]  /*24530*/  @P6 STG.E [R166.64], R226 ;  /* 0x000000e2a6006986 */ /* 0x0083e2000c101904 */
[----:B------:R-:W-:Y:S02]  /*24540*/  IADD3 R0, R3, c[0x0][0x198], RZ ;  /* 0x0000660003007a10 */ /* 0x000fe40007ffe0ff */
[C---:B-1----:R-:W-:Y:S02]  /*24550*/  IADD3 R166, R231.reuse, 0x9, RZ ;  /* 0x00000009e7a67810 */ /* 0x042fe40007ffe0ff */
[----:B------:R-:W-:Y:S01]  /*24560*/  IADD3 R226, R231, 0xa, RZ ;  /* 0x0000000ae7e27810 */ /* 0x000fe20007ffe0ff */
[----:B----4-:R1:W-:Y:S01]  /*24570*/  @P3 STG.E [R210.64], R225 ;  /* 0x000000e1d2003986 */ /* 0x0103e2000c101904 */
[----:B------:R-:W-:Y:S01]  /*24580*/  ISETP.GE.AND P3, PT, R166, c[0x0][0x17c], PT ;  /* 0x00005f00a6007a0c */ /* 0x000fe20003f66270 */
[----:B------:R-:W-:-:S04]  /*24590*/  IMAD.WIDE R166, R3, 0x4, R164 ;  /* 0x0000000403a67825 */ /* 0x000fc800078e02a4 */
[----:B-1----:R-:W-:Y:S02]  /*245a0*/  IMAD.WIDE R210, R3, 0x4, R208 ;  /* 0x0000000403d27825 */ /* 0x002fe400078e02d0 */
[----:B------:R-:W3:Y:S04]  /*245b0*/  LDL.LU R3, [R1+0x50] ;  /* 0x0000500001037983 */ /* 0x000ee80000300800 */
[----:B------:R1:W-:Y:S01]  /*245c0*/  @P0 STG.E [R210.64], R224 ;  /* 0x000000e0d2000986 */ /* 0x0003e2000c101904 */
[----:B------:R-:W-:-:S03]  /*245d0*/  ISETP.GE.AND P0, PT, R226, c[0x0][0x17c], PT ;  /* 0x00005f00e2007a0c */ /* 0x000fc60003f06270 */
[----:B------:R-:W4:Y:S01]  /*245e0*/  LDL.LU R226, [R1+0xc0] ;  /* 0x0000c00001e27983 */ /* 0x000f220000300800 */
[----:B------:R-:W-:Y:S02]  /*245f0*/  ISETP.LT.AND P2, PT, R228, c[0x0][0x178], !P2 ;  /* 0x00005e00e4007a0c */ /* 0x000fe40005741270 */
[----:B------:R-:W-:Y:S01]  /*24600*/  ISETP.LT.AND P6, PT, R230, c[0x0][0x178], !P1 ;  /* 0x00005e00e6007a0c */ /* 0x000fe20004fc1270 */
[----:B------:R-:W2:Y:S01]  /*24610*/  LDL.LU R234, [R1+0xd4] ;  /* 0x0000d40001ea7983 */ /* 0x000ea20000300800 */
[----:B------:R-:W-:Y:S01]  /*24620*/  ISETP.LT.AND P1, PT, R228, c[0x0][0x178], !P1 ;  /* 0x00005e00e4007a0c */ /* 0x000fe20004f21270 */
[----:B-1----:R-:W-:-:S04]  /*24630*/  IMAD.WIDE R210, R0, 0x4, R208 ;  /* 0x0000000400d27825 */ /* 0x002fc800078e02d0 */
[----:B------:R-:W-:-:S04]  /*24640*/  IMAD.WIDE R224, R0, 0x4, R164 ;  /* 0x0000000400e07825 */ /* 0x000fc800078e02a4 */
[----:B------:R1:W-:Y:S01]  /*24650*/  @P2 STG.E [R166.64], R229 ;  /* 0x000000e5a6002986 */ /* 0x0003e2000c101904 */
[----:B------:R-:W-:Y:S02]  /*24660*/  ISETP.LT.AND P2, PT, R230, c[0x0][0x178], !P5 ;  /* 0x00005e00e6007a0c */ /* 0x000fe40006f41270 */
[----:B-1----:R-:W-:Y:S01]  /*24670*/  IADD3 R166, R231, 0xb, RZ ;  /* 0x0000000be7a67810 */ /* 0x002fe20007ffe0ff */
[----:B------:R-:W2:Y:S04]  /*24680*/  LDL.LU R229, [R1+0x74] ;  /* 0x0000740001e57983 */ /* 0x000ea80000300800 */
[----:B----4-:R-:W-:Y:S04]  /*24690*/  @P6 STG.E [R210.64], R226 ;  /* 0x000000e2d2006986 */ /* 0x010fe8000c101904 */
[----:B---3--:R1:W-:Y:S01]  /*246a0*/  @P1 STG.E [R224.64], R3 ;  /* 0x00000003e0001986 */ /* 0x0083e2000c101904 */
[----:B------:R-:W-:-:S02]  /*246b0*/  ISETP.GE.AND P1, PT, R166, c[0x0][0x17c], PT ;  /* 0x00005f00a6007a0c */ /* 0x000fc40003f26270 */
[----:B-1----:R-:W-:Y:S02]  /*246c0*/  IADD3 R3, R0, c[0x0][0x198], RZ ;  /* 0x0000660000037a10 */ /* 0x002fe40007ffe0ff */
[----:B------:R-:W-:-:S03]  /*246d0*/  IADD3 R226, R231, 0xc, RZ ;  /* 0x0000000ce7e27810 */ /* 0x000fc60007ffe0ff */
[C---:B------:R-:W-:Y:S01]  /*246e0*/  IMAD.WIDE R210, R3.reuse, 0x4, R208 ;  /* 0x0000000403d27825 */ /* 0x040fe200078e02d0 */
[----:B------:R-:W-:-:S03]  /*246f0*/  IADD3 R0, R3, c[0x0][0x198], RZ ;  /* 0x0000660003007a10 */ /* 0x000fc60007ffe0ff */
[----:B------:R-:W-:Y:S01]  /*24700*/  IMAD.WIDE R166, R3, 0x4, R164 ;  /* 0x0000000403a67825 */ /* 0x000fe200078e02a4 */
[----:B------:R1:W-:Y:S01]  /*24710*/  @P2 STG.E [R210.64], R235 ;  /* 0x000000ebd2002986 */ /* 0x0003e2000c101904 */
[----:B------:R-:W-:-:S03]  /*24720*/  ISETP.GE.AND P2, PT, R226, c[0x0][0x17c], PT ;  /* 0x00005f00e2007a0c */ /* 0x000fc60003f46270 */
[----:B------:R-:W3:Y:S04]  /*24730*/  LDL.LU R3, [R1+0x70] ;  /* 0x0000700001037983 */ /* 0x000ee80000300800 */
[----:B------:R-:W4:Y:S01]  /*24740*/  LDL.LU R226, [R1+0xd0] ;  /* 0x0000d00001e27983 */ /* 0x000f220000300800 */
[----:B------:R-:W-:Y:S02]  /*24750*/  ISETP.LT.AND P5, PT, R228, c[0x0][0x178], !P5 ;  /* 0x00005e00e4007a0c */ /* 0x000fe40006fa1270 */
[----:B------:R-:W-:Y:S01]  /*24760*/  ISETP.LT.AND P6, PT, R230, c[0x0][0x178], !P4 ;  /* 0x00005e00e6007a0c */ /* 0x000fe200067c1270 */
[----:B-1----:R-:W-:Y:S01]  /*24770*/  IMAD.WIDE R210, R0, 0x4, R208 ;  /* 0x0000000400d27825 */ /* 0x002fe200078e02d0 */
[----:B------:R-:W-:Y:S01]  /*24780*/  ISETP.LT.AND P4, PT, R228, c[0x0][0x178], !P4 ;  /* 0x00005e00e4007a0c */ /* 0x000fe20006781270 */
[----:B------:R-:W3:Y:S02]  /*24790*/  LDL.LU R235, [R1+0xf4] ;  /* 0x0000f40001eb7983 */ /* 0x000ee40000300800 */
[----:B------:R-:W-:-:S06]  /*247a0*/  IMAD.WIDE R224, R0, 0x4, R164 ;  /* 0x0000000400e07825 */ /* 0x000fcc00078e02a4 */
[----:B--2---:R1:W-:Y:S01]  /*247b0*/  @P5 STG.E [R166.64], R227 ;  /* 0x000000e3a6005986 */ /* 0x0043e2000c101904 */
        /* <DEDUP_REMOVED lines=19> */
[----:B------:R-:W2:Y:S02]  /*248f0*/  LDL.LU R234, [R1+0x104] ;  /* 0x0001040001ea7983 */ /* 0x000ea40000300800 */
[----:B------:R-:W-:-:S06]  /*24900*/  IMAD.WIDE R224, R0, 0x4, R164 ;  /* 0x0000000400e07825 */ /* 0x000fcc00078e02a4 */
        /* <DEDUP_REMOVED lines=739> */
[----:B------:R-:W-:Y:S01]  /*27740*/  @P0 STG.E [R210.64], R234 ;  /* 0x000000ead2000986 */ /* 0x000fe2000c101904 */
[----:B------:R-:W-:-:S03]  /*27750*/  ISETP.GE.AND P0, PT, R226, c[0x0][0x17c], PT ;  /* 0x00005f00e2007a0c */ /* 0x000fc60003f06270 */
[----:B------:R-:W3:Y:S04]  /*27760*/  LDL.LU R3, [R1+0x3e0] ;  /* 0x0003e00001037983 */ /* 0x000ee80000300800 */
[----:B------:R-:W4:Y:S04]  /*27770*/  LDL.LU R226, [R1+0x208] ;  /* 0x0002080001e27983 */ /* 0x000f280000300800 */
[----:B------:R1:W-:Y:S04]  /*27780*/  @P2 STG.E [R166.64], R229 ;  /* 0x000000e5a6002986 */ /* 0x0003e8000c101904 */
[----:B-1----:R-:W2:Y:S01]  /*27790*/  LDL.LU R167, [R1+0x420] ;  /* 0x0004200001a77983 */ /* 0x002ea20000300800 */
[----:B------:R-:W-:-:S02]  /*277a0*/  ISETP.LT.AND P6, PT, R230, c[0x0][0x178], !P1 ;  /* 0x00005e00e6007a0c */ /* 0x000fc40004fc1270 */
[----:B------:R-:W-:Y:S01]  /*277b0*/  ISETP.LT.AND P1, PT, R228, c[0x0][0x178], !P1 ;  /* 0x00005e00e4007a0c */ /* 0x000fe20004f21270 */
[----:B------:R-:W-:Y:S01]  /*277c0*/  IMAD.WIDE R210, R0, 0x4, R208 ;  /* 0x0000000400d27825 */ /* 0x000fe200078e02d0 */
[----:B------:R-:W-:Y:S01]  /*277d0*/  ISETP.LT.AND P2, PT, R230, c[0x0][0x178], !P5 ;  /* 0x00005e00e6007a0c */ /* 0x000fe20006f41270 */
[----:B------:R-:W4:Y:S02]  /*277e0*/  LDL.LU R234, [R1+0x33c] ;  /* 0x00033c0001ea7983 */ /* 0x000f240000300800 */
[C---:B------:R-:W-:Y:S01]  /*277f0*/  IMAD.WIDE R224, R0.reuse, 0x4, R164 ;  /* 0x0000000400e07825 */ /* 0x040fe200078e02a4 */
[----:B------:R-:W-:Y:S01]  /*27800*/  IADD3 R166, R0, c[0x0][0x198], RZ ;  /* 0x0000660000a67a10 */ /* 0x000fe20007ffe0ff */
[----:B------:R-:W4:Y:S04]  /*27810*/  LDL.LU R229, [R1+0x20c] ;  /* 0x00020c0001e57983 */ /* 0x000f280000300800 */
[----:B--2---:R1:W-:Y:S04]  /*27820*/  @P6 STG.E [R210.64], R167 ;  /* 0x000000a7d2006986 */ /* 0x0043e8000c101904 */
[----:B---3--:R2:W-:Y:S01]  /*27830*/  @P1 STG.E [R224.64], R3 ;  /* 0x00000003e0001986 */ /* 0x0085e2000c101904 */
[----:B-1----:R-:W-:Y:S01]  /*27840*/  IMAD.WIDE R210, R166, 0x4, R208 ;  /* 0x00000004a6d27825 */ /* 0x002fe200078e02d0 */
[----:B--2---:R-:W-:-:S04]  /*27850*/  IADD3 R3, R231, 0x53, RZ ;  /* 0x00000053e7037810 */ /* 0x004fc80007ffe0ff */
[----:B------:R-:W-:Y:S02]  /*27860*/  ISETP.GE.AND P1, PT, R3, c[0x0][0x17c], PT ;  /* 0x00005f0003007a0c */ /* 0x000fe40003f26270 */
[----:B------:R-:W-:Y:S01]  /*27870*/  IADD3 R3, R231, 0x54, RZ ;  /* 0x00000054e7037810 */ /* 0x000fe20007ffe0ff */
[----:B------:R1:W-:Y:S03]  /*27880*/  @P2 STG.E [R210.64], R235 ;  /* 0x000000ebd2002986 */ /* 0x0003e6000c101904 */
[----:B------:R-:W-:Y:S02]  /*27890*/  ISETP.GE.AND P2, PT, R3, c[0x0][0x17c], PT ;  /* 0x00005f0003007a0c */ /* 0x000fe40003f46270 */
[----:B------:R-:W2:Y:S01]  /*278a0*/  LDL.LU R3, [R1+0x338] ;  /* 0x0003380001037983 */ /* 0x000ea20000300800 */
[----:B------:R-:W-:Y:S02]  /*278b0*/  ISETP.LT.AND P5, PT, R228, c[0x0][0x178], !P5 ;  /* 0x00005e00e4007a0c */ /* 0x000fe40006fa1270 */
[----:B------:R-:W-:-:S02]  /*278c0*/  ISETP.LT.AND P6, PT, R230, c[0x0][0x178], !P4 ;  /* 0x00005e00e6007a0c */ /* 0x000fc400067c1270 */
[C---:B------:R-:W-:Y:S01]  /*278d0*/  IADD3 R0, R166.reuse, c[0x0][0x198], RZ ;  /* 0x00006600a6007a10 */ /* 0x040fe20007ffe0ff */
[----:B------:R-:W-:Y:S01]  /*278e0*/  IMAD.WIDE R166, R166, 0x4, R164 ;  /* 0x00000004a6a67825 */ /* 0x000fe200078e02a4 */
[----:B------:R-:W-:Y:S01]  /*278f0*/  ISETP.LT.AND P4, PT, R228, c[0x0][0x178], !P4 ;  /* 0x00005e00e4007a0c */ /* 0x000fe20006781270 */
[----:B-1----:R-:W3:Y:S02]  /*27900*/  LDL.LU R235, [R1+0x36c] ;  /* 0x00036c0001eb7983 */ /* 0x002ee40000300800 */
[----:B------:R-:W-:-:S04]  /*27910*/  IMAD.WIDE R210, R0, 0x4, R208 ;  /* 0x0000000400d27825 */ /* 0x000fc800078e02d0 */
[----:B------:R1:W-:Y:S01]  /*27920*/  @P5 STG.E [R166.64], R227 ;  /* 0x000000e3a6005986 */ /* 0x0003e2000c101904 */
[----:B------:R-:W-:Y:S01]  /*27930*/  ISETP.LT.AND P5, PT, R230, c[0x0][0x178], !P3 ;  /* 0x00005e00e6007a0c */ /* 0x000fe20005fa1270 */
[----:B------:R-:W-:Y:S01]  /*27940*/  IMAD.WIDE R224, R0, 0x4, R164 ;  /* 0x0000000400e07825 */ /* 0x000fe200078e02a4 */
[----:B------:R-:W-:Y:S02]  /*27950*/  ISETP.LT.AND P3, PT, R228, c[0x0][0x178], !P3 ;  /* 0x00005e00e4007a0c */ /* 0x000fe40005f61270 */
[----:B-1----:R-:W-:Y:S01]  /*27960*/  IADD3 R166, R0, c[0x0][0x198], RZ ;  /* 0x0000660000a67a10 */ /* 0x002fe20007ffe0ff */
[----:B------:R-:W3:Y:S03]  /*27970*/  LDL.LU R227, [R1+0x23c] ;  /* 0x00023c0001e37983 */ /* 0x000ee60000300800 */
[C---:B------:R-:W-:Y:S01]  /*27980*/  IADD3 R0, R166.reuse, c[0x0][0x198], RZ ;  /* 0x00006600a6007a10 */ /* 0x040fe20007ffe0ff */
[----:B--2---:R1:W-:Y:S04]  /*27990*/  @P6 STG.E [R210.64], R3 ;  /* 0x00000003d2006986 */ /* 0x0043e8000c101904 */
[----:B----4-:R-:W-:Y:S01]  /*279a0*/  @P4 STG.E [R224.64], R226 ;  /* 0x000000e2e0004986 */ /* 0x010fe2000c101904 */
[----:B-1----:R-:W-:Y:S01]  /*279b0*/  IADD3 R3, R231, 0x55, RZ ;  /* 0x00000055e7037810 */ /* 0x002fe20007ffe0ff */
[----:B------:R-:W-:-:S03]  /*279c0*/  IMAD.WIDE R210, R166, 0x4, R208 ;  /* 0x00000004a6d27825 */ /* 0x000fc600078e02d0 */
[----:B------:R-:W-:Y:S01]  /*279d0*/  ISETP.GE.AND P4, PT, R3, c[0x0][0x17c], PT ;  /* 0x00005f0003007a0c */ /* 0x000fe20003f86270 */
[----:B------:R-:W-:Y:S01]  /*279e0*/  IMAD.WIDE R166, R166, 0x4, R164 ;  /* 0x00000004a6a67825 */ /* 0x000fe200078e02a4 */
[----:B------:R-:W-:Y:S01]  /*279f0*/  IADD3 R3, R231, 0x56, RZ ;  /* 0x00000056e7037810 */ /* 0x000fe20007ffe0ff */
[----:B------:R-:W-:Y:S03]  /*27a00*/  @P5 STG.E [R210.64], R234 ;  /* 0x000000ead2005986 */ /* 0x000fe6000c101904 */
[----:B------:R-:W-:Y:S01]  /*27a10*/  ISETP.GE.AND P5, PT, R3, c[0x0][0x17c], PT ;  /* 0x00005f0003007a0c */ /* 0x000fe20003fa6270 */
[----:B------:R1:W-:Y:S04]  /*27a20*/  @P3 STG.E [R166.64], R229 ;  /* 0x000000e5a6003986 */ /* 0x0003e8000c101904 */
[----:B------:R-:W2:Y:S04]  /*27a30*/  LDL.LU R3, [R1+0x238] ;  /* 0x0002380001037983 */ /* 0x000ea80000300800 */
[----:B-1----:R-:W4:Y:S01]  /*27a40*/  LDL.LU R167, [R1+0x368] ;  /* 0x0003680001a77983 */ /* 0x002f220000300800 */
[----:B------:R-:W-:-:S02]  /*27a50*/  ISETP.LT.AND P6, PT, R230, c[0x0][0x178], !P0 ;  /* 0x00005e00e6007a0c */ /* 0x000fc400047c1270 */
[----:B------:R-:W-:Y:S01]  /*27a60*/  ISETP.LT.AND P0, PT, R228, c[0x0][0x178], !P0 ;  /* 0x00005e00e4007a0c */ /* 0x000fe20004701270 */
[----:B------:R-:W-:Y:S01]  /*27a70*/  IMAD.WIDE R210, R0, 0x4, R208 ;  /* 0x0000000400d27825 */ /* 0x000fe200078e02d0 */
[----:B------:R-:W-:Y:S01]  /*27a80*/  ISETP.LT.AND P3, PT, R230, c[0x0][0x178], !P1 ;  /* 0x00005e00e6007a0c */ /* 0x000fe20004f61270 */
[----:B------:R-:W3:Y:S02]  /*27a90*/  LDL.LU R234, [R1+0x38c] ;  /* 0x00038c0001ea7983 */ /* 0x000ee40000300800 */
[----:B------:R-:W-:Y:S01]  /*27aa0*/  IMAD.WIDE R224, R0, 0x4, R164 ;  /* 0x0000000400e07825 */ /* 0x000fe200078e02a4 */
[----:B------:R-:W-:Y:S01]  /*27ab0*/  ISETP.LT.AND P1, PT, R228, c[0x0][0x178], !P1 ;  /* 0x00005e00e4007a0c */ /* 0x000fe20004f21270 */
[----:B------:R-:W3:Y:S01]  /*27ac0*/  LDL.LU R229, [R1+0x31c] ;  /* 0x00031c0001e57983 */ /* 0x000ee20000300800 */
[----:B------:R-:W-:-:S03]  /*27ad0*/  IADD3 R166, R0, c[0x0][0x198], RZ ;  /* 0x0000660000a67a10 */ /* 0x000fc60007ffe0ff */
[----:B------:R-:W3:Y:S01]  /*27ae0*/  LDL.LU R226, [R1+0x358] ;  /* 0x0003580001e27983 */ /* 0x000ee20000300800 */
[----:B------:R-:W-:-:S03]  /*27af0*/  IADD3 R0, R166, c[0x0][0x198], RZ ;  /* 0x00006600a6007a10 */ /* 0x000fc60007ffe0ff */
[----:B----4-:R1:W-:Y:S04]  /*27b00*/  @P6 STG.E [R210.64], R167 ;  /* 0x000000a7d2006986 */ /* 0x0103e8000c101904 */
[----:B--2---:R2:W-:Y:S01]  /*27b10*/  @P0 STG.E [R224.64], R3 ;  /* 0x00000003e0000986 */ /* 0x0045e2000c101904 */
[----:B-1----:R-:W-:Y:S01]  /*27b20*/  IMAD.WIDE R210, R166, 0x4, R208 ;  /* 0x00000004a6d27825 */ /* 0x002fe200078e02d0 */
[----:B--2---:R-:W-:-:S03]  /*27b30*/  IADD3 R3, R231, 0x57, RZ ;  /* 0x00000057e7037810 */ /* 0x004fc60007ffe0ff */
[----:B------:R-:W-:Y:S01]  /*27b40*/  IMAD.WIDE R166, R166, 0x4, R164 ;  /* 0x00000004a6a67825 */ /* 0x000fe200078e02a4 */
[----:B------:R-:W-:Y:S02]  /*27b50*/  ISETP.GE.AND P0, PT, R3, c[0x0][0x17c], PT ;  /* 0x00005f0003007a0c */ /* 0x000fe40003f06270 */
[----:B------:R-:W-:Y:S01]  /*27b60*/  IADD3 R3, R231, 0x58, RZ ;  /* 0x00000058e7037810 */ /* 0x000fe20007ffe0ff */
[----:B---3--:R-:W-:Y:S03]  /*27b70*/  @P3 STG.E [R210.64], R235 ;  /* 0x000000ebd2003986 */ /* 0x008fe6000c101904 */
[----:B------:R-:W-:Y:S01]  /*27b80*/  ISETP.GE.AND P3, PT, R3, c[0x0][0x17c], PT ;  /* 0x00005f0003007a0c */ /* 0x000fe20003f66270 */
[----:B------:R1:W-:Y:S04]  /*27b90*/  @P1 STG.E [R166.64], R227 ;  /* 0x000000e3a6001986 */ /* 0x0003e8000c101904 */
[----:B------:R-:W2:Y:S04]  /*27ba0*/  LDL.LU R3, [R1+0x318] ;  /* 0x0003180001037983 */ /* 0x000ea80000300800 */
[----:B-1----:R-:W3:Y:S01]  /*27bb0*/  LDL.LU R167, [R1+0x388] ;  /* 0x0003880001a77983 */ /* 0x002ee20000300800 */
        /* <DEDUP_REMOVED lines=8> */
[----:B---3--:R1:W-:Y:S04]  /*27c40*/  @P6 STG.E [R210.64], R167 ;  /* 0x000000a7d2006986 */ /* 0x0083e8000c101904 */
[----:B--2---:R2:W-:Y:S01]  /*27c50*/  @P2 STG.E [R224.64], R3 ;  /* 0x00000003e0002986 */ /* 0x0045e2000c101904 */
        /* <DEDUP_REMOVED lines=22> */
[----:B------:R-:W-:Y:S01]  /*27dc0*/  @P5 STG.E [R224.64], R226 ;  /* 0x000000e2e0005986 */ /* 0x000fe2000c101904 */
[----:B-1----:R-:W-:Y:S01]  /*27dd0*/  IADD3 R3, R231, 0x5b, RZ ;  /* 0x0000005be7037810 */ /* 0x002fe20007ffe0ff */
[----:B------:R-:W-:-:S03]  /*27de0*/  IMAD.WIDE R210, R166, 0x4, R208 ;  /* 0x00000004a6d27825 */ /* 0x000fc600078e02d0 */
[----:B------:R-:W-:Y:S01]  /*27df0*/  ISETP.GE.AND P5, PT, R3, c[0x0][0x17c], PT ;  /* 0x00005f0003007a0c */ /* 0x000fe20003fa6270 */
[----:B------:R-:W-:Y:S01]  /*27e00*/  IMAD.WIDE R166, R166, 0x4, R164 ;  /* 0x00000004a6a67825 */ /* 0x000fe200078e02a4 */
[----:B------:R-:W-:Y:S01]  /*27e10*/  IADD3 R3, R231, 0x5c, RZ ;  /* 0x0000005ce7037810 */ /* 0x000fe20007ffe0ff */
[----:B----4-:R-:W-:Y:S03]  /*27e20*/  @P4 STG.E [R210.64], R235 ;  /* 0x000000ebd2004986 */ /* 0x010fe6000c101904 */
        /* <DEDUP_REMOVED lines=157> */
[----:B------:R-:W2:Y:S04]  /*28800*/  LDL.LU R3, [R1] ;  /* 0x0000000001037983 */ /* 0x000ea80000300800 */
        /* <DEDUP_REMOVED lines=67> */
[----:B------:R-:W-:Y:S01]  /*28c40*/  ISETP.LT.AND P6, PT, R230, c[0x0][0x178], !P2 ;  /* 0x00005e00e6007a0c */ /* 0x000fe200057c1270 */
[----:B------:R-:W-:Y:S01]  /*28c50*/  IMAD.WIDE R210, R0, 0x4, R208 ;  /* 0x0000000400d27825 */ /* 0x000fe200078e02d0 */
[----:B------:R-:W-:Y:S01]  /*28c60*/  ISETP.LT.AND P2, PT, R228, c[0x0][0x178], !P2 ;  /* 0x00005e00e4007a0c */ /* 0x000fe20005741270 */
[----:B------:R-:W4:Y:S01]  /*28c70*/  LDL.LU R227, [R1+0x4b4] ;  /* 0x0004b40001e37983 */ /* 0x000f220000300800 */
[----:B------:R-:W-:-:S02]  /*28c80*/  ISETP.LT.AND P1, PT, R230, c[0x0][0x178], !P4 ;  /* 0x00005e00e6007a0c */ /* 0x000fc40006721270 */
[C---:B------:R-:W-:Y:S01]  /*28c90*/  IADD3 R166, R0.reuse, c[0x0][0x198], RZ ;  /* 0x0000660000a67a10 */ /* 0x040fe20007ffe0ff */
[----:B------:R-:W-:Y:S01]  /*28ca0*/  IMAD.WIDE R224, R0, 0x4, R164 ;  /* 0x0000000400e07825 */ /* 0x000fe200078e02a4 */
[----:B------:R-:W-:Y:S01]  /*28cb0*/  ISETP.LT.AND P4, PT, R228, c[0x0][0x178], !P4 ;  /* 0x00005e00e4007a0c */ /* 0x000fe20006781270 */
[----:B------:R-:W4:Y:S01]  /*28cc0*/  LDL.LU R226, [R1+0x2f8] ;  /* 0x0002f80001e27983 */ /* 0x000f220000300800 */
[----:B------:R-:W-:-:S03]  /*28cd0*/  IADD3 R0, R166, c[0x0][0x198], RZ ;  /* 0x00006600a6007a10 */ /* 0x000fc60007ffe0ff */
[----:B---3--:R1:W-:Y:S01]  /*28ce0*/  @P6 STG.E [R210.64], R167 ;  /* 0x000000a7d2006986 */ /* 0x0083e2000c101904 */
[----:B------:R-:W-:Y:S02]  /*28cf0*/  ISETP.LT.AND P6, PT, R230, c[0x0][0x178], !P5 ;  /* 0x00005e00e6007a0c */ /* 0x000fe40006fc1270 */
[----:B------:R-:W-:Y:S01]  /*28d00*/  ISETP.LT.AND P5, PT, R228, c[0x0][0x178], !P5 ;  /* 0x00005e00e4007a0c */ /* 0x000fe20006fa1270 */
[----:B--2---:R2:W-:Y:S01]  /*28d10*/  @P2 STG.E [R224.64], R3 ;  /* 0x00000003e0002986 */ /* 0x0045e2000c101904 */
[----:B-1----:R-:W-:-:S04]  /*28d20*/  IMAD.WIDE R210, R166, 0x4, R208 ;  /* 0x00000004a6d27825 */ /* 0x002fc800078e02d0 */
[--C-:B------:R-:W-:Y:S01]  /*28d30*/  IMAD.WIDE R166, R166, 0x4, R164.reuse ;  /* 0x00000004a6a67825 */ /* 0x100fe200078e02a4 */
[----:B------:R1:W-:Y:S03]  /*28d40*/  @P1 STG.E [R210.64], R235 ;  /* 0x000000ebd2001986 */ /* 0x0003e6000c101904 */
[C---:B--2---:R-:W-:Y:S01]  /*28d50*/  IMAD.WIDE R224, R0.reuse, 0x4, R164 ;  /* 0x0000000400e07825 */ /* 0x044fe200078e02a4 */
[----:B------:R2:W-:Y:S03]  /*28d60*/  @P4 STG.E [R166.64], R229 ;  /* 0x000000e5a6004986 */ /* 0x0005e6000c101904 */
[----:B-1----:R-:W-:Y:S01]  /*28d70*/  IMAD.WIDE R210, R0, 0x4, R208 ;  /* 0x0000000400d27825 */ /* 0x002fe200078e02d0 */
[----:B------:R-:W3:Y:S04]  /*28d80*/  LDL.LU R235, [R1+0x44c] ;  /* 0x00044c0001eb7983 */ /* 0x000ee80000300800 */
[----:B------:R-:W-:Y:S04]  /*28d90*/  @P6 STG.E [R210.64], R234 ;  /* 0x000000ead2006986 */ /* 0x000fe8000c101904 */
[----:B--2---:R-:W2:Y:S04]  /*28da0*/  LDL.LU R229, [R1+0x2fc] ;  /* 0x0002fc0001e57983 */ /* 0x004ea80000300800 */
[----:B------:R1:W-:Y:S04]  /*28db0*/  @P5 STG.E [R224.64], R248 ;  /* 0x000000f8e0005986 */ /* 0x0003e8000c101904 */
[----:B-1----:R-:W2:Y:S01]  /*28dc0*/  LDL.LU R248, [R1+0x448] ;  /* 0x0004480001f87983 */ /* 0x002ea20000300800 */
[----:B------:R-:W-:-:S02]  /*28dd0*/  IADD3 R3, R231, 0x71, RZ ;  /* 0x00000071e7037810 */ /* 0x000fc40007ffe0ff */
[----:B------:R-:W-:Y:S01]  /*28de0*/  ISETP.LT.AND P4, PT, R230, c[0x0][0x178], !P0 ;  /* 0x00005e00e6007a0c */ /* 0x000fe20004781270 */
[----:B------:R-:W3:Y:S01]  /*28df0*/  LDL.LU R234, [R1+0x47c] ;  /* 0x00047c0001ea7983 */ /* 0x000ee20000300800 */
[----:B------:R-:W-:Y:S02]  /*28e00*/  ISETP.LT.AND P0, PT, R228, c[0x0][0x178], !P0 ;  /* 0x00005e00e4007a0c */ /* 0x000fe40004701270 */
[----:B------:R-:W-:Y:S02]  /*28e10*/  ISETP.GE.AND P2, PT, R3, c[0x0][0x17c], PT ;  /* 0x00005f0003007a0c */ /* 0x000fe40003f46270 */
[----:B------:R-:W-:Y:S02]  /*28e20*/  IADD3 R166, R0, c[0x0][0x198], RZ ;  /* 0x0000660000a67a10 */ /* 0x000fe40007ffe0ff */
[----:B------:R-:W-:Y:S02]  /*28e30*/  IADD3 R3, R231, 0x72, RZ ;  /* 0x00000072e7037810 */ /* 0x000fe40007ffe0ff */
[----:B------:R-:W-:Y:S01]  /*28e40*/  ISETP.LT.AND P6, PT, R230, c[0x0][0x178], !P3 ;  /* 0x00005e00e6007a0c */ /* 0x000fe20005fc1270 */
[----:B------:R-:W-:Y:S01]  /*28e50*/  IMAD.WIDE R210, R166, 0x4, R208 ;  /* 0x00000004a6d27825 */ /* 0x000fe200078e02d0 */
[----:B------:R-:W-:-:S02]  /*28e60*/  ISETP.GE.AND P1, PT, R3, c[0x0][0x17c], PT ;  /* 0x00005f0003007a0c */ /* 0x000fc40003f26270 */
[C---:B------:R-:W-:Y:S01]  /*28e70*/  IADD3 R0, R166.reuse, c[0x0][0x198], RZ ;  /* 0x00006600a6007a10 */ /* 0x040fe20007ffe0ff */
[--C-:B------:R-:W-:Y:S01]  /*28e80*/  IMAD.WIDE R166, R166, 0x4, R164.reuse ;  /* 0x00000004a6a67825 */ /* 0x100fe200078e02a4 */
[----:B------:R-:W-:Y:S02]  /*28e90*/  IADD3 R3, R231, 0x73, RZ ;  /* 0x00000073e7037810 */ /* 0x000fe40007ffe0ff */
[----:B------:R-:W-:Y:S01]  /*28ea0*/  ISETP.LT.AND P3, PT, R228, c[0x0][0x178], !P3 ;  /* 0x00005e00e4007a0c */ /* 0x000fe20005f61270 */
[----:B----4-:R1:W-:Y:S01]  /*28eb0*/  @P4 STG.E [R210.64], R227 ;  /* 0x000000e3d2004986 */ /* 0x0103e2000c101904 */
[----:B------:R-:W-:Y:S02]  /*28ec0*/  ISETP.GE.AND P5, PT, R3, c[0x0][0x17c], PT ;  /* 0x00005f0003007a0c */ /* 0x000fe40003fa6270 */
[----:B------:R-:W-:Y:S01]  /*28ed0*/  IADD3 R3, R231, 0x74, RZ ;  /* 0x00000074e7037810 */ /* 0x000fe20007ffe0ff */
[----:B------:R4:W-:Y:S01]  /*28ee0*/  @P0 STG.E [R166.64], R249 ;  /* 0x000000f9a6000986 */ /* 0x0009e2000c101904 */
[----:B------:R-:W-:Y:S01]  /*28ef0*/  ISETP.LT.AND P0, PT, R230, c[0x0][0x178], !P2 ;  /* 0x00005e00e6007a0c */ /* 0x000fe20005701270 */
[----:B------:R-:W-:Y:S01]  /*28f00*/  IMAD.WIDE R224, R0, 0x4, R164 ;  /* 0x0000000400e07825 */ /* 0x000fe200078e02a4 */
[----:B------:R-:W-:-:S02]  /*28f10*/  ISETP.LT.AND P2, PT, R228, c[0x0][0x178], !P2 ;  /* 0x00005e00e4007a0c */ /* 0x000fc40005741270 */
[----:B------:R-:W-:Y:S01]  /*28f20*/  ISETP.GE.AND P4, PT, R3, c[0x0][0x17c], PT ;  /* 0x00005f0003007a0c */ /* 0x000fe20003f86270 */
[C---:B-1----:R-:W-:Y:S01]  /*28f30*/  IMAD.WIDE R210, R0.reuse, 0x4, R208 ;  /* 0x0000000400d27825 */ /* 0x042fe200078e02d0 */
[----:B------:R-:W-:Y:S01]  /*28f40*/  IADD3 R3, R231, 0x75, RZ ;  /* 0x00000075e7037810 */ /* 0x000fe20007ffe0ff */
[----:B------:R-:W3:Y:S01]  /*28f50*/  LDL.LU R227, [R1+0x34c] ;  /* 0x00034c0001e37983 */ /* 0x000ee20000300800 */
[----:B----4-:R-:W-:-:S04]  /*28f60*/  IADD3 R166, R0, c[0x0][0x198], RZ ;  /* 0x0000660000a67a10 */ /* 0x010fc80007ffe0ff */
[C---:B------:R-:W-:Y:S01]  /*28f70*/  IADD3 R0, R166.reuse, c[0x0][0x198], RZ ;  /* 0x00006600a6007a10 */ /* 0x040fe20007ffe0ff */
[----:B--2---:R1:W-:Y:S04]  /*28f80*/  @P6 STG.E [R210.64], R248 ;  /* 0x000000f8d2006986 */ /* 0x0043e8000c101904 */
[----:B------:R2:W-:Y:S01]  /*28f90*/  @P3 STG.E [R224.64], R226 ;  /* 0x000000e2e0003986 */ /* 0x0005e2000c101904 */
[----:B------:R-:W-:Y:S02]  /*28fa0*/  ISETP.GE.AND P3, PT, R3, c[0x0][0x17c], PT ;  /* 0x00005f0003007a0c */ /* 0x000fe40003f66270 */
[----:B------:R-:W-:Y:S01]  /*28fb0*/  IADD3 R3, R231, 0x76, RZ ;  /* 0x00000076e7037810 */ /* 0x000fe20007ffe0ff */
[----:B-1----:R-:W-:-:S04]  /*28fc0*/  IMAD.WIDE R210, R166, 0x4, R208 ;  /* 0x00000004a6d27825 */ /* 0x002fc800078e02d0 */
[----:B------:R-:W-:Y:S01]  /*28fd0*/  IMAD.WIDE R166, R166, 0x4, R164 ;  /* 0x00000004a6a67825 */ /* 0x000fe200078e02a4 */
[----:B---3--:R-:W-:Y:S01]  /*28fe0*/  @P0 STG.E [R210.64], R235 ;  /* 0x000000ebd2000986 */ /* 0x008fe2000c101904 */
[----:B------:R-:W-:-:S03]  /*28ff0*/  ISETP.GE.AND P0, PT, R3, c[0x0][0x17c], PT ;  /* 0x00005f0003007a0c */ /* 0x000fc60003f06270 */
[----:B--2---:R-:W2:Y:S04]  /*29000*/  LDL.LU R226, [R1+0x278] ;  /* 0x0002780001e27983 */ /* 0x004ea80000300800 */
[----:B------:R-:W3:Y:S04]  /*29010*/  LDL.LU R3, [R1+0x348] ;  /* 0x0003480001037983 */ /* 0x000ee80000300800 */
[----:B------:R1:W-:Y:S04]  /*29020*/  @P2 STG.E [R166.64], R229 ;  /* 0x000000e5a6002986 */ /* 0x0003e8000c101904 */
[----:B-1----:R-:W4:Y:S01]  /*29030*/  LDL.LU R167, [R1+0x478] ;  /* 0x0004780001a77983 */ /* 0x002f220000300800 */
[----:B------:R-:W-:-:S02]  /*29040*/  ISETP.LT.AND P6, PT, R230, c[0x0][0x178], !P1 ;  /* 0x00005e00e6007a0c */ /* 0x000fc40004fc1270 */
[----:B------:R-:W-:Y:S01]  /*29050*/  ISETP.LT.AND P1, PT, R228, c[0x0][0x178], !P1 ;  /* 0x00005e00e4007a0c */ /* 0x000fe20004f21270 */
[----:B------:R-:W-:Y:S01]  /*29060*/  IMAD.WIDE R210, R0, 0x4, R208 ;  /* 0x0000000400d27825 */ /* 0x000fe200078e02d0 */
[----:B------:R-:W-:Y:S01]  /*29070*/  ISETP.LT.AND P2, PT, R230, c[0x0][0x178], !P5 ;  /* 0x00005e00e6007a0c */ /* 0x000fe20006f41270 */
[----:B------:R-:W2:Y:S02]  /*29080*/  LDL.LU R235, [R1+0x48c] ;  /* 0x00048c0001eb7983 */ /* 0x000ea40000300800 */
[C---:B------:R-:W-:Y:S01]  /*29090*/  IMAD.WIDE R224, R0.reuse, 0x4, R164 ;  /* 0x0000000400e07825 */ /* 0x040fe200078e02a4 */
[----:B------:R-:W-:Y:S01]  /*290a0*/  IADD3 R166, R0, c[0x0][0x198], RZ ;  /* 0x0000660000a67a10 */ /* 0x000fe20007ffe0ff */
[----:B------:R-:W2:Y:S04]  /*290b0*/  LDL.LU R229, [R1+0x27c] ;  /* 0x00027c0001e57983 */ /* 0x000ea80000300800 */
[----:B------:R-:W2:Y:S04]  /*290c0*/  LDL.LU R249, [R1+0x498] ;  /* 0x0004980001f97983 */ /* 0x000ea80000300800 */
[----:B------:R-:W2:Y:S01]  /*290d0*/  LDL.LU R248, [R1+0x8] ;  /* 0x0000080001f87983 */ /* 0x000ea20000300800 */
[----:B------:R-:W-:-:S02]  /*290e0*/  ISETP.LT.AND P5, PT, R228, c[0x0][0x178], !P5 ;  /* 0x00005e00e4007a0c */ /* 0x000fc40006fa1270 */
[C---:B------:R-:W-:Y:S01]  /*290f0*/  IADD3 R0, R166.reuse, c[0x0][0x198], RZ ;  /* 0x00006600a6007a10 */ /* 0x040fe20007ffe0ff */
[----:B----4-:R1:W-:Y:S04]  /*29100*/  @P6 STG.E [R210.64], R167 ;  /* 0x000000a7d2006986 */ /* 0x0103e8000c101904 */
[----:B---3--:R3:W-:Y:S01]  /*29110*/  @P1 STG.E [R224.64], R3 ;  /* 0x00000003e0001986 */ /* 0x0087e2000c101904 */
[----:B-1----:R-:W-:Y:S01]  /*29120*/  IMAD.WIDE R210, R166, 0x4, R208 ;  /* 0x00000004a6d27825 */ /* 0x002fe200078e02d0 */
[----:B---3--:R-:W-:-:S04]  /*29130*/  IADD3 R3, R231, 0x77, RZ ;  /* 0x00000077e7037810 */ /* 0x008fc80007ffe0ff */
[----:B------:R-:W-:Y:S02]  /*29140*/  ISETP.GE.AND P1, PT, R3, c[0x0][0x17c], PT ;  /* 0x00005f0003007a0c */ /* 0x000fe40003f26270 */
[----:B------:R-:W-:Y:S01]  /*29150*/  IADD3 R3, R231, 0x78, RZ ;  /* 0x00000078e7037810 */ /* 0x000fe20007ffe0ff */
[----:B------:R-:W-:Y:S03]  /*29160*/  @P2 STG.E [R210.64], R234 ;  /* 0x000000ead2002986 */ /* 0x000fe6000c101904 */
[----:B------:R-:W-:Y:S02]  /*29170*/  ISETP.GE.AND P2, PT, R3, c[0x0][0x17c], PT ;  /* 0x00005f0003007a0c */ /* 0x000fe40003f46270 */
[----:B------:R-:W3:Y:S01]  /*29180*/  LDL.LU R3, [R1+0x488] ;  /* 0x0004880001037983 */ /* 0x000ee20000300800 */
[----:B------:R-:W-:-:S05]  /*29190*/  IMAD.WIDE R166, R166, 0x4, R164 ;  /* 0x00000004a6a67825 */ /* 0x000fca00078e02a4 */
[----:B------:R1:W-:Y:S04]  /*291a0*/  @P5 STG.E [R166.64], R227 ;  /* 0x000000e3a6005986 */ /* 0x0003e8000c101904 */
[----:B-1----:R-:W4:Y:S01]  /*291b0*/  LDL.LU R227, [R1+0x49c] ;  /* 0x00049c0001e37983 */ /* 0x002f220000300800 */
[----:B------:R-:W-:Y:S02]  /*291c0*/  ISETP.LT.AND P6, PT, R230, c[0x0][0x178], !P4 ;  /* 0x00005e00e6007a0c */ /* 0x000fe400067c1270 */
[----:B------:R-:W-:Y:S01]  /*291d0*/  ISETP.LT.AND P4, PT, R228, c[0x0][0x178], !P4 ;  /* 0x00005e00e4007a0c */ /* 0x000fe20006781270 */
[----:B------:R-:W-:Y:S01]  /*291e0*/  IMAD.WIDE R210, R0, 0x4, R208 ;  /* 0x0000000400d27825 */ /* 0x000fe200078e02d0 */
[----:B------:R-:W-:Y:S01]  /*291f0*/  ISETP.LT.AND P5, PT, R230, c[0x0][0x178], !P3 ;  /* 0x00005e00e6007a0c */ /* 0x000fe20005fa1270 */
[----:B------:R-:W4:Y:S01]  /*29200*/  LDL.LU R234, [R1+0xc] ;  /* 0x00000c0001ea7983 */ /* 0x000f220000300800 */
[----:B------:R-:W-:-:S02]  /*29210*/  ISETP.LT.AND P3, PT, R228, c[0x0][0x178], !P3 ;  /* 0x00005e00e4007a0c */ /* 0x000fc40005f61270 */
[C---:B------:R-:W-:Y:S01]  /*29220*/  IADD3 R166, R0.reuse, c[0x0][0x198], RZ ;  /* 0x0000660000a67a10 */ /* 0x040fe20007ffe0ff */
[----:B------:R-:W-:-:S03]  /*29230*/  IMAD.WIDE R224, R0, 0x4, R164 ;  /* 0x0000000400e07825 */ /* 0x000fc600078e02a4 */
[----:B------:R-:W-:Y:S01]  /*29240*/  IADD3 R0, R166, c[0x0][0x198], RZ ;  /* 0x00006600a6007a10 */ /* 0x000fe20007ffe0ff */
[----:B---3--:R1:W-:Y:S01]  /*29250*/  @P6 STG.E [R210.64], R3 ;  /* 0x00000003d2006986 */ /* 0x0083e2000c101904 */
[----:B------:R-:W-:Y:S02]  /*29260*/  ISETP.LT.AND P6, PT, R230, c[0x0][0x178], !P0 ;  /* 0x00005e00e6007a0c */ /* 0x000fe400047c1270 */
[----:B------:R-:W-:Y:S01]  /*29270*/  ISETP.LT.AND P0, PT, R228, c[0x0][0x178], !P0 ;  /* 0x00005e00e4007a0c */ /* 0x000fe20004701270 */
[----:B--2---:R2:W-:Y:S01]  /*29280*/  @P4 STG.E [R224.64], R226 ;  /* 0x000000e2e0004986 */ /* 0x0045e2000c101904 */
[----:B-1----:R-:W-:Y:S01]  /*29290*/  IMAD.WIDE R210, R166, 0x4, R208 ;  /* 0x00000004a6d27825 */ /* 0x002fe200078e02d0 */
[----:B------:R-:W-:-:S03]  /*292a0*/  IADD3 R3, R231, 0x79, RZ ;  /* 0x00000079e7037810 */ /* 0x000fc60007ffe0ff */
[----:B------:R-:W-:Y:S01]  /*292b0*/  IMAD.WIDE R166, R166, 0x4, R164 ;  /* 0x00000004a6a67825 */ /* 0x000fe200078e02a4 */
[----:B------:R-:W-:Y:S01]  /*292c0*/  ISETP.GE.AND P4, PT, R3, c[0x0][0x17c], PT ;  /* 0x00005f0003007a0c */ /* 0x000fe20003f86270 */
[----:B------:R1:W-:Y:S01]  /*292d0*/  @P5 STG.E [R210.64], R235 ;  /* 0x000000ebd2005986 */ /* 0x0003e2000c101904 */
[----:B------:R-:W-:-:S03]  /*292e0*/  IADD3 R3, R231, 0x7a, RZ ;  /* 0x0000007ae7037810 */ /* 0x000fc60007ffe0ff */
[----:B------:R3:W-:Y:S01]  /*292f0*/  @P3 STG.E [R166.64], R229 ;  /* 0x000000e5a6003986 */ /* 0x0007e2000c101904 */
[----:B------:R-:W-:Y:S01]  /*29300*/  ISETP.LT.AND P3, PT, R230, c[0x0][0x178], !P1 ;  /* 0x00005e00e6007a0c */ /* 0x000fe20004f61270 */
[C---:B--2---:R-:W-:Y:S01]  /*29310*/  IMAD.WIDE R224, R0.reuse, 0x4, R164 ;  /* 0x0000000400e07825 */ /* 0x044fe200078e02a4 */
[----:B------:R-:W-:Y:S01]  /*29320*/  ISETP.GE.AND P5, PT, R3, c[0x0][0x17c], PT ;  /* 0x00005f0003007a0c */ /* 0x000fe20003fa6270 */
[----:B------:R-:W2:Y:S01]  /*29330*/  LDL.LU R226, [R1+0x458] ;  /* 0x0004580001e27983 */ /* 0x000ea20000300800 */
[----:B------:R-:W-:Y:S01]  /*29340*/  IADD3 R3, R231, 0x7b, RZ ;  /* 0x0000007be7037810 */ /* 0x000fe20007ffe0ff */
[C---:B-1----:R-:W-:Y:S02]  /*29350*/  IMAD.WIDE R210, R0.reuse, 0x4, R208 ;  /* 0x0000000400d27825 */ /* 0x042fe400078e02d0 */
[----:B------:R-:W2:Y:S01]  /*29360*/  LDL.LU R235, [R1+0x4ac] ;  /* 0x0004ac0001eb7983 */ /* 0x000ea20000300800 */
[----:B---3--:R-:W-:-:S03]  /*29370*/  IADD3 R166, R0, c[0x0][0x198], RZ ;  /* 0x0000660000a67a10 */ /* 0x008fc60007ffe0ff */
[----:B------:R1:W-:Y:S04]  /*29380*/  @P6 STG.E [R210.64], R249 ;  /* 0x000000f9d2006986 */ /* 0x0003e8000c101904 */
[----:B------:R-:W-:Y:S01]  /*29390*/  @P0 STG.E [R224.64], R248 ;  /* 0x000000f8e0000986 */ /* 0x000fe2000c101904 */
[----:B------:R-:W-:Y:S02]  /*293a0*/  ISETP.GE.AND P0, PT, R3, c[0x0][0x17c], PT ;  /* 0x00005f0003007a0c */ /* 0x000fe40003f06270 */
[----:B------:R-:W-:Y:S01]  /*293b0*/  IADD3 R3, R231, 0x7c, RZ ;  /* 0x0000007ce7037810 */ /* 0x000fe20007ffe0ff */
[----:B------:R-:W3:Y:S01]  /*293c0*/  LDL.LU R229, [R1+0x45c] ;  /* 0x00045c0001e57983 */ /* 0x000ee20000300800 */
[----:B-1----:R-:W-:-:S05]  /*293d0*/  IMAD.WIDE R210, R166, 0x4, R208 ;  /* 0x00000004a6d27825 */ /* 0x002fca00078e02d0 */
[----:B----4-:R1:W-:Y:S01]  /*293e0*/  @P3 STG.E [R210.64], R227 ;  /* 0x000000e3d2003986 */ /* 0x0103e2000c101904 */
[----:B------:R-:W-:-:S03]  /*293f0*/  ISETP.GE.AND P3, PT, R3, c[0x0][0x17c], PT ;  /* 0x00005f0003007a0c */ /* 0x000fc60003f66270 */
[----:B-1----:R-:W4:Y:S04]  /*29400*/  LDL.LU R227, [R1+0x438] ;  /* 0x0004380001e37983 */ /* 0x002f280000300800 */
[----:B------:R-:W2:Y:S01]  /*29410*/  LDL.LU R3, [R1+0x4a8] ;  /* 0x0004a80001037983 */ /* 0x000ea20000300800 */
[----:B------:R-:W-:Y:S02]  /*29420*/  ISETP.LT.AND P1, PT, R228, c[0x0][0x178], !P1 ;  /* 0x00005e00e4007a0c */ /* 0x000fe40004f21270 */
[----:B------:R-:W-:Y:S02]  /*29430*/  ISETP.LT.AND P6, PT, R230, c[0x0][0x178], !P2 ;  /* 0x00005e00e6007a0c */ /* 0x000fe400057c1270 */
[C---:B------:R-:W-:Y:S01]  /*29440*/  IADD3 R0, R166.reuse, c[0x0][0x198], RZ ;  /* 0x00006600a6007a10 */ /* 0x040fe20007ffe0ff */
[----:B------:R-:W-:Y:S01]  /*29450*/  IMAD.WIDE R166, R166, 0x4, R164 ;  /* 0x00000004a6a67825 */ /* 0x000fe200078e02a4 */
[----:B------:R-:W-:-:S03]  /*29460*/  ISETP.LT.AND P2, PT, R228, c[0x0][0x178], !P2 ;  /* 0x00005e00e4007a0c */ /* 0x000fc60005741270 */
[----:B------:R-:W-:-:S04]  /*29470*/  IMAD.WIDE R210, R0, 0x4, R208 ;  /* 0x0000000400d27825 */ /* 0x000fc800078e02d0 */
[----:B------:R1:W-:Y:S01]  /*29480*/  @P1 STG.E [R166.64], R234 ;  /* 0x000000eaa6001986 */ /* 0x0003e2000c101904 */
[----:B------:R-:W-:Y:S01]  /*29490*/  ISETP.LT.AND P1, PT, R230, c[0x0][0x178], !P4 ;  /* 0x00005e00e6007a0c */ /* 0x000fe20006721270 */
[C---:B------:R-:W-:Y:S01]  /*294a0*/  IMAD.WIDE R224, R0.reuse, 0x4, R164 ;  /* 0x0000000400e07825 */ /* 0x040fe200078e02a4 */
[----:B-1----:R-:W-:Y:S01]  /*294b0*/  IADD3 R166, R0, c[0x0][0x198], RZ ;  /* 0x0000660000a67a10 */ /* 0x002fe20007ffe0ff */
[----:B------:R-:W3:Y:S04]  /*294c0*/  LDL.LU R234, [R1+0x43c] ;  /* 0x00043c0001ea7983 */ /* 0x000ee80000300800 */
[----:B------:R-:W3:Y:S04]  /*294d0*/  LDL.LU R249, [R1+0x4d8] ;  /* 0x0004d80001f97983 */ /* 0x000ee80000300800 */
[----:B------:R-:W3:Y:S04]  /*294e0*/  LDL.LU R248, [R1+0x268] ;  /* 0x0002680001f87983 */ /* 0x000ee80000300800 */
[----:B--2---:R1:W-:Y:S04]  /*294f0*/  @P6 STG.E [R210.64], R3 ;  /* 0x00000003d2006986 */ /* 0x0043e8000c101904 */
[----:B------:R2:W-:Y:S01]  /*29500*/  @P2 STG.E [R224.64], R226 ;  /* 0x000000e2e0002986 */ /* 0x0005e2000c101904 */
[----:B-1----:R-:W-:Y:S01]  /*29510*/  IADD3 R3, R231, 0x7d, RZ ;  /* 0x0000007de7037810 */ /* 0x002fe20007ffe0ff */
[----:B------:R-:W-:-:S03]  /*29520*/  IMAD.WIDE R210, R166, 0x4, R208 ;  /* 0x00000004a6d27825 */ /* 0x000fc600078e02d0 */
[----:B------:R-:W-:Y:S02]  /*29530*/  ISETP.GE.AND P2, PT, R3, c[0x0][0x17c], PT ;  /* 0x00005f0003007a0c */ /* 0x000fe40003f46270 */
[----:B------:R-:W-:Y:S01]  /*29540*/  IADD3 R3, R231, 0x7e, RZ ;  /* 0x0000007ee7037810 */ /* 0x000fe20007ffe0ff */
[----:B------:R1:W-:Y:S03]  /*29550*/  @P1 STG.E [R210.64], R235 ;  /* 0x000000ebd2001986 */ /* 0x0003e6000c101904 */
[----:B------:R-:W-:Y:S02]  /*29560*/  ISETP.GE.AND P1, PT, R3, c[0x0][0x17c], PT ;  /* 0x00005f0003007a0c */ /* 0x000fe40003f26270 */
[----:B------:R-:W4:Y:S01]  /*29570*/  LDL.LU R3, [R1+0x4c8] ;  /* 0x0004c80001037983 */ /* 0x000f220000300800 */
[----:B------:R-:W-:Y:S02]  /*29580*/  ISETP.LT.AND P4, PT, R228, c[0x0][0x178], !P4 ;  /* 0x00005e00e4007a0c */ /* 0x000fe40006781270 */
[----:B------:R-:W-:Y:S01]  /*29590*/  ISETP.LT.AND P6, PT, R230, c[0x0][0x178], !P5 ;  /* 0x00005e00e6007a0c */ /* 0x000fe20006fc1270 */
[----:B--2---:R-:W2:Y:S01]  /*295a0*/  LDL.LU R226, [R1+0x4dc] ;  /* 0x0004dc0001e27983 */ /* 0x004ea20000300800 */
[----:B------:R-:W-:-:S02]  /*295b0*/  ISETP.LT.AND P5, PT, R228, c[0x0][0x178], !P5 ;  /* 0x00005e00e4007a0c */ /* 0x000fc40006fa1270 */
[C---:B------:R-:W-:Y:S01]  /*295c0*/  IADD3 R0, R166.reuse, c[0x0][0x198], RZ ;  /* 0x00006600a6007a10 */ /* 0x040fe20007ffe0ff */
[----:B------:R-:W-:Y:S01]  /*295d0*/  IMAD.WIDE R166, R166, 0x4, R164 ;  /* 0x00000004a6a67825 */ /* 0x000fe200078e02a4 */
[----:B-1----:R-:W2:Y:S03]  /*295e0*/  LDL.LU R235, [R1+0x26c] ;  /* 0x00026c0001eb7983 */ /* 0x002ea60000300800 */
[----:B------:R-:W-:-:S04]  /*295f0*/  IMAD.WIDE R210, R0, 0x4, R208 ;  /* 0x0000000400d27825 */ /* 0x000fc800078e02d0 */
[----:B------:R-:W-:Y:S01]  /*29600*/  IMAD.WIDE R224, R0, 0x4, R164 ;  /* 0x0000000400e07825 */ /* 0x000fe200078e02a4 */
[----:B---3--:R1:W-:Y:S04]  /*29610*/  @P4 STG.E [R166.64], R229 ;  /* 0x000000e5a6004986 */ /* 0x0083e8000c101904 */
[----:B-1----:R-:W3:Y:S04]  /*29620*/  LDL.LU R229, [R1+0x4b8] ;  /* 0x0004b80001e57983 */ /* 0x002ee80000300800 */
[----:B----4-:R-:W-:Y:S04]  /*29630*/  @P6 STG.E [R210.64], R3 ;  /* 0x00000003d2006986 */ /* 0x010fe8000c101904 */
[----:B------:R1:W-:Y:S04]  /*29640*/  @P5 STG.E [R224.64], R227 ;  /* 0x000000e3e0005986 */ /* 0x0003e8000c101904 */
[----:B-1----:R-:W4:Y:S01]  /*29650*/  LDL.LU R225, [R1+0x4cc] ;  /* 0x0004cc0001e17983 */ /* 0x002f220000300800 */
[----:B------:R-:W-:-:S02]  /*29660*/  ISETP.LT.AND P4, PT, R230, c[0x0][0x178], !P0 ;  /* 0x00005e00e6007a0c */ /* 0x000fc40004781270 */
[----:B------:R-:W-:Y:S02]  /*29670*/  ISETP.LT.AND P0, PT, R228, c[0x0][0x178], !P0 ;  /* 0x00005e00e4007a0c */ /* 0x000fe40004701270 */
[----:B------:R-:W-:-:S05]  /*29680*/  IADD3 R227, R0, c[0x0][0x198], RZ ;  /* 0x0000660000e37a10 */ /* 0x000fca0007ffe0ff */
[----:B------:R-:W-:-:S04]  /*29690*/  IMAD.WIDE R210, R227, 0x4, R208 ;  /* 0x00000004e3d27825 */ /* 0x000fc800078e02d0 */
[C---:B------:R-:W-:Y:S01]  /*296a0*/  IMAD.WIDE R166, R227.reuse, 0x4, R164 ;  /* 0x00000004e3a67825 */ /* 0x040fe200078e02a4 */
[----:B------:R-:W-:Y:S02]  /*296b0*/  ISETP.LT.AND P6, PT, R230, c[0x0][0x178], !P3 ;  /* 0x00005e00e6007a0c */ /* 0x000fe40005fc1270 */
[----:B------:R-:W-:Y:S02]  /*296c0*/  IADD3 R0, R227, c[0x0][0x198], RZ ;  /* 0x00006600e3007a10 */ /* 0x000fe40007ffe0ff */
[----:B------:R-:W-:Y:S02]  /*296d0*/  ISETP.LT.AND P3, PT, R228, c[0x0][0x178], !P3 ;  /* 0x00005e00e4007a0c */ /* 0x000fe40005f61270 */
[----:B------:R-:W-:Y:S02]  /*296e0*/  IADD3 R3, R231, 0x7f, RZ ;  /* 0x0000007fe7037810 */ /* 0x000fe40007ffe0ff */
[----:B------:R-:W-:Y:S01]  /*296f0*/  IADD3 R227, R0, c[0x0][0x198], RZ ;  /* 0x0000660000e37a10 */ /* 0x000fe20007ffe0ff */
[----:B----4-:R-:W-:Y:S04]  /*29700*/  @P4 STG.E [R210.64], R225 ;  /* 0x000000e1d2004986 */ /* 0x010fe8000c101904 */
[----:B------:R1:W-:Y:S04]  /*29710*/  @P0 STG.E [R166.64], R234 ;  /* 0x000000eaa6000986 */ /* 0x0003e8000c101904 */
[----:B-1----:R-:W4:Y:S01]  /*29720*/  LDL.LU R234, [R1+0x4bc] ;  /* 0x0004bc0001ea7983 */ /* 0x002f220000300800 */
[----:B------:R-:W-:Y:S01]  /*29730*/  ISETP.LT.AND P0, PT, R230, c[0x0][0x178], !P2 ;  /* 0x00005e00e6007a0c */ /* 0x000fe20005701270 */
[----:B------:R-:W-:Y:S01]  /*29740*/  IMAD.WIDE R210, R0, 0x4, R208 ;  /* 0x0000000400d27825 */ /* 0x000fe200078e02d0 */
[----:B------:R-:W-:-:S02]  /*29750*/  ISETP.LT.AND P2, PT, R228, c[0x0][0x178], !P2 ;  /* 0x00005e00e4007a0c */ /* 0x000fc40005741270 */
[----:B------:R-:W-:Y:S01]  /*29760*/  ISETP.GE.AND P5, PT, R3, c[0x0][0x17c], PT ;  /* 0x00005f0003007a0c */ /* 0x000fe20003fa6270 */
[--C-:B------:R-:W-:Y:S01]  /*29770*/  IMAD.WIDE R224, R0, 0x4, R164.reuse ;  /* 0x0000000400e07825 */ /* 0x100fe200078e02a4 */
[----:B------:R-:W-:Y:S01]  /*29780*/  IADD3 R3, R231, 0x80, RZ ;  /* 0x00000080e7037810 */ /* 0x000fe20007ffe0ff */
[----:B------:R1:W-:Y:S02]  /*29790*/  @P6 STG.E [R210.64], R249 ;  /* 0x000000f9d2006986 */ /* 0x0003e4000c101904 */
[----:B------:R-:W-:Y:S01]  /*297a0*/  IMAD.WIDE R166, R227, 0x4, R164 ;  /* 0x00000004e3a67825 */ /* 0x000fe200078e02a4 */
[----:B------:R-:W-:Y:S01]  /*297b0*/  ISETP.GE.AND P4, PT, R3, c[0x0][0x17c], PT ;  /* 0x00005f0003007a0c */ /* 0x000fe20003f86270 */
[----:B------:R2:W-:Y:S01]  /*297c0*/  @P3 STG.E [R224.64], R248 ;  /* 0x000000f8e0003986 */ /* 0x0005e2000c101904 */
[C---:B------:R-:W-:Y:S02]  /*297d0*/  IADD3 R3, R227.reuse, c[0x0][0x198], RZ ;  /* 0x00006600e3037a10 */ /* 0x040fe40007ffe0ff */
[----:B------:R-:W-:Y:S01]  /*297e0*/  ISETP.LT.AND P6, PT, R230, c[0x0][0x178], !P1 ;  /* 0x00005e00e6007a0c */ /* 0x000fe20004fc1270 */
[----:B-1----:R-:W-:Y:S01]  /*297f0*/  IMAD.WIDE R210, R227, 0x4, R208 ;  /* 0x00000004e3d27825 */ /* 0x002fe200078e02d0 */
[----:B------:R-:W-:-:S04]  /*29800*/  ISETP.LT.AND P1, PT, R228, c[0x0][0x178], !P1 ;  /* 0x00005e00e4007a0c */ /* 0x000fc80004f21270 */
[----:B--2---:R1:W-:Y:S01]  /*29810*/  @P0 STG.E [R210.64], R226 ;  /* 0x000000e2d2000986 */ /* 0x0043e2000c101904 */
[----:B------:R-:W-:-:S03]  /*29820*/  IMAD.WIDE R224, R3, 0x4, R164 ;  /* 0x0000000403e07825 */ /* 0x000fc600078e02a4 */
[----:B------:R2:W-:Y:S01]  /*29830*/  @P2 STG.E [R166.64], R235 ;  /* 0x000000eba6002986 */ /* 0x0005e2000c101904 */
[----:B------:R-:W-:Y:S02]  /*29840*/  ISETP.LT.AND P2, PT, R230, c[0x0][0x178], !P5 ;  /* 0x00005e00e6007a0c */ /* 0x000fe40006f41270 */
[----:B------:R-:W-:Y:S01]  /*29850*/  ISETP.LT.AND P5, PT, R228, c[0x0][0x178], !P5 ;  /* 0x00005e00e4007a0c */ /* 0x000fe20006fa1270 */
[C---:B-1----:R-:W-:Y:S01]  /*29860*/  IMAD.WIDE R210, R3.reuse, 0x4, R208 ;  /* 0x0000000403d27825 */ /* 0x042fe200078e02d0 */
[----:B------:R-:W-:Y:S02]  /*29870*/  IADD3 R3, R3, c[0x0][0x198], RZ ;  /* 0x0000660003037a10 */ /* 0x000fe40007ffe0ff */
[----:B------:R-:W-:-:S03]  /*29880*/  IADD3 R0, R231, 0x81, RZ ;  /* 0x00000081e7007810 */ /* 0x000fc60007ffe0ff */
[C---:B------:R-:W-:Y:S01]  /*29890*/  IMAD.WIDE R226, R3.reuse, 0x4, R208 ;  /* 0x0000000403e27825 */ /* 0x040fe200078e02d0 */
[----:B------:R-:W-:Y:S01]  /*298a0*/  ISETP.GE.AND P3, PT, R0, c[0x0][0x17c], PT ;  /* 0x00005f0000007a0c */ /* 0x000fe20003f66270 */
[----:B---3--:R1:W-:Y:S02]  /*298b0*/  @P6 STG.E [R210.64], R229 ;  /* 0x000000e5d2006986 */ /* 0x0083e4000c101904 */
[----:B--2---:R-:W-:Y:S01]  /*298c0*/  IMAD.WIDE R166, R3, 0x4, R164 ;  /* 0x0000000403a67825 */ /* 0x004fe200078e02a4 */
[----:B------:R-:W-:Y:S01]  /*298d0*/  ISETP.LT.AND P6, PT, R230, c[0x0][0x178], !P4 ;  /* 0x00005e00e6007a0c */ /* 0x000fe200067c1270 */
[----:B------:R2:W-:Y:S01]  /*298e0*/  @P1 STG.E [R224.64], R250 ;  /* 0x000000fae0001986 */ /* 0x0005e2000c101904 */
[----:B------:R-:W-:Y:S02]  /*298f0*/  ISETP.LT.AND P4, PT, R228, c[0x0][0x178], !P4 ;  /* 0x00005e00e4007a0c */ /* 0x000fe40006781270 */
[----:B------:R-:W-:Y:S02]  /*29900*/  IADD3 R0, R231, 0x82, RZ ;  /* 0x00000082e7007810 */ /* 0x000fe40007ffe0ff */
[----:B-1----:R-:W-:-:S05]  /*29910*/  IADD3 R229, R3, c[0x0][0x198], RZ ;  /* 0x0000660003e57a10 */ /* 0x002fca0007ffe0ff */
[----:B------:R-:W-:-:S04]  /*29920*/  IMAD.WIDE R210, R229, 0x4, R208 ;  /* 0x00000004e5d27825 */ /* 0x000fc800078e02d0 */
[C---:B--2---:R-:W-:Y:S01]  /*29930*/  IMAD.WIDE R224, R229.reuse, 0x4, R164 ;  /* 0x00000004e5e07825 */ /* 0x044fe200078e02a4 */
[----:B------:R-:W-:Y:S02]  /*29940*/  IADD3 R229, R229, c[0x0][0x198], RZ ;  /* 0x00006600e5e57a10 */ /* 0x000fe40007ffe0ff */
[----:B------:R-:W-:Y:S02]  /*29950*/  ISETP.GE.AND P0, PT, R0, c[0x0][0x17c], PT ;  /* 0x00005f0000007a0c */ /* 0x000fe40003f06270 */
[----:B------:R-:W-:Y:S02]  /*29960*/  IADD3 R0, R231, 0x83, RZ ;  /* 0x00000083e7007810 */ /* 0x000fe40007ffe0ff */
[----:B------:R-:W-:Y:S02]  /*29970*/  IADD3 R3, R229, c[0x0][0x198], RZ ;  /* 0x00006600e5037a10 */ /* 0x000fe40007ffe0ff */
[----:B------:R-:W-:Y:S02]  /*29980*/  ISETP.GE.AND P1, PT, R0, c[0x0][0x17c], PT ;  /* 0x00005f0000007a0c */ /* 0x000fe40003f26270 */
[----:B------:R-:W-:Y:S01]  /*29990*/  IADD3 R0, R231, 0x84, RZ ;  /* 0x00000084e7007810 */ /* 0x000fe20007ffe0ff */
[----:B----4-:R1:W-:Y:S04]  /*299a0*/  @P2 STG.E [R226.64], R234 ;  /* 0x000000eae2002986 */ /* 0x0103e8000c101904 */
[----:B------:R2:W-:Y:S01]  /*299b0*/  @P5 STG.E [R166.64], R251 ;  /* 0x000000fba6005986 */ /* 0x0005e2000c101904 */
[----:B------:R-:W-:-:S02]  /*299c0*/  ISETP.LT.AND P5, PT, R230, c[0x0][0x178], !P3 ;  /* 0x00005e00e6007a0c */ /* 0x000fc40005fa1270 */
[----:B------:R-:W-:Y:S01]  /*299d0*/  ISETP.LT.AND P3, PT, R228, c[0x0][0x178], !P3 ;  /* 0x00005e00e4007a0c */ /* 0x000fe20005f61270 */
[----:B------:R3:W-:Y:S01]  /*299e0*/  @P6 STG.E [R210.64], R244 ;  /* 0x000000f4d2006986 */ /* 0x0007e2000c101904 */
[----:B-1----:R-:W-:-:S03]  /*299f0*/  IMAD.WIDE R226, R229, 0x4, R208 ;  /* 0x00000004e5e27825 */ /* 0x002fc600078e02d0 */
[----:B------:R1:W-:Y:S01]  /*29a00*/  @P4 STG.E [R224.64], R32 ;  /* 0x00000020e0004986 */ /* 0x0003e2000c101904 */
[----:B--2---:R-:W-:Y:S01]  /*29a10*/  IMAD.WIDE R166, R229, 0x4, R164 ;  /* 0x00000004e5a67825 */ /* 0x004fe200078e02a4 */
[----:B------:R-:W-:-:S04]  /*29a20*/  ISETP.LT.AND P4, PT, R230, c[0x0][0x178], !P0 ;  /* 0x00005e00e6007a0c */ /* 0x000fc80004781270 */
[----:B------:R2:W-:Y:S01]  /*29a30*/  @P5 STG.E [R226.64], R245 ;  /* 0x000000f5e2005986 */ /* 0x0005e2000c101904 */
[----:B------:R-:W-:-:S03]  /*29a40*/  ISETP.LT.AND P6, PT, R228, c[0x0][0x178], !P0 ;  /* 0x00005e00e4007a0c */ /* 0x000fc600047c1270 */
[----:B------:R4:W-:Y:S01]  /*29a50*/  @P3 STG.E [R166.64], R33 ;  /* 0x00000021a6003986 */ /* 0x0009e2000c101904 */
[----:B------:R-:W-:Y:S01]  /*29a60*/  ISETP.LT.AND P3, PT, R230, c[0x0][0x178], !P1 ;  /* 0x00005e00e6007a0c */ /* 0x000fe20004f61270 */
[----:B---3--:R-:W-:Y:S01]  /*29a70*/  IMAD.WIDE R210, R3, 0x4, R208 ;  /* 0x0000000403d27825 */ /* 0x008fe200078e02d0 */
[----:B------:R-:W-:-:S03]  /*29a80*/  ISETP.LT.AND P1, PT, R228, c[0x0][0x178], !P1 ;  /* 0x00005e00e4007a0c */ /* 0x000fc60004f21270 */
[C---:B-1----:R-:W-:Y:S01]  /*29a90*/  IMAD.WIDE R224, R3.reuse, 0x4, R164 ;  /* 0x0000000403e07825 */ /* 0x042fe200078e02a4 */
[----:B------:R-:W-:Y:S02]  /*29aa0*/  IADD3 R3, R3, c[0x0][0x198], RZ ;  /* 0x0000660003037a10 */ /* 0x000fe40007ffe0ff */
[----:B------:R-:W-:Y:S02]  /*29ab0*/  ISETP.GE.AND P2, PT, R0, c[0x0][0x17c], PT ;  /* 0x00005f0000007a0c */ /* 0x000fe40003f46270 */
[----:B------:R-:W-:Y:S01]  /*29ac0*/  IADD3 R0, R231, 0x85, RZ ;  /* 0x00000085e7007810 */ /* 0x000fe20007ffe0ff */
[C---:B--2---:R-:W-:Y:S01]  /*29ad0*/  IMAD.WIDE R226, R3.reuse, 0x4, R208 ;  /* 0x0000000403e27825 */ /* 0x044fe200078e02d0 */
[----:B------:R1:W-:Y:S03]  /*29ae0*/  @P4 STG.E [R210.64], R236 ;  /* 0x000000ecd2004986 */ /* 0x0003e6000c101904 */
[C---:B----4-:R-:W-:Y:S01]  /*29af0*/  IMAD.WIDE R32, R3.reuse, 0x4, R164 ;  /* 0x0000000403207825 */ /* 0x050fe200078e02a4 */
[----:B------:R-:W-:Y:S01]  /*29b00*/  ISETP.GE.AND P0, PT, R0, c[0x0][0x17c], PT ;  /* 0x00005f0000007a0c */ /* 0x000fe20003f06270 */
[----:B------:R2:W-:Y:S01]  /*29b10*/  @P6 STG.E [R224.64], R28 ;  /* 0x0000001ce0006986 */ /* 0x0005e2000c101904 */
[----:B------:R-:W-:-:S02]  /*29b20*/  IADD3 R229, R3, c[0x0][0x198], RZ ;  /* 0x0000660003e57a10 */ /* 0x000fc40007ffe0ff */
[----:B------:R-:W-:Y:S01]  /*29b30*/  ISETP.LT.AND P4, PT, R230, c[0x0][0x178], !P2 ;  /* 0x00005e00e6007a0c */ /* 0x000fe20005781270 */
[----:B------:R-:W-:Y:S01]  /*29b40*/  @P3 STG.E [R226.64], R237 ;  /* 0x000000ede2003986 */ /* 0x000fe2000c101904 */
[----:B------:R-:W-:-:S03]  /*29b50*/  ISETP.LT.AND P6, PT, R228, c[0x0][0x178], !P2 ;  /* 0x00005e00e4007a0c */ /* 0x000fc600057c1270 */
[----:B------:R3:W-:Y:S01]  /*29b60*/  @P1 STG.E [R32.64], R29 ;  /* 0x0000001d20001986 */ /* 0x0007e2000c101904 */
[----:B------:R-:W-:Y:S01]  /*29b70*/  ISETP.LT.AND P1, PT, R230, c[0x0][0x178], !P0 ;  /* 0x00005e00e6007a0c */ /* 0x000fe20004721270 */
[----:B------:R-:W-:Y:S01]  /*29b80*/  IMAD.WIDE R166, R229, 0x4, R208 ;  /* 0x00000004e5a67825 */ /* 0x000fe200078e02d0 */
[----:B------:R-:W-:Y:S02]  /*29b90*/  ISETP.LT.AND P0, PT, R228, c[0x0][0x178], !P0 ;  /* 0x00005e00e4007a0c */ /* 0x000fe40004701270 */
[----:B------:R-:W-:Y:S01]  /*29ba0*/  IADD3 R0, R231, 0x86, RZ ;  /* 0x00000086e7007810 */ /* 0x000fe20007ffe0ff */
[C---:B-1----:R-:W-:Y:S01]  /*29bb0*/  IMAD.WIDE R210, R229.reuse, 0x4, R164 ;  /* 0x00000004e5d27825 */ /* 0x042fe200078e02a4 */
[----:B------:R-:W-:Y:S02]  /*29bc0*/  IADD3 R229, R229, c[0x0][0x198], RZ ;  /* 0x00006600e5e57a10 */ /* 0x000fe40007ffe0ff */
[----:B------:R-:W-:Y:S02]  /*29bd0*/  ISETP.GE.AND P5, PT, R0, c[0x0][0x17c], PT ;  /* 0x00005f0000007a0c */ /* 0x000fe40003fa6270 */
[----:B------:R-:W-:Y:S01]  /*29be0*/  IADD3 R0, R231, 0x87, RZ ;  /* 0x00000087e7007810 */ /* 0x000fe20007ffe0ff */
[C---:B--2---:R-:W-:Y:S01]  /*29bf0*/  IMAD.WIDE R224, R229.reuse, 0x4, R208 ;  /* 0x00000004e5e07825 */ /* 0x044fe200078e02d0 */
[----:B------:R1:W-:Y:S03]  /*29c00*/  @P4 STG.E [R166.64], R216 ;  /* 0x000000d8a6004986 */ /* 0x0003e6000c101904 */
[C---:B---3--:R-:W-:Y:S01]  /*29c10*/  IMAD.WIDE R28, R229.reuse, 0x4, R164 ;  /* 0x00000004e51c7825 */ /* 0x048fe200078e02a4 */
        /* <DEDUP_REMOVED lines=130> */
[----:B------:R3:W-:Y:S01]  /*2a440*/  @P2 STG.E [R16.64], R239 ;  /* 0x000000ef10002986 */ /* 0x0007e2000c101904 */
[----:B------:R-:W-:-:S03]  /*2a450*/  ISETP.LT.AND P6, PT, R228, c[0x0][0x178], !P1 ;  /* 0x00005e00e4007a0c */ /* 0x000fc60004fc1270 */
[----:B------:R4:W-:Y:S01]  /*2a460*/  @P4 STG.E [R4.64], R31 ;  /* 0x0000001f04004986 */ /* 0x0009e2000c101904 */
[----:B------:R-:W-:Y:S01]  /*2a470*/  ISETP.LT.AND P4, PT, R230, c[0x0][0x178], !P3 ;  /* 0x00005e00e6007a0c */ /* 0x000fe20005f81270 */
[----:B-1----:R-:W-:Y:S01]  /*2a480*/  IMAD.WIDE R8, R21, 0x4, R208 ;  /* 0x0000000415087825 */ /* 0x002fe200078e02d0 */
[----:B------:R-:W-:Y:S02]  /*2a490*/  ISETP.LT.AND P3, PT, R228, c[0x0][0x178], !P3 ;  /* 0x00005e00e4007a0c */ /* 0x000fe40005f61270 */
[----:B------:R-:W-:Y:S01]  /*2a4a0*/  IADD3 R0, R231, 0x96, RZ ;  /* 0x00000096e7007810 */ /* 0x000fe20007ffe0ff */
[C---:B--2---:R-:W-:Y:S01]  /*2a4b0*/  IMAD.WIDE R12, R21.reuse, 0x4, R164 ;  /* 0x00000004150c7825 */ /* 0x044fe200078e02a4 */
[----:B------:R-:W-:Y:S02]  /*2a4c0*/  IADD3 R21, R21, c[0x0][0x198], RZ ;  /* 0x0000660015157a10 */ /* 0x000fe40007ffe0ff */
[----:B------:R-:W-:Y:S02]  /*2a4d0*/  ISETP.GE.AND P0, PT, R0, c[0x0][0x17c], PT ;  /* 0x00005f0000007a0c */ /* 0x000fe40003f06270 */
[----:B------:R-:W-:Y:S01]  /*2a4e0*/  IADD3 R0, R231, 0x97, RZ ;  /* 0x00000097e7007810 */ /* 0x000fe20007ffe0ff */
[C---:B---3--:R-:W-:Y:S01]  /*2a4f0*/  IMAD.WIDE R16, R21.reuse, 0x4, R208 ;  /* 0x0000000415107825 */ /* 0x048fe200078e02d0 */
[----:B------:R1:W-:Y:S03]  /*2a500*/  @P5 STG.E [R8.64], R218 ;  /* 0x000000da08005986 */ /* 0x0003e6000c101904 */
[C---:B----4-:R-:W-:Y:S01]  /*2a510*/  IMAD.WIDE R4, R21.reuse, 0x4, R164 ;  /* 0x0000000415047825 */ /* 0x050fe200078e02a4 */
        /* <DEDUP_REMOVED lines=87> */
[C---:B------:R-:W-:Y:S01]  /*2aa90*/  IMAD.WIDE R14, R3.reuse, 0x4, R208 ;  /* 0x00000004030e7825 */ /* 0x040fe200078e02d0 */
        /* <DEDUP_REMOVED lines=13> */
[C---:B------:R-:W-:Y:S01]  /*2ab70*/  IMAD.WIDE R10, R17.reuse, 0x4, R164 ;  /* 0x00000004110a7825 */ /* 0x040fe200078e02a4 */
        /* <DEDUP_REMOVED lines=509> */
[----:B----4-:R-:W-:Y:S01]  /*2cb50*/  IMAD.WIDE R4, R13, 0x4, R164 ;  /* 0x000000040d047825 */ /* 0x010fe200078e02a4 */
[----:B------:R-:W-:Y:S01]  /*2cb60*/  ISETP.GE.AND P3, PT, R0, c[0x0][0x17c], PT ;  /* 0x00005f0000007a0c */ /* 0x000fe20003f66270 */
[----:B------:R2:W-:Y:S01]  /*2cb70*/  @P6 STG.E [R8.64], R146 ;  /* 0x0000009208006986 */ /* 0x0005e2000c101904 */
[----:B------:R-:W-:-:S02]  /*2cb80*/  ISETP.LT.AND P5, PT, R230, c[0x0][0x178], !P1 ;  /* 0x00005e00e6007a0c */ /* 0x000fc40004fa1270 */
[----:B------:R-:W-:Y:S01]  /*2cb90*/  ISETP.LT.AND P6, PT, R228, c[0x0][0x178], !P1 ;  /* 0x00005e00e4007a0c */ /* 0x000fe20004fc1270 */
[----:B------:R3:W-:Y:S01]  /*2cba0*/  @P2 STG.E [R10.64], R115 ;  /* 0x000000730a002986 */ /* 0x0007e2000c101904 */
[----:B------:R-:W-:-:S03]  /*2cbb0*/  IADD3 R3, R13, c[0x0][0x198], RZ ;  /* 0x000066000d037a10 */ /* 0x000fc60007ffe0ff */
[----:B------:R-:W-:Y:S01]  /*2cbc0*/  @P4 STG.E [R4.64], R147 ;  /* 0x0000009304004986 */ /* 0x000fe2000c101904 */
[----:B------:R-:W-:Y:S02]  /*2cbd0*/  ISETP.LT.AND P4, PT, R230, c[0x0][0x178], !P3 ;  /* 0x00005e00e6007a0c */ /* 0x000fe40005f81270 */
[----:B------:R-:W-:Y:S02]  /*2cbe0*/  ISETP.LT.AND P3, PT, R228, c[0x0][0x178], !P3 ;  /* 0x00005e00e4007a0c */ /* 0x000fe40005f61270 */
[----:B------:R-:W-:Y:S02]  /*2cbf0*/  IADD3 R0, R231, 0xdc, RZ ;  /* 0x000000dce7007810 */ /* 0x000fe40007ffe0ff */
[C---:B------:R-:W-:Y:S01]  /*2cc00*/  IADD3 R13, R3.reuse, c[0x0][0x198], RZ ;  /* 0x00006600030d7a10 */ /* 0x040fe20007ffe0ff */
[----:B-1----:R-:W-:Y:S01]  /*2cc10*/  IMAD.WIDE R6, R3, 0x4, R208 ;  /* 0x0000000403067825 */ /* 0x002fe200078e02d0 */
[----:B------:R-:W-:Y:S02]  /*2cc20*/  ISETP.GE.AND P0, PT, R0, c[0x0][0x17c], PT ;  /* 0x00005f0000007a0c */ /* 0x000fe40003f06270 */
[----:B------:R-:W-:Y:S01]  /*2cc30*/  IADD3 R0, R231, 0xdd, RZ ;  /* 0x000000dde7007810 */ /* 0x000fe20007ffe0ff */
[----:B--2---:R-:W-:Y:S01]  /*2cc40*/  IMAD.WIDE R8, R3, 0x4, R164 ;  /* 0x0000000403087825 */ /* 0x004fe200078e02a4 */
[----:B------:R-:W-:-:S03]  /*2cc50*/  IADD3 R17, R13, c[0x0][0x198], RZ ;  /* 0x000066000d117a10 */ /* 0x000fc60007ffe0ff */
[C---:B---3--:R-:W-:Y:S01]  /*2cc60*/  IMAD.WIDE R10, R13.reuse, 0x4, R208 ;  /* 0x000000040d0a7825 */ /* 0x048fe200078e02d0 */
[----:B------:R-:W-:Y:S01]  /*2cc70*/  ISETP.GE.AND P1, PT, R0, c[0x0][0x17c], PT ;  /* 0x00005f0000007a0c */ /* 0x000fe20003f26270 */
[----:B------:R-:W-:Y:S02]  /*2cc80*/  @P5 STG.E [R6.64], R110 ;  /* 0x0000006e06005986 */ /* 0x000fe4000c101904 */
[----:B------:R-:W-:Y:S01]  /*2cc90*/  IMAD.WIDE R12, R13, 0x4, R164 ;  /* 0x000000040d0c7825 */ /* 0x000fe200078e02a4 */
[----:B------:R-:W-:Y:S01]  /*2cca0*/  ISETP.LT.AND P5, PT, R230, c[0x0][0x178], !P0 ;  /* 0x00005e00e6007a0c */ /* 0x000fe200047a1270 */
[----:B------:R1:W-:Y:S01]  /*2ccb0*/  @P6 STG.E [R8.64], R142 ;  /* 0x0000008e08006986 */ /* 0x0003e2000c101904 */
[----:B------:R-:W-:-:S03]  /*2ccc0*/  ISETP.LT.AND P6, PT, R228, c[0x0][0x178], !P0 ;  /* 0x00005e00e4007a0c */ /* 0x000fc600047c1270 */
[----:B------:R-:W-:Y:S04]  /*2ccd0*/  @P4 STG.E [R10.64], R111 ;  /* 0x0000006f0a004986 */ /* 0x000fe8000c101904 */
[----:B------:R2:W-:Y:S01]  /*2cce0*/  @P3 STG.E [R12.64], R143 ;  /* 0x0000008f0c003986 */ /* 0x0005e2000c101904 */
[----:B------:R-:W-:Y:S02]  /*2ccf0*/  ISETP.LT.AND P3, PT, R230, c[0x0][0x178], !P1 ;  /* 0x00005e00e6007a0c */ /* 0x000fe40004f61270 */
[----:B------:R-:W-:Y:S01]  /*2cd00*/  ISETP.LT.AND P1, PT, R228, c[0x0][0x178], !P1 ;  /* 0x00005e00e4007a0c */ /* 0x000fe20004f21270 */
[----:B------:R-:W3:Y:S01]  /*2cd10*/  LDS.128 R4, [R2] ;  /* 0x0000000002047984 */ /* 0x000ee20000000c00 */
[C---:B------:R-:W-:Y:S01]  /*2cd20*/  IADD3 R19, R17.reuse, c[0x0][0x198], RZ ;  /* 0x0000660011137a10 */ /* 0x040fe20007ffe0ff */
[----:B-1----:R-:W-:Y:S01]  /*2cd30*/  IMAD.WIDE R8, R17, 0x4, R208 ;  /* 0x0000000411087825 */ /* 0x002fe200078e02d0 */
[----:B------:R-:W-:-:S02]  /*2cd40*/  IADD3 R0, R231, 0xde, RZ ;  /* 0x000000dee7007810 */ /* 0x000fc40007ffe0ff */
[----:B------:R-:W-:Y:S01]  /*2cd50*/  IADD3 R3, R231, 0xdf, RZ ;  /* 0x000000dfe7037810 */ /* 0x000fe20007ffe0ff */
[----:B------:R-:W-:Y:S01]  /*2cd60*/  IMAD.WIDE R14, R17, 0x4, R164 ;  /* 0x00000004110e7825 */ /* 0x000fe200078e02a4 */
[----:B------:R-:W-:-:S03]  /*2cd70*/  ISETP.GE.AND P2, PT, R0, c[0x0][0x17c], PT ;  /* 0x00005f0000007a0c */ /* 0x000fc60003f46270 */
[----:B------:R-:W-:Y:S01]  /*2cd80*/  IMAD.WIDE R16, R19, 0x4, R208 ;  /* 0x0000000413107825 */ /* 0x000fe200078e02d0 */
[----:B------:R-:W-:Y:S01]  /*2cd90*/  ISETP.GE.AND P0, PT, R3, c[0x0][0x17c], PT ;  /* 0x00005f0003007a0c */ /* 0x000fe20003f06270 */
[----:B------:R-:W-:Y:S02]  /*2cda0*/  @P5 STG.E [R8.64], R106 ;  /* 0x0000006a08005986 */ /* 0x000fe4000c101904 */
[C-C-:B--2---:R-:W-:Y:S01]  /*2cdb0*/  IMAD.WIDE R12, R19.reuse, 0x4, R164.reuse ;  /* 0x00000004130c7825 */ /* 0x144fe200078e02a4 */
[----:B------:R-:W-:Y:S01]  /*2cdc0*/  IADD3 R21, R19, c[0x0][0x198], RZ ;  /* 0x0000660013157a10 */ /* 0x000fe20007ffe0ff */
[----:B------:R1:W-:Y:S01]  /*2cdd0*/  @P6 STG.E [R14.64], R138 ;  /* 0x0000008a0e006986 */ /* 0x0003e2000c101904 */
[----:B------:R-:W-:Y:S02]  /*2cde0*/  ISETP.LT.AND P5, PT, R230, c[0x0][0x178], !P2 ;  /* 0x00005e00e6007a0c */ /* 0x000fe400057a1270 */
[----:B------:R-:W-:Y:S01]  /*2cdf0*/  ISETP.LT.AND P6, PT, R228, c[0x0][0x178], !P2 ;  /* 0x00005e00e4007a0c */ /* 0x000fe200057c1270 */
[----:B------:R2:W-:Y:S01]  /*2ce00*/  @P3 STG.E [R16.64], R107 ;  /* 0x0000006b10003986 */ /* 0x0005e2000c101904 */
[----:B------:R-:W-:-:S03]  /*2ce10*/  IMAD.WIDE R18, R21, 0x4, R164 ;  /* 0x0000000415127825 */ /* 0x000fc600078e02a4 */
[----:B------:R-:W-:Y:S01]  /*2ce20*/  @P1 STG.E [R12.64], R139 ;  /* 0x0000008b0c001986 */ /* 0x000fe2000c101904 */
[----:B------:R-:W-:Y:S02]  /*2ce30*/  ISETP.LT.AND P1, PT, R230, c[0x0][0x178], !P0 ;  /* 0x00005e00e6007a0c */ /* 0x000fe40004721270 */
[----:B------:R-:W-:Y:S01]  /*2ce40*/  ISETP.LT.AND P0, PT, R228, c[0x0][0x178], !P0 ;  /* 0x00005e00e4007a0c */ /* 0x000fe20004701270 */
[C-C-:B-1----:R-:W-:Y:S01]  /*2ce50*/  IMAD.WIDE R14, R21.reuse, 0x4, R208.reuse ;  /* 0x00000004150e7825 */ /* 0x142fe200078e02d0 */
[----:B------:R-:W1:Y:S01]  /*2ce60*/  LDS.128 R8, [R233] ;  /* 0x00000000e9087984 */ /* 0x000e620000000c00 */
[----:B------:R-:W-:Y:S02]  /*2ce70*/  IADD3 R21, R21, c[0x0][0x198], RZ ;  /* 0x0000660015157a10 */ /* 0x000fe40007ffe0ff */
[C---:B------:R-:W-:Y:S02]  /*2ce80*/  IADD3 R0, R231.reuse, 0xe0, RZ ;  /* 0x000000e0e7007810 */ /* 0x040fe40007ffe0ff */
[----:B------:R-:W-:Y:S01]  /*2ce90*/  IADD3 R3, R231, 0xe1, RZ ;  /* 0x000000e1e7037810 */ /* 0x000fe20007ffe0ff */
[C---:B--2---:R-:W-:Y:S01]  /*2cea0*/  IMAD.WIDE R16, R21.reuse, 0x4, R208 ;  /* 0x0000000415107825 */ /* 0x044fe200078e02d0 */
[----:B------:R-:W-:-:S02]  /*2ceb0*/  IADD3 R25, R21, c[0x0][0x198], RZ ;  /* 0x0000660015197a10 */ /* 0x000fc40007ffe0ff */
[----:B------:R-:W-:Y:S01]  /*2cec0*/  ISETP.GE.AND P4, PT, R0, c[0x0][0x17c], PT ;  /* 0x00005f0000007a0c */ /* 0x000fe20003f86270 */
[----:B------:R-:W-:Y:S01]  /*2ced0*/  IMAD.WIDE R20, R21, 0x4, R164 ;  /* 0x0000000415147825 */ /* 0x000fe200078e02a4 */
[----:B------:R-:W-:Y:S01]  /*2cee0*/  ISETP.GE.AND P2, PT, R3, c[0x0][0x17c], PT ;  /* 0x00005f0003007a0c */ /* 0x000fe20003f46270 */
[----:B------:R-:W-:Y:S01]  /*2cef0*/  @P5 STG.E [R14.64], R102 ;  /* 0x000000660e005986 */ /* 0x000fe2000c101904 */
[----:B------:R-:W-:-:S03]  /*2cf00*/  ISETP.LT.AND P5, PT, R230, c[0x0][0x178], !P4 ;  /* 0x00005e00e6007a0c */ /* 0x000fc600067a1270 */
[----:B------:R2:W-:Y:S01]  /*2cf10*/  @P6 STG.E [R18.64], R134 ;  /* 0x0000008612006986 */ /* 0x0005e2000c101904 */
[----:B------:R-:W-:-:S03]  /*2cf20*/  ISETP.LT.AND P6, PT, R228, c[0x0][0x178], !P4 ;  /* 0x00005e00e4007a0c */ /* 0x000fc600067c1270 */
[----:B------:R-:W-:Y:S04]  /*2cf30*/  @P1 STG.E [R16.64], R103 ;  /* 0x0000006710001986 */ /* 0x000fe8000c101904 */
[----:B------:R4:W-:Y:S01]  /*2cf40*/  @P0 STG.E [R20.64], R135 ;  /* 0x0000008714000986 */ /* 0x0009e2000c101904 */
[----:B------:R-:W-:Y:S02]  /*2cf50*/  ISETP.LT.AND P0, PT, R230, c[0x0][0x178], !P2 ;  /* 0x00005e00e6007a0c */ /* 0x000fe40005701270 */
[----:B------:R-:W-:Y:S01]  /*2cf60*/  ISETP.LT.AND P2, PT, R228, c[0x0][0x178], !P2 ;  /* 0x00005e00e4007a0c */ /* 0x000fe20005741270 */
[----:B------:R-:W1:Y:S01]  /*2cf70*/  LDS.128 R12, [R232] ;  /* 0x00000000e80c7984 */ /* 0x000e620000000c00 */
[C---:B------:R-:W-:Y:S01]  /*2cf80*/  IADD3 R27, R25.reuse, c[0x0][0x198], RZ ;  /* 0x00006600191b7a10 */ /* 0x040fe20007ffe0ff */
[----:B--2---:R-:W-:Y:S01]  /*2cf90*/  IMAD.WIDE R18, R25, 0x4, R208 ;  /* 0x0000000419127825 */ /* 0x004fe200078e02d0 */
[----:B------:R-:W-:-:S02]  /*2cfa0*/  IADD3 R0, R231, 0xe2, RZ ;  /* 0x000000e2e7007810 */ /* 0x000fc40007ffe0ff */
[----:B------:R-:W-:Y:S01]  /*2cfb0*/  IADD3 R3, R231, 0xe3, RZ ;  /* 0x000000e3e7037810 */ /* 0x000fe20007ffe0ff */
[----:B------:R-:W-:Y:S01]  /*2cfc0*/  IMAD.WIDE R22, R25, 0x4, R164 ;  /* 0x0000000419167825 */ /* 0x000fe200078e02a4 */
[----:B------:R-:W-:-:S03]  /*2cfd0*/  ISETP.GE.AND P3, PT, R0, c[0x0][0x17c], PT ;  /* 0x00005f0000007a0c */ /* 0x000fc60003f66270 */
[----:B------:R-:W-:Y:S01]  /*2cfe0*/  IMAD.WIDE R24, R27, 0x4, R208 ;  /* 0x000000041b187825 */ /* 0x000fe200078e02d0 */
[----:B------:R-:W-:Y:S01]  /*2cff0*/  ISETP.GE.AND P4, PT, R3, c[0x0][0x17c], PT ;  /* 0x00005f0003007a0c */ /* 0x000fe20003f86270 */
[----:B------:R-:W-:Y:S02]  /*2d000*/  @P5 STG.E [R18.64], R168 ;  /* 0x000000a812005986 */ /* 0x000fe4000c101904 */
[C-C-:B----4-:R-:W-:Y:S01]  /*2d010*/  IMAD.WIDE R20, R27.reuse, 0x4, R164.reuse ;  /* 0x000000041b147825 */ /* 0x150fe200078e02a4 */
[----:B------:R-:W-:Y:S01]  /*2d020*/  IADD3 R29, R27, c[0x0][0x198], RZ ;  /* 0x000066001b1d7a10 */ /* 0x000fe20007ffe0ff */
[----:B---3--:R2:W-:Y:S01]  /*2d030*/  @P6 STG.E [R22.64], R4 ;  /* 0x0000000416006986 */ /* 0x0085e2000c101904 */
[----:B------:R-:W-:Y:S02]  /*2d040*/  ISETP.LT.AND P5, PT, R230, c[0x0][0x178], !P3 ;  /* 0x00005e00e6007a0c */ /* 0x000fe40005fa1270 */
[----:B------:R-:W-:Y:S01]  /*2d050*/  ISETP.LT.AND P6, PT, R228, c[0x0][0x178], !P3 ;  /* 0x00005e00e4007a0c */ /* 0x000fe20005fc1270 */
[----:B------:R3:W-:Y:S01]  /*2d060*/  @P0 STG.E [R24.64], R169 ;  /* 0x000000a918000986 */ /* 0x0007e2000c101904 */
[----:B------:R-:W-:-:S03]  /*2d070*/  IMAD.WIDE R26, R29, 0x4, R164 ;  /* 0x000000041d1a7825 */ /* 0x000fc600078e02a4 */
[----:B------:R4:W-:Y:S01]  /*2d080*/  @P2 STG.E [R20.64], R5 ;  /* 0x0000000514002986 */ /* 0x0009e2000c101904 */
[----:B------:R-:W-:Y:S02]  /*2d090*/  ISETP.LT.AND P2, PT, R230, c[0x0][0x178], !P4 ;  /* 0x00005e00e6007a0c */ /* 0x000fe40006741270 */
[----:B------:R-:W-:Y:S01]  /*2d0a0*/  ISETP.LT.AND P4, PT, R228, c[0x0][0x178], !P4 ;  /* 0x00005e00e4007a0c */ /* 0x000fe20006781270 */
[C-C-:B--2---:R-:W-:Y:S01]  /*2d0b0*/  IMAD.WIDE R22, R29.reuse, 0x4, R208.reuse ;  /* 0x000000041d167825 */ /* 0x144fe200078e02d0 */
[----:B------:R-:W2:Y:S01]  /*2d0c0*/  LDS.128 R16, [R252] ;  /* 0x00000000fc107984 */ /* 0x000ea20000000c00 */
[----:B------:R-:W-:Y:S02]  /*2d0d0*/  IADD3 R29, R29, c[0x0][0x198], RZ ;  /* 0x000066001d1d7a10 */ /* 0x000fe40007ffe0ff */
[C---:B------:R-:W-:Y:S02]  /*2d0e0*/  IADD3 R0, R231.reuse, 0xe4, RZ ;  /* 0x000000e4e7007810 */ /* 0x040fe40007ffe0ff */
[----:B------:R-:W-:Y:S01]  /*2d0f0*/  IADD3 R3, R231, 0xe5, RZ ;  /* 0x000000e5e7037810 */ /* 0x000fe20007ffe0ff */
[C---:B---3--:R-:W-:Y:S01]  /*2d100*/  IMAD.WIDE R24, R29.reuse, 0x4, R208 ;  /* 0x000000041d187825 */ /* 0x048fe200078e02d0 */
[----:B------:R-:W-:Y:S01]  /*2d110*/  ISETP.GE.AND P1, PT, R0, c[0x0][0x17c], PT ;  /* 0x00005f0000007a0c */ /* 0x000fe20003f26270 */
[----:B------:R-:W-:Y:S02]  /*2d120*/  @P5 STG.E [R22.64], R176 ;  /* 0x000000b016005986 */ /* 0x000fe4000c101904 */
[----:B----4-:R-:W-:Y:S01]  /*2d130*/  IMAD.WIDE R4, R29, 0x4, R164 ;  /* 0x000000041d047825 */ /* 0x010fe200078e02a4 */
[----:B------:R-:W-:Y:S01]  /*2d140*/  ISETP.GE.AND P3, PT, R3, c[0x0][0x17c], PT ;  /* 0x00005f0003007a0c */ /* 0x000fe20003f66270 */
[----:B-1----:R1:W-:Y:S01]  /*2d150*/  @P6 STG.E [R26.64], R8 ;  /* 0x000000081a006986 */ /* 0x0023e2000c101904 */
[----:B------:R-:W-:-:S02]  /*2d160*/  IADD3 R3, R29, c[0x0][0x198], RZ ;  /* 0x000066001d037a10 */ /* 0x000fc40007ffe0ff */
[----:B------:R-:W-:Y:S01]  /*2d170*/  ISETP.LT.AND P5, PT, R230, c[0x0][0x178], !P1 ;  /* 0x00005e00e6007a0c */ /* 0x000fe20004fa1270 */
[----:B------:R-:W-:Y:S01]  /*2d180*/  @P2 STG.E [R24.64], R177 ;  /* 0x000000b118002986 */ /* 0x000fe2000c101904 */
[----:B------:R-:W-:-:S03]  /*2d190*/  ISETP.LT.AND P6, PT, R228, c[0x0][0x178], !P1 ;  /* 0x00005e00e4007a0c */ /* 0x000fc60004fc1270 */
[----:B------:R3:W-:Y:S01]  /*2d1a0*/  @P4 STG.E [R4.64], R9 ;  /* 0x0000000904004986 */ /* 0x0007e2000c101904 */
[----:B------:R-:W-:Y:S01]  /*2d1b0*/  ISETP.LT.AND P4, PT, R230, c[0x0][0x178], !P3 ;  /* 0x00005e00e6007a0c */ /* 0x000fe20005f81270 */
[----:B------:R-:W-:Y:S01]  /*2d1c0*/  IMAD.WIDE R28, R3, 0x4, R164 ;  /* 0x00000004031c7825 */ /* 0x000fe200078e02a4 */
[----:B------:R-:W-:Y:S01]  /*2d1d0*/  ISETP.LT.AND P3, PT, R228, c[0x0][0x178], !P3 ;  /* 0x00005e00e4007a0c */ /* 0x000fe20005f61270 */
[----:B------:R4:W2:Y:S01]  /*2d1e0*/  LDS.128 R20, [R2+0x800] ;  /* 0x0008000002147984 */ /* 0x0008a20000000c00 */
[----:B------:R-:W-:Y:S01]  /*2d1f0*/  IADD3 R0, R231, 0xe6, RZ ;  /* 0x000000e6e7007810 */ /* 0x000fe20007ffe0ff */
[C-C-:B-1----:R-:W-:Y:S01]  /*2d200*/  IMAD.WIDE R26, R3.reuse, 0x4, R208.reuse ;  /* 0x00000004031a7825 */ /* 0x142fe200078e02d0 */
[----:B------:R-:W-:Y:S02]  /*2d210*/  IADD3 R3, R3, c[0x0][0x198], RZ ;  /* 0x0000660003037a10 */ /* 0x000fe40007ffe0ff */
[----:B------:R-:W-:Y:S02]  /*2d220*/  ISETP.GE.AND P0, PT, R0, c[0x0][0x17c], PT ;  /* 0x00005f0000007a0c */ /* 0x000fe40003f06270 */
[----:B------:R-:W-:Y:S01]  /*2d230*/  IADD3 R0, R231, 0xe7, RZ ;  /* 0x000000e7e7007810 */ /* 0x000fe20007ffe0ff */
[C---:B---3--:R-:W-:Y:S01]  /*2d240*/  IMAD.WIDE R4, R3.reuse, 0x4, R208 ;  /* 0x0000000403047825 */ /* 0x048fe200078e02d0 */
[C---:B------:R-:W-:Y:S01]  /*2d250*/  IADD3 R25, R3.reuse, c[0x0][0x198], RZ ;  /* 0x0000660003197a10 */ /* 0x040fe20007ffe0ff */
[----:B------:R-:W-:Y:S02]  /*2d260*/  @P5 STG.E [R26.64], R184 ;  /* 0x000000b81a005986 */ /* 0x000fe4000c101904 */
[----:B----4-:R-:W-:Y:S01]  /*2d270*/  IMAD.WIDE R2, R3, 0x4, R164 ;  /* 0x0000000403027825 */ /* 0x010fe200078e02a4 */
[----:B------:R-:W-:Y:S01]  /*2d280*/  ISETP.GE.AND P1, PT, R0, c[0x0][0x17c], PT ;  /* 0x00005f0000007a0c */ /* 0x000fe20003f26270 */
[----:B------:R1:W-:Y:S01]  /*2d290*/  @P6 STG.E [R28.64], R12 ;  /* 0x0000000c1c006986 */ /* 0x0003e2000c101904 */
[----:B------:R-:W-:-:S02]  /*2d2a0*/  ISETP.LT.AND P5, PT, R230, c[0x0][0x178], !P0 ;  /* 0x00005e00e6007a0c */ /* 0x000fc400047a1270 */
[----:B------:R-:W-:Y:S01]  /*2d2b0*/  ISETP.LT.AND P0, PT, R228, c[0x0][0x178], !P0 ;  /* 0x00005e00e4007a0c */ /* 0x000fe20004701270 */
[----:B------:R3:W-:Y:S01]  /*2d2c0*/  @P4 STG.E [R4.64], R185 ;  /* 0x000000b904004986 */ /* 0x0007e2000c101904 */
[C---:B------:R-:W-:Y:S01]  /*2d2d0*/  IMAD.WIDE R8, R25.reuse, 0x4, R208 ;  /* 0x0000000419087825 */ /* 0x040fe200078e02d0 */
[C---:B------:R-:W-:Y:S02]  /*2d2e0*/  IADD3 R31, R25.reuse, c[0x0][0x198], RZ ;  /* 0x00006600191f7a10 */ /* 0x040fe40007ffe0ff */
[----:B------:R4:W-:Y:S01]  /*2d2f0*/  @P3 STG.E [R2.64], R13 ;  /* 0x0000000d02003986 */ /* 0x0009e2000c101904 */
[----:B------:R-:W-:Y:S02]  /*2d300*/  ISETP.LT.AND P3, PT, R230, c[0x0][0x178], !P1 ;  /* 0x00005e00e6007a0c */ /* 0x000fe40004f61270 */
[----:B------:R-:W-:Y:S01]  /*2d310*/  ISETP.LT.AND P1, PT, R228, c[0x0][0x178], !P1 ;  /* 0x00005e00e4007a0c */ /* 0x000fe20004f21270 */
[----:B-1----:R-:W-:Y:S01]  /*2d320*/  IMAD.WIDE R28, R25, 0x4, R164 ;  /* 0x00000004191c7825 */ /* 0x002fe200078e02a4 */
[----:B------:R-:W-:Y:S01]  /*2d330*/  IADD3 R0, R231, 0xe8, RZ ;  /* 0x000000e8e7007810 */ /* 0x000fe20007ffe0ff */
[----:B------:R-:W1:Y:S03]  /*2d340*/  LDS.128 R24, [R233+0x800] ;  /* 0x00080000e9187984 */ /* 0x000e660000000c00 */
[----:B------:R-:W-:Y:S01]  /*2d350*/  ISETP.GE.AND P2, PT, R0, c[0x0][0x17c], PT ;  /* 0x00005f0000007a0c */ /* 0x000fe20003f46270 */
[----:B---3--:R-:W-:Y:S01]  /*2d360*/  IMAD.WIDE R4, R31, 0x4, R208 ;  /* 0x000000041f047825 */ /* 0x008fe200078e02d0 */
[----:B------:R-:W-:Y:S01]  /*2d370*/  IADD3 R0, R231, 0xe9, RZ ;  /* 0x000000e9e7007810 */ /* 0x000fe20007ffe0ff */
[----:B------:R3:W-:Y:S02]  /*2d380*/  @P5 STG.E [R8.64], R192 ;  /* 0x000000c008005986 */ /* 0x0007e4000c101904 */
[C---:B----4-:R-:W-:Y:S01]  /*2d390*/  IMAD.WIDE R2, R31.reuse, 0x4, R164 ;  /* 0x000000041f027825 */ /* 0x050fe200078e02a4 */
[----:B------:R-:W-:Y:S01]  /*2d3a0*/  ISETP.GE.AND P6, PT, R0, c[0x0][0x17c], PT ;  /* 0x00005f0000007a0c */ /* 0x000fe20003fc6270 */
[----:B--2---:R-:W-:Y:S01]  /*2d3b0*/  @P0 STG.E [R28.64], R16 ;  /* 0x000000101c000986 */ /* 0x004fe2000c101904 */
[----:B------:R-:W-:-:S02]  /*2d3c0*/  IADD3 R33, R31, c[0x0][0x198], RZ ;  /* 0x000066001f217a10 */ /* 0x000fc40007ffe0ff */
[----:B------:R-:W-:Y:S01]  /*2d3d0*/  ISETP.LT.AND P5, PT, R230, c[0x0][0x178], !P2 ;  /* 0x00005e00e6007a0c */ /* 0x000fe200057a1270 */
[----:B------:R2:W-:Y:S01]  /*2d3e0*/  @P3 STG.E [R4.64], R193 ;  /* 0x000000c104003986 */ /* 0x0005e2000c101904 */
[----:B------:R-:W-:-:S03]  /*2d3f0*/  ISETP.LT.AND P2, PT, R228, c[0x0][0x178], !P2 ;  /* 0x00005e00e4007a0c */ /* 0x000fc60005741270 */
[----:B------:R4:W-:Y:S01]  /*2d400*/  @P1 STG.E [R2.64], R17 ;  /* 0x0000001102001986 */ /* 0x0009e2000c101904 */
[----:B------:R-:W-:Y:S01]  /*2d410*/  ISETP.LT.AND P1, PT, R230, c[0x0][0x178], !P6 ;  /* 0x00005e00e6007a0c */ /* 0x000fe20007721270 */
[----:B---3--:R-:W-:Y:S01]  /*2d420*/  IMAD.WIDE R8, R33, 0x4, R208 ;  /* 0x0000000421087825 */ /* 0x008fe200078e02d0 */
[----:B------:R-:W-:Y:S01]  /*2d430*/  ISETP.LT.AND P6, PT, R228, c[0x0][0x178], !P6 ;  /* 0x00005e00e4007a0c */ /* 0x000fe200077c1270 */
[----:B------:R-:W3:Y:S01]  /*2d440*/  LDS.128 R28, [R232+0x800] ;  /* 0x00080000e81c7984 */ /* 0x000ee20000000c00 */
[----:B------:R-:W-:Y:S01]  /*2d450*/  IADD3 R0, R231, 0xea, RZ ;  /* 0x000000eae7007810 */ /* 0x000fe20007ffe0ff */
[C---:B------:R-:W-:Y:S01]  /*2d460*/  IMAD.WIDE R12, R33.reuse, 0x4, R164 ;  /* 0x00000004210c7825 */ /* 0x040fe200078e02a4 */
[----:B------:R-:W-:Y:S02]  /*2d470*/  IADD3 R33, R33, c[0x0][0x198], RZ ;  /* 0x0000660021217a10 */ /* 0x000fe40007ffe0ff */
[----:B------:R-:W-:Y:S02]  /*2d480*/  ISETP.GE.AND P4, PT, R0, c[0x0][0x17c], PT ;  /* 0x00005f0000007a0c */ /* 0x000fe40003f86270 */
[----:B------:R-:W-:Y:S01]  /*2d490*/  IADD3 R0, R231, 0xeb, RZ ;  /* 0x000000ebe7007810 */ /* 0x000fe20007ffe0ff */
[C---:B--2---:R-:W-:Y:S01]  /*2d4a0*/  IMAD.WIDE R4, R33.reuse, 0x4, R208 ;  /* 0x0000000421047825 */ /* 0x044fe200078e02d0 */
[----:B------:R2:W-:Y:S03]  /*2d4b0*/  @P5 STG.E [R8.64], R172 ;  /* 0x000000ac08005986 */ /* 0x0005e6000c101904 */
[----:B----4-:R-:W-:Y:S01]  /*2d4c0*/  IMAD.WIDE R2, R33, 0x4, R164 ;  /* 0x0000000421027825 */ /* 0x010fe200078e02a4 */
[----:B------:R-:W-:Y:S01]  /*2d4d0*/  ISETP.GE.AND P0, PT, R0, c[0x0][0x17c], PT ;  /* 0x00005f0000007a0c */ /* 0x000fe20003f06270 */
[----:B------:R4:W-:Y:S01]  /*2d4e0*/  @P2 STG.E [R12.64], R20 ;  /* 0x000000140c002986 */ /* 0x0009e2000c101904 */
[----:B------:R-:W-:-:S02]  /*2d4f0*/  ISETP.LT.AND P5, PT, R230, c[0x0][0x178], !P4 ;  /* 0x00005e00e6007a0c */ /* 0x000fc400067a1270 */
[----:B------:R-:W-:Y:S01]  /*2d500*/  IADD3 R17, R33, c[0x0][0x198], RZ ;  /* 0x0000660021117a10 */ /* 0x000fe20007ffe0ff */
[----:B------:R1:W-:Y:S01]  /*2d510*/  @P1 STG.E [R4.64], R173 ;  /* 0x000000ad04001986 */ /* 0x0003e2000c101904 */
[----:B------:R-:W-:-:S03]  /*2d520*/  ISETP.LT.AND P4, PT, R228, c[0x0][0x178], !P4 ;  /* 0x00005e00e4007a0c */ /* 0x000fc60006781270 */
[----:B------:R1:W-:Y:S01]  /*2d530*/  @P6 STG.E [R2.64], R21 ;  /* 0x0000001502006986 */ /* 0x0003e2000c101904 */
[----:B------:R-:W-:Y:S02]  /*2d540*/  ISETP.LT.AND P6, PT, R230, c[0x0][0x178], !P0 ;  /* 0x00005e00e6007a0c */ /* 0x000fe400047c1270 */
[----:B------:R-:W-:Y:S01]  /*2d550*/  IADD3 R0, R231, 0xec, RZ ;  /* 0x000000ece7007810 */ /* 0x000fe20007ffe0ff */
[----:B------:R-:W3:Y:S01]  /*2d560*/  LDS.128 R32, [R252+0x800] ;  /* 0x00080000fc207984 */ /* 0x000ee20000000c00 */
[C---:B------:R-:W-:Y:S01]  /*2d570*/  IADD3 R37, R17.reuse, c[0x0][0x198], RZ ;  /* 0x0000660011257a10 */ /* 0x040fe20007ffe0ff */
[----:B--2---:R-:W-:Y:S01]  /*2d580*/  IMAD.WIDE R8, R17, 0x4, R208 ;  /* 0x0000000411087825 */ /* 0x004fe200078e02d0 */
[----:B------:R-:W-:Y:S02]  /*2d590*/  ISETP.GE.AND P3, PT, R0, c[0x0][0x17c], PT ;  /* 0x00005f0000007a0c */ /* 0x000fe40003f66270 */
[----:B------:R-:W-:Y:S01]  /*2d5a0*/  IADD3 R0, R231, 0xed, RZ ;  /* 0x000000ede7007810 */ /* 0x000fe20007ffe0ff */
[----:B----4-:R-:W-:Y:S01]  /*2d5b0*/  IMAD.WIDE R12, R17, 0x4, R164 ;  /* 0x00000004110c7825 */ /* 0x010fe200078e02a4 */
[----:B------:R-:W-:-:S03]  /*2d5c0*/  ISETP.LT.AND P0, PT, R228, c[0x0][0x178], !P0 ;  /* 0x00005e00e4007a0c */ /* 0x000fc60004701270 */
[C---:B-1----:R-:W-:Y:S01]  /*2d5d0*/  IMAD.WIDE R4, R37.reuse, 0x4, R208 ;  /* 0x0000000425047825 */ /* 0x042fe200078e02d0 */
[----:B------:R-:W-:Y:S01]  /*2d5e0*/  ISETP.GE.AND P2, PT, R0, c[0x0][0x17c], PT ;  /* 0x00005f0000007a0c */ /* 0x000fe20003f46270 */
[----:B------:R1:W-:Y:S01]  /*2d5f0*/  @P5 STG.E [R8.64], R180 ;  /* 0x000000b408005986 */ /* 0x0003e2000c101904 */
[----:B------:R-:W-:Y:S01]  /*2d600*/  ISETP.LT.AND P5, PT, R230, c[0x0][0x178], !P3 ;  /* 0x00005e00e6007a0c */ /* 0x000fe20005fa1270 */
[C---:B------:R-:W-:Y:S01]  /*2d610*/  IMAD.WIDE R16, R37.reuse, 0x4, R164 ;  /* 0x0000000425107825 */ /* 0x040fe200078e02a4 */
[----:B------:R-:W-:Y:S01]  /*2d620*/  IADD3 R37, R37, c[0x0][0x198], RZ ;  /* 0x0000660025257a10 */ /* 0x000fe20007ffe0ff */
[----:B------:R-:W-:Y:S01]  /*2d630*/  @P4 STG.E [R12.64], R24 ;  /* 0x000000180c004986 */ /* 0x000fe2000c101904 */
[----:B------:R-:W-:-:S03]  /*2d640*/  ISETP.LT.AND P3, PT, R228, c[0x0][0x178], !P3 ;  /* 0x00005e00e4007a0c */ /* 0x000fc60005f61270 */
[----:B------:R2:W-:Y:S01]  /*2d650*/  @P6 STG.E [R4.64], R181 ;  /* 0x000000b504006986 */ /* 0x0005e2000c101904 */
[----:B------:R-:W-:Y:S02]  /*2d660*/  ISETP.LT.AND P6, PT, R230, c[0x0][0x178], !P2 ;  /* 0x00005e00e6007a0c */ /* 0x000fe400057c1270 */
[----:B------:R-:W-:Y:S02]  /*2d670*/  IADD3 R0, R231, 0xee, RZ ;  /* 0x000000eee7007810 */ /* 0x000fe40007ffe0ff */
[C---:B------:R-:W-:Y:S01]  /*2d680*/  IADD3 R21, R37.reuse, c[0x0][0x198], RZ ;  /* 0x0000660025157a10 */ /* 0x040fe20007ffe0ff */
[----:B------:R-:W-:Y:S01]  /*2d690*/  IMAD.WIDE R2, R37, 0x4, R208 ;  /* 0x0000000425027825 */ /* 0x000fe200078e02d0 */
[----:B------:R-:W-:Y:S02]  /*2d6a0*/  ISETP.GE.AND P1, PT, R0, c[0x0][0x17c], PT ;  /* 0x00005f0000007a0c */ /* 0x000fe40003f26270 */
[----:B------:R-:W-:Y:S01]  /*2d6b0*/  IADD3 R0, R231, 0xef, RZ ;  /* 0x000000efe7007810 */ /* 0x000fe20007ffe0ff */
[----:B-1----:R-:W-:Y:S01]  /*2d6c0*/  IMAD.WIDE R8, R37, 0x4, R164 ;  /* 0x0000000425087825 */ /* 0x002fe200078e02a4 */
[----:B------:R-:W-:Y:S01]  /*2d6d0*/  ISETP.LT.AND P2, PT, R228, c[0x0][0x178], !P2 ;  /* 0x00005e00e4007a0c */ /* 0x000fe20005741270 */
[----:B------:R1:W-:Y:S02]  /*2d6e0*/  @P0 STG.E [R16.64], R25 ;  /* 0x0000001910000986 */ /* 0x0003e4000c101904 */
[C---:B--2---:R-:W-:Y:S01]  /*2d6f0*/  IMAD.WIDE R4, R21.reuse, 0x4, R208 ;  /* 0x0000000415047825 */ /* 0x044fe200078e02d0 */
[----:B------:R-:W-:Y:S01]  /*2d700*/  ISETP.GE.AND P4, PT, R0, c[0x0][0x17c], PT ;  /* 0x00005f0000007a0c */ /* 0x000fe20003f86270 */
[----:B------:R2:W-:Y:S01]  /*2d710*/  @P5 STG.E [R2.64], R188 ;  /* 0x000000bc02005986 */ /* 0x0005e2000c101904 */
[----:B------:R-:W-:Y:S01]  /*2d720*/  ISETP.LT.AND P5, PT, R230, c[0x0][0x178], !P1 ;  /* 0x00005e00e6007a0c */ /* 0x000fe20004fa1270 */
[C---:B------:R-:W-:Y:S01]  /*2d730*/  IMAD.WIDE R12, R21.reuse, 0x4, R164 ;  /* 0x00000004150c7825 */ /* 0x040fe200078e02a4 */
[----:B------:R-:W-:Y:S01]  /*2d740*/  IADD3 R21, R21, c[0x0][0x198], RZ ;  /* 0x0000660015157a10 */ /* 0x000fe20007ffe0ff */
[----:B---3--:R3:W-:Y:S01]  /*2d750*/  @P3 STG.E [R8.64], R28 ;  /* 0x0000001c08003986 */ /* 0x0087e2000c101904 */
[----:B------:R-:W-:-:S03]  /*2d760*/  ISETP.LT.AND P1, PT, R228, c[0x0][0x178], !P1 ;  /* 0x00005e00e4007a0c */ /* 0x000fc60004f21270 */
[----:B------:R4:W-:Y:S01]  /*2d770*/  @P6 STG.E [R4.64], R189 ;  /* 0x000000bd04006986 */ /* 0x0009e2000c101904 */
[----:B------:R-:W-:Y:S02]  /*2d780*/  ISETP.LT.AND P6, PT, R230, c[0x0][0x178], !P4 ;  /* 0x00005e00e6007a0c */ /* 0x000fe400067c1270 */
[----:B------:R-:W-:Y:S02]  /*2d790*/  ISETP.LT.AND P4, PT, R228, c[0x0][0x178], !P4 ;  /* 0x00005e00e4007a0c */ /* 0x000fe40006781270 */
[----:B------:R-:W-:Y:S02]  /*2d7a0*/  IADD3 R0, R231, 0xf0, RZ ;  /* 0x000000f0e7007810 */ /* 0x000fe40007ffe0ff */
[C---:B-1----:R-:W-:Y:S01]  /*2d7b0*/  IADD3 R17, R21.reuse, c[0x0][0x198], RZ ;  /* 0x0000660015117a10 */ /* 0x042fe20007ffe0ff */
[----:B--2---:R-:W-:Y:S01]  /*2d7c0*/  IMAD.WIDE R2, R21, 0x4, R208 ;  /* 0x0000000415027825 */ /* 0x004fe200078e02d0 */
[----:B------:R-:W-:Y:S01]  /*2d7d0*/  ISETP.GE.AND P0, PT, R0, c[0x0][0x17c], PT ;  /* 0x00005f0000007a0c */ /* 0x000fe20003f06270 */
[----:B------:R1:W-:Y:S01]  /*2d7e0*/  @P2 STG.E [R12.64], R29 ;  /* 0x0000001d0c002986 */ /* 0x0003e2000c101904 */
[----:B------:R-:W-:Y:S01]  /*2d7f0*/  IADD3 R0, R231, 0xf1, RZ ;  /* 0x000000f1e7007810 */ /* 0x000fe20007ffe0ff */
[----:B---3--:R-:W-:-:S04]  /*2d800*/  IMAD.WIDE R8, R21, 0x4, R164 ;  /* 0x0000000415087825 */ /* 0x008fc800078e02a4 */
[C---:B----4-:R-:W-:Y:S01]  /*2d810*/  IMAD.WIDE R4, R17.reuse, 0x4, R208 ;  /* 0x0000000411047825 */ /* 0x050fe200078e02d0 */
[----:B------:R-:W-:Y:S01]  /*2d820*/  ISETP.GE.AND P3, PT, R0, c[0x0][0x17c], PT ;  /* 0x00005f0000007a0c */ /* 0x000fe20003f66270 */
[----:B------:R2:W-:Y:S01]  /*2d830*/  @P5 STG.E [R2.64], R196 ;  /* 0x000000c402005986 */ /* 0x0005e2000c101904 */
[----:B------:R-:W-:Y:S01]  /*2d840*/  ISETP.LT.AND P5, PT, R230, c[0x0][0x178], !P0 ;  /* 0x00005e00e6007a0c */ /* 0x000fe200047a1270 */
[C---:B-1----:R-:W-:Y:S02]  /*2d850*/  IMAD.WIDE R12, R17.reuse, 0x4, R164 ;  /* 0x00000004110c7825 */ /* 0x042fe400078e02a4 */
[----:B------:R1:W-:Y:S01]  /*2d860*/  @P1 STG.E [R8.64], R32 ;  /* 0x0000002008001986 */ /* 0x0003e2000c101904 */
[----:B------:R-:W-:Y:S02]  /*2d870*/  IADD3 R17, R17, c[0x0][0x198], RZ ;  /* 0x0000660011117a10 */ /* 0x000fe40007ffe0ff */
[----:B------:R-:W-:Y:S01]  /*2d880*/  ISETP.LT.AND P0, PT, R228, c[0x0][0x178], !P0 ;  /* 0x00005e00e4007a0c */ /* 0x000fe20004701270 */
[----:B------:R3:W-:Y:S01]  /*2d890*/  @P6 STG.E [R4.64], R197 ;  /* 0x000000c504006986 */ /* 0x0007e2000c101904 */
[----:B------:R-:W-:-:S03]  /*2d8a0*/  IADD3 R0, R231, 0xf2, RZ ;  /* 0x000000f2e7007810 */ /* 0x000fc60007ffe0ff */
[----:B------:R4:W-:Y:S01]  /*2d8b0*/  @P4 STG.E [R12.64], R33 ;  /* 0x000000210c004986 */ /* 0x0009e2000c101904 */
[----:B------:R-:W-:Y:S02]  /*2d8c0*/  ISETP.LT.AND P4, PT, R230, c[0x0][0x178], !P3 ;  /* 0x00005e00e6007a0c */ /* 0x000fe40005f81270 */
[----:B------:R-:W-:Y:S02]  /*2d8d0*/  ISETP.LT.AND P6, PT, R228, c[0x0][0x178], !P3 ;  /* 0x00005e00e4007a0c */ /* 0x000fe40005fc1270 */
[C---:B------:R-:W-:Y:S01]  /*2d8e0*/  IADD3 R21, R17.reuse, c[0x0][0x198], RZ ;  /* 0x0000660011157a10 */ /* 0x040fe20007ffe0ff */
[----:B--2---:R-:W-:Y:S01]  /*2d8f0*/  IMAD.WIDE R2, R17, 0x4, R208 ;  /* 0x0000000411027825 */ /* 0x004fe200078e02d0 */
[----:B------:R-:W-:Y:S02]  /*2d900*/  ISETP.GE.AND P2, PT, R0, c[0x0][0x17c], PT ;  /* 0x00005f0000007a0c */ /* 0x000fe40003f46270 */
[----:B------:R-:W-:Y:S01]  /*2d910*/  IADD3 R0, R231, 0xf3, RZ ;  /* 0x000000f3e7007810 */ /* 0x000fe20007ffe0ff */
[----:B-1----:R-:W-:Y:S01]  /*2d920*/  IMAD.WIDE R8, R17, 0x4, R164 ;  /* 0x0000000411087825 */ /* 0x002fe200078e02a4 */
[----:B------:R1:W-:Y:S03]  /*2d930*/  @P5 STG.E [R2.64], R170 ;  /* 0x000000aa02005986 */ /* 0x0003e6000c101904 */
[C---:B---3--:R-:W-:Y:S01]  /*2d940*/  IMAD.WIDE R4, R21.reuse, 0x4, R208 ;  /* 0x0000000415047825 */ /* 0x048fe200078e02d0 */
[----:B------:R-:W-:Y:S01]  /*2d950*/  ISETP.GE.AND P1, PT, R0, c[0x0][0x17c], PT ;  /* 0x00005f0000007a0c */ /* 0x000fe20003f26270 */
[----:B------:R2:W-:Y:S01]  /*2d960*/  @P0 STG.E [R8.64], R6 ;  /* 0x0000000608000986 */ /* 0x0005e2000c101904 */
[----:B------:R-:W-:Y:S01]  /*2d970*/  ISETP.LT.AND P5, PT, R230, c[0x0][0x178], !P2 ;  /* 0x00005e00e6007a0c */ /* 0x000fe200057a1270 */
[C---:B----4-:R-:W-:Y:S01]  /*2d980*/  IMAD.WIDE R12, R21.reuse, 0x4, R164 ;  /* 0x00000004150c7825 */ /* 0x050fe200078e02a4 */
[----:B------:R-:W-:Y:S01]  /*2d990*/  IADD3 R21, R21, c[0x0][0x198], RZ ;  /* 0x0000660015157a10 */ /* 0x000fe20007ffe0ff */
[----:B------:R3:W-:Y:S01]  /*2d9a0*/  @P4 STG.E [R4.64], R171 ;  /* 0x000000ab04004986 */ /* 0x0007e2000c101904 */
[----:B------:R-:W-:-:S02]  /*2d9b0*/  ISETP.LT.AND P2, PT, R228, c[0x0][0x178], !P2 ;  /* 0x00005e00e4007a0c */ /* 0x000fc40005741270 */
[----:B------:R-:W-:Y:S01]  /*2d9c0*/  ISETP.LT.AND P4, PT, R230, c[0x0][0x178], !P1 ;  /* 0x00005e00e6007a0c */ /* 0x000fe20004f81270 */
[----:B------:R4:W-:Y:S01]  /*2d9d0*/  @P6 STG.E [R12.64], R7 ;  /* 0x000000070c006986 */ /* 0x0009e2000c101904 */
[----:B------:R-:W-:Y:S02]  /*2d9e0*/  IADD3 R0, R231, 0xf4, RZ ;  /* 0x000000f4e7007810 */ /* 0x000fe40007ffe0ff */
[----:B------:R-:W-:Y:S02]  /*2d9f0*/  ISETP.LT.AND P6, PT, R228, c[0x0][0x178], !P1 ;  /* 0x00005e00e4007a0c */ /* 0x000fe40004fc1270 */
[C---:B------:R-:W-:Y:S01]  /*2da00*/  IADD3 R17, R21.reuse, c[0x0][0x198], RZ ;  /* 0x0000660015117a10 */ /* 0x040fe20007ffe0ff */
[----:B-1----:R-:W-:Y:S01]  /*2da10*/  IMAD.WIDE R2, R21, 0x4, R208 ;  /* 0x0000000415027825 */ /* 0x002fe200078e02d0 */
[----:B------:R-:W-:Y:S02]  /*2da20*/  ISETP.GE.AND P3, PT, R0, c[0x0][0x17c], PT ;  /* 0x00005f0000007a0c */ /* 0x000fe40003f66270 */
[----:B------:R-:W-:Y:S01]  /*2da30*/  IADD3 R0, R231, 0xf5, RZ ;  /* 0x000000f5e7007810 */ /* 0x000fe20007ffe0ff */
[----:B--2---:R-:W-:Y:S01]  /*2da40*/  IMAD.WIDE R8, R21, 0x4, R164 ;  /* 0x0000000415087825 */ /* 0x004fe200078e02a4 */
        /* <DEDUP_REMOVED lines=41> */
[----:B----4-:R-:W-:Y:S01]  /*2dce0*/  IMAD.WIDE R6, R11, 0x4, R164 ;  /* 0x000000040b067825 */ /* 0x010fe200078e02a4 */
[----:B------:R-:W-:Y:S01]  /*2dcf0*/  IADD3 R0, R231, 0xfa, RZ ;  /* 0x000000fae7007810 */ /* 0x000fe20007ffe0ff */
[----:B------:R3:W-:Y:S01]  /*2dd00*/  @P4 STG.E [R4.64], R195 ;  /* 0x000000c304004986 */ /* 0x0007e2000c101904 */
[----:B------:R-:W-:-:S02]  /*2dd10*/  IADD3 R11, R11, c[0x0][0x198], RZ ;  /* 0x000066000b0b7a10 */ /* 0x000fc40007ffe0ff */
[----:B------:R-:W-:Y:S01]  /*2dd20*/  ISETP.LT.AND P0, PT, R228, c[0x0][0x178], !P0 ;  /* 0x00005e00e4007a0c */ /* 0x000fe20004701270 */
[----:B------:R4:W-:Y:S01]  /*2dd30*/  @P6 STG.E [R6.64], R19 ;  /* 0x0000001306006986 */ /* 0x0009e2000c101904 */
[----:B------:R-:W-:Y:S02]  /*2dd40*/  ISETP.LT.AND P4, PT, R230, c[0x0][0x178], !P3 ;  /* 0x00005e00e6007a0c */ /* 0x000fe40005f81270 */
[----:B------:R-:W-:Y:S02]  /*2dd50*/  ISETP.GE.AND P2, PT, R0, c[0x0][0x17c], PT ;  /* 0x00005f0000007a0c */ /* 0x000fe40003f46270 */
[----:B------:R-:W-:Y:S02]  /*2dd60*/  ISETP.LT.AND P6, PT, R228, c[0x0][0x178], !P3 ;  /* 0x00005e00e4007a0c */ /* 0x000fe40005fc1270 */
[----:B------:R-:W-:Y:S02]  /*2dd70*/  IADD3 R0, R231, 0xfb, RZ ;  /* 0x000000fbe7007810 */ /* 0x000fe40007ffe0ff */
[C---:B------:R-:W-:Y:S01]  /*2dd80*/  IADD3 R13, R11.reuse, c[0x0][0x198], RZ ;  /* 0x000066000b0d7a10 */ /* 0x040fe20007ffe0ff */
[----:B-1----:R-:W-:Y:S01]  /*2dd90*/  IMAD.WIDE R2, R11, 0x4, R208 ;  /* 0x000000040b027825 */ /* 0x002fe200078e02d0 */
[----:B------:R-:W-:-:S02]  /*2dda0*/  ISETP.GE.AND P1, PT, R0, c[0x0][0x17c], PT ;  /* 0x00005f0000007a0c */ /* 0x000fc40003f26270 */
[----:B------:R-:W-:Y:S01]  /*2ddb0*/  IADD3 R0, R231, 0xfc, RZ ;  /* 0x000000fce7007810 */ /* 0x000fe20007ffe0ff */
[----:B--2---:R-:W-:Y:S01]  /*2ddc0*/  IMAD.WIDE R8, R11, 0x4, R164 ;  /* 0x000000040b087825 */ /* 0x004fe200078e02a4 */
[----:B------:R1:W-:Y:S03]  /*2ddd0*/  @P5 STG.E [R2.64], R174 ;  /* 0x000000ae02005986 */ /* 0x0003e6000c101904 */
[C---:B---3--:R-:W-:Y:S01]  /*2dde0*/  IMAD.WIDE R4, R13.reuse, 0x4, R208 ;  /* 0x000000040d047825 */ /* 0x048fe200078e02d0 */
[----:B------:R-:W-:Y:S01]  /*2ddf0*/  ISETP.LT.AND P5, PT, R230, c[0x0][0x178], !P2 ;  /* 0x00005e00e6007a0c */ /* 0x000fe200057a1270 */
[----:B------:R-:W-:Y:S02]  /*2de00*/  @P0 STG.E [R8.64], R22 ;  /* 0x0000001608000986 */ /* 0x000fe4000c101904 */
[C---:B----4-:R-:W-:Y:S01]  /*2de10*/  IMAD.WIDE R6, R13.reuse, 0x4, R164 ;  /* 0x000000040d067825 */ /* 0x050fe200078e02a4 */
[----:B------:R-:W-:Y:S01]  /*2de20*/  IADD3 R13, R13, c[0x0][0x198], RZ ;  /* 0x000066000d0d7a10 */ /* 0x000fe20007ffe0ff */
[----:B------:R2:W-:Y:S01]  /*2de30*/  @P4 STG.E [R4.64], R175 ;  /* 0x000000af04004986 */ /* 0x0005e2000c101904 */
[----:B------:R-:W-:-:S02]  /*2de40*/  ISETP.GE.AND P3, PT, R0, c[0x0][0x17c], PT ;  /* 0x00005f0000007a0c */ /* 0x000fc40003f66270 */
[----:B------:R-:W-:Y:S01]  /*2de50*/  ISETP.LT.AND P2, PT, R228, c[0x0][0x178], !P2 ;  /* 0x00005e00e4007a0c */ /* 0x000fe20005741270 */
[----:B------:R3:W-:Y:S01]  /*2de60*/  @P6 STG.E [R6.64], R23 ;  /* 0x0000001706006986 */ /* 0x0007e2000c101904 */
[----:B------:R-:W-:Y:S02]  /*2de70*/  ISETP.LT.AND P4, PT, R230, c[0x0][0x178], !P1 ;  /* 0x00005e00e6007a0c */ /* 0x000fe40004f81270 */
[----:B------:R-:W-:Y:S02]  /*2de80*/  ISETP.LT.AND P1, PT, R228, c[0x0][0x178], !P1 ;  /* 0x00005e00e4007a0c */ /* 0x000fe40004f21270 */
[----:B------:R-:W-:Y:S02]  /*2de90*/  IADD3 R11, R13, c[0x0][0x198], RZ ;  /* 0x000066000d0b7a10 */ /* 0x000fe40007ffe0ff */
[----:B------:R-:W-:Y:S02]  /*2dea0*/  IADD3 R0, R231, 0xfd, RZ ;  /* 0x000000fde7007810 */ /* 0x000fe40007ffe0ff */
[----:B------:R-:W-:Y:S01]  /*2deb0*/  ISETP.LT.AND P6, PT, R230, c[0x0][0x178], !P3 ;  /* 0x00005e00e6007a0c */ /* 0x000fe20005fc1270 */
[----:B-1----:R-:W-:Y:S01]  /*2dec0*/  IMAD.WIDE R2, R13, 0x4, R208 ;  /* 0x000000040d027825 */ /* 0x002fe200078e02d0 */
[----:B------:R-:W-:-:S02]  /*2ded0*/  IADD3 R15, R11, c[0x0][0x198], RZ ;  /* 0x000066000b0f7a10 */ /* 0x000fc40007ffe0ff */
[----:B------:R-:W-:Y:S01]  /*2dee0*/  ISETP.GE.AND P0, PT, R0, c[0x0][0x17c], PT ;  /* 0x00005f0000007a0c */ /* 0x000fe20003f06270 */
[----:B--2---:R-:W-:Y:S01]  /*2def0*/  IMAD.WIDE R4, R13, 0x4, R164 ;  /* 0x000000040d047825 */ /* 0x004fe200078e02a4 */
[----:B------:R-:W-:Y:S01]  /*2df00*/  IADD3 R0, R231, 0xfe, RZ ;  /* 0x000000fee7007810 */ /* 0x000fe20007ffe0ff */
[----:B------:R1:W-:Y:S02]  /*2df10*/  @P5 STG.E [R2.64], R182 ;  /* 0x000000b602005986 */ /* 0x0003e4000c101904 */
[----:B---3--:R-:W-:Y:S01]  /*2df20*/  IMAD.WIDE R6, R11, 0x4, R208 ;  /* 0x000000040b067825 */ /* 0x008fe200078e02d0 */
[----:B------:R-:W-:-:S03]  /*2df30*/  ISETP.GE.AND P5, PT, R0, c[0x0][0x17c], PT ;  /* 0x00005f0000007a0c */ /* 0x000fc60003fa6270 */
[----:B------:R-:W-:Y:S01]  /*2df40*/  IMAD.WIDE R8, R11, 0x4, R164 ;  /* 0x000000040b087825 */ /* 0x000fe200078e02a4 */
[----:B------:R-:W-:Y:S01]  /*2df50*/  IADD3 R0, R231, 0xff, RZ ;  /* 0x000000ffe7007810 */ /* 0x000fe20007ffe0ff */
[----:B------:R2:W-:Y:S02]  /*2df60*/  @P2 STG.E [R4.64], R26 ;  /* 0x0000001a04002986 */ /* 0x0005e4000c101904 */
[C---:B------:R-:W-:Y:S02]  /*2df70*/  IMAD.WIDE R10, R15.reuse, 0x4, R208 ;  /* 0x000000040f0a7825 */ /* 0x040fe400078e02d0 */
[----:B------:R3:W-:Y:S01]  /*2df80*/  @P4 STG.E [R6.64], R183 ;  /* 0x000000b706004986 */ /* 0x0007e2000c101904 */
[----:B------:R-:W-:Y:S02]  /*2df90*/  IADD3 R13, R15, c[0x0][0x198], RZ ;  /* 0x000066000f0d7a10 */ /* 0x000fe40007ffe0ff */
[----:B------:R-:W-:Y:S01]  /*2dfa0*/  ISETP.LT.AND P3, PT, R228, c[0x0][0x178], !P3 ;  /* 0x00005e00e4007a0c */ /* 0x000fe20005f61270 */
[----:B------:R4:W-:Y:S01]  /*2dfb0*/  @P1 STG.E [R8.64], R27 ;  /* 0x0000001b08001986 */ /* 0x0009e2000c101904 */
[----:B------:R-:W-:-:S03]  /*2dfc0*/  ISETP.GE.AND P2, PT, R0, c[0x0][0x17c], PT ;  /* 0x00005f0000007a0c */ /* 0x000fc60003f46270 */
[----:B------:R1:W-:Y:S01]  /*2dfd0*/  @P6 STG.E [R10.64], R190 ;  /* 0x000000be0a006986 */ /* 0x0003e2000c101904 */
[----:B------:R-:W-:Y:S02]  /*2dfe0*/  ISETP.LT.AND P6, PT, R230, c[0x0][0x178], !P0 ;  /* 0x00005e00e6007a0c */ /* 0x000fe400047c1270 */
[----:B------:R-:W-:Y:S02]  /*2dff0*/  ISETP.LT.AND P0, PT, R228, c[0x0][0x178], !P0 ;  /* 0x00005e00e4007a0c */ /* 0x000fe40004701270 */
[----:B------:R-:W-:Y:S02]  /*2e000*/  ISETP.LT.AND P4, PT, R230, c[0x0][0x178], !P5 ;  /* 0x00005e00e6007a0c */ /* 0x000fe40006f81270 */
[----:B------:R-:W-:Y:S02]  /*2e010*/  IADD3 R17, R13, c[0x0][0x198], RZ ;  /* 0x000066000d117a10 */ /* 0x000fe40007ffe0ff */
[----:B------:R-:W-:Y:S02]  /*2e020*/  ISETP.LT.AND P5, PT, R228, c[0x0][0x178], !P5 ;  /* 0x00005e00e4007a0c */ /* 0x000fe40006fa1270 */
[----:B------:R-:W-:Y:S01]  /*2e030*/  ISETP.LT.AND P1, PT, R230, c[0x0][0x178], !P2 ;  /* 0x00005e00e6007a0c */ /* 0x000fe20005721270 */
[----:B-1----:R-:W-:Y:S01]  /*2e040*/  IMAD.WIDE R2, R15, 0x4, R164 ;  /* 0x000000040f027825 */ /* 0x002fe200078e02a4 */
[----:B------:R-:W-:-:S02]  /*2e050*/  ISETP.LT.AND P2, PT, R228, c[0x0][0x178], !P2 ;  /* 0x00005e00e4007a0c */ /* 0x000fc40005741270 */
[----:B------:R-:W-:Y:S01]  /*2e060*/  IADD3 R15, R17, c[0x0][0x198], RZ ;  /* 0x00006600110f7a10 */ /* 0x000fe20007ffe0ff */
[C---:B--2---:R-:W-:Y:S01]  /*2e070*/  IMAD.WIDE R4, R13.reuse, 0x4, R208 ;  /* 0x000000040d047825 */ /* 0x044fe200078e02d0 */
[----:B------:R1:W-:Y:S03]  /*2e080*/  @P3 STG.E [R2.64], R30 ;  /* 0x0000001e02003986 */ /* 0x0003e6000c101904 */
[----:B---3--:R-:W-:Y:S01]  /*2e090*/  IMAD.WIDE R6, R13, 0x4, R164 ;  /* 0x000000040d067825 */ /* 0x008fe200078e02a4 */
[----:B------:R1:W-:Y:S03]  /*2e0a0*/  @P6 STG.E [R4.64], R191 ;  /* 0x000000bf04006986 */ /* 0x0003e6000c101904 */
[C---:B----4-:R-:W-:Y:S01]  /*2e0b0*/  IMAD.WIDE R8, R17.reuse, 0x4, R208 ;  /* 0x0000000411087825 */ /* 0x050fe200078e02d0 */
[----:B------:R1:W-:Y:S03]  /*2e0c0*/  @P0 STG.E [R6.64], R31 ;  /* 0x0000001f06000986 */ /* 0x0003e6000c101904 */
[----:B------:R-:W-:Y:S01]  /*2e0d0*/  IMAD.WIDE R10, R17, 0x4, R164 ;  /* 0x00000004110a7825 */ /* 0x000fe200078e02a4 */
[----:B------:R1:W-:Y:S03]  /*2e0e0*/  @P4 STG.E [R8.64], R198 ;  /* 0x000000c608004986 */ /* 0x0003e6000c101904 */
[C---:B------:R-:W-:Y:S01]  /*2e0f0*/  IMAD.WIDE R208, R15.reuse, 0x4, R208 ;  /* 0x000000040fd07825 */ /* 0x040fe200078e02d0 */
[----:B------:R1:W-:Y:S04]  /*2e100*/  @P5 STG.E [R10.64], R34 ;  /* 0x000000220a005986 */ /* 0x0003e8000c101904 */
[----:B------:R1:W-:Y:S01]  /*2e110*/  @P1 STG.E [R208.64], R199 ;  /* 0x000000c7d0001986 */ /* 0x0003e2000c101904 */
[----:B------:R-:W-:Y:S01]  /*2e120*/  IMAD.WIDE R164, R15, 0x4, R164 ;  /* 0x000000040fa47825 */ /* 0x000fe200078e02a4 */
[----:B------:R-:W-:Y:S06]  /*2e130*/  @!P2 EXIT ;  /* 0x000000000000a94d */ /* 0x000fec0003800000 */
[----:B------:R-:W-:Y:S01]  /*2e140*/  STG.E [R164.64], R35 ;  /* 0x00000023a4007986 */ /* 0x000fe2000c101904 */
[----:B------:R-:W-:Y:S05]  /*2e150*/  EXIT ;  /* 0x000000000000794d */ /* 0x000fea0003800000 */
.L_x_3:
[----:B------:R-:W-:-:S00]  /*2e160*/  BRA `(.L_x_3) ;  /* 0xfffffff000007947 */ /* 0x000fc0000383ffff */
[----:B------:R-:W-:-:S00]  /*2e170*/  NOP ;  /* 0x0000000000007918 */ /* 0x000fc00000000000 */
        /* <DEDUP_REMOVED lines=8> */
.L_x_4:


//--------------------- .nv.shared.matmul_kernel  --------------------------
	.section	.nv.shared.matmul_kernel,"aw",@nobits
	.sectionflags	@""
	.align	16
